// auto-generated by cutlass_sweep.gemm — config: {"arch": "sm_90", "cluster_m": 1, "cluster_n": 1, "dtype": "int8", "dtype_b": "int8", "layout": "nt", "stages": 0, "tile_k": 256, "tile_m": 192, "tile_n": 224}
#include "cutlass/cutlass.h"
#include "cutlass/gemm/collective/collective_builder.hpp"
#include "cutlass/gemm/device/gemm_universal_adapter.h"
#include "cutlass/gemm/kernel/gemm_universal.hpp"
#include "cutlass/epilogue/collective/collective_builder.hpp"

using ElemA = int8_t;
using ElemB = int8_t;
using ElemCD = int8_t;
using Acc  = int32_t;
using TileShape    = cute::Shape<cute::_192, cute::_224, cute::_256>;
using ClusterShape = cute::Shape<cute::_1, cute::_1, cute::_1>;

using CollectiveEpilogue = typename cutlass::epilogue::collective::CollectiveBuilder<
    cutlass::arch::Sm90, cutlass::arch::OpClassTensorOp,
    TileShape, ClusterShape,
    cutlass::epilogue::collective::EpilogueTileAuto,
    Acc, Acc,
    ElemCD, cutlass::layout::RowMajor, 128 / cutlass::sizeof_bits<ElemCD>::value,
    ElemCD, cutlass::layout::RowMajor, 128 / cutlass::sizeof_bits<ElemCD>::value,
    cutlass::epilogue::collective::EpilogueScheduleAuto
  >::CollectiveOp;

using CollectiveMainloop = typename cutlass::gemm::collective::CollectiveBuilder<
    cutlass::arch::Sm90, cutlass::arch::OpClassTensorOp,
    ElemA, cutlass::layout::RowMajor, 128 / cutlass::sizeof_bits<ElemA>::value,
    ElemB, cutlass::layout::ColumnMajor, 128 / cutlass::sizeof_bits<ElemB>::value,
    Acc,
    TileShape, ClusterShape,
    cutlass::gemm::collective::StageCountAutoCarveout<static_cast<int>(sizeof(typename CollectiveEpilogue::SharedStorage))>,
    cutlass::gemm::collective::KernelScheduleAuto
  >::CollectiveOp;

using GemmKernel = cutlass::gemm::kernel::GemmUniversal<
    cute::Shape<int,int,int,int>,
    CollectiveMainloop,
    CollectiveEpilogue
>;
using Gemm = cutlass::gemm::device::GemmUniversalAdapter<GemmKernel>;

// Force the device kernel symbol into the cubin without needing a host main.
auto* _anchor = &cutlass::device_kernel<GemmKernel>;


// ===== COMPILED SASS (sm_90a) =====

	.target	sm_90a

	.elftype	@"ET_EXEC"


//--------------------- .note.nv.tkinfo           --------------------------
	.section	.note.nv.tkinfo,"",@"SHT_NOTE"
	.sectionflags	@"SHF_NOTE_NV_TKINFO"
	.tkinfo
        /*0018*/ 	.word	0x00000002
        /*0030*/ 	.string	""
        /*0030*/ 	.string	"ptxas"
        /*0030*/ 	.string	"Cuda compilation tools, release 13.0, V13.0.88"
        /*0030*/ 	.string	"Build cuda_13.0.r13.0/compiler.36424714_0"
        /*0030*/ 	.string	"-arch sm_90a -m 64 "



//--------------------- .note.nv.cuinfo           --------------------------
	.section	.note.nv.cuinfo,"",@"SHT_NOTE"
	.sectionflags	@"SHF_NOTE_NV_CUINFO"
        /*0018*/ 	.short	0x0002
        /*001a*/ 	.short	0x005a
        /*001c*/ 	.short	0x0082
	.zero		2


//--------------------- .nv.info                  --------------------------
	.section	.nv.info,"",@"SHT_CUDA_INFO"
	.align	4


	//----- nvinfo : EIATTR_REGCOUNT
	.align		4
        /*0000*/ 	.byte	0x04, 0x2f
        /*0002*/ 	.short	(.L_15 - .L_14)
	.align		4
.L_14:
        /*0004*/ 	.word	index@(_ZN7cutlass13device_kernelINS_4gemm6kernel13GemmUniversalIN4cute5tupleIJiiiiEEENS1_10collective13CollectiveMmaINS1_34MainloopSm90TmaGmmaWarpSpecializedILi2ENS5_IJNS4_1CILi1EEESB_SB_EEENS1_35KernelTmaWarpSpecializedCooperativeEEENS5_IJNSA_ILi192EEENSA_ILi224EEENSA_ILi256EEEEEEaNS5_IJlSB_lEEEaSJ_NS4_8TiledMMAINS4_8MMA_AtomIJNS4_4SM904GMMA26MMA_64x32x32_S32S8S8_SS_TNEEEENS4_6LayoutINS5_IJNSA_ILi2EEESB_SB_EEENS5_IJSB_NSA_ILi0EEEST_EEEEENS5_IJNS4_10UnderscoreESW_SW_EEEEENS4_13SM90_TMA_LOADENS4_14ComposedLayoutINS4_7SwizzleILi3ELi4ELi3EEENS4_18smem_ptr_flag_bitsILi8EEENSQ_INS5_IJNSA_ILi8EEENSA_ILi128EEEEEENS5_IJS16_SB_EEEEEEEvNS4_8identityESZ_S1A_vS1B_EENS_8epilogue10collective6detail29Sm90TmaWarpSpecializedAdapterINS1E_15DefaultEpilogueIaSJ_SJ_NS1D_6thread17LinearCombinationIaLi1EiiLNS1I_9ScaleType4KindE0ELNS_15FloatRoundStyleE2EaEENS1_15EpilogueDefaultEEEEEvvEEEEvNT_6ParamsE)
        /*0008*/ 	.word	0x000000a8


	//----- nvinfo : EIATTR_FRAME_SIZE
	.align		4
.L_15:
        /*000c*/ 	.byte	0x04, 0x11
        /*000e*/ 	.short	(.L_17 - .L_16)
	.align		4
.L_16:
        /*0010*/ 	.word	index@(_ZN7cutlass13device_kernelINS_4gemm6kernel13GemmUniversalIN4cute5tupleIJiiiiEEENS1_10collective13CollectiveMmaINS1_34MainloopSm90TmaGmmaWarpSpecializedILi2ENS5_IJNS4_1CILi1EEESB_SB_EEENS1_35KernelTmaWarpSpecializedCooperativeEEENS5_IJNSA_ILi192EEENSA_ILi224EEENSA_ILi256EEEEEEaNS5_IJlSB_lEEEaSJ_NS4_8TiledMMAINS4_8MMA_AtomIJNS4_4SM904GMMA26MMA_64x32x32_S32S8S8_SS_TNEEEENS4_6LayoutINS5_IJNSA_ILi2EEESB_SB_EEENS5_IJSB_NSA_ILi0EEEST_EEEEENS5_IJNS4_10UnderscoreESW_SW_EEEEENS4_13SM90_TMA_LOADENS4_14ComposedLayoutINS4_7SwizzleILi3ELi4ELi3EEENS4_18smem_ptr_flag_bitsILi8EEENSQ_INS5_IJNSA_ILi8EEENSA_ILi128EEEEEENS5_IJS16_SB_EEEEEEEvNS4_8identityESZ_S1A_vS1B_EENS_8epilogue10collective6detail29Sm90TmaWarpSpecializedAdapterINS1E_15DefaultEpilogueIaSJ_SJ_NS1D_6thread17LinearCombinationIaLi1EiiLNS1I_9ScaleType4KindE0ELNS_15FloatRoundStyleE2EaEENS1_15EpilogueDefaultEEEEEvvEEEEvNT_6ParamsE)
        /*0014*/ 	.word	0x00000460


	//----- nvinfo : EIATTR_MIN_STACK_SIZE
	.align		4
.L_17:
        /*0018*/ 	.byte	0x04, 0x12
        /*001a*/ 	.short	(.L_19 - .L_18)
	.align		4
.L_18:
        /*001c*/ 	.word	index@(_ZN7cutlass13device_kernelINS_4gemm6kernel13GemmUniversalIN4cute5tupleIJiiiiEEENS1_10collective13CollectiveMmaINS1_34MainloopSm90TmaGmmaWarpSpecializedILi2ENS5_IJNS4_1CILi1EEESB_SB_EEENS1_35KernelTmaWarpSpecializedCooperativeEEENS5_IJNSA_ILi192EEENSA_ILi224EEENSA_ILi256EEEEEEaNS5_IJlSB_lEEEaSJ_NS4_8TiledMMAINS4_8MMA_AtomIJNS4_4SM904GMMA26MMA_64x32x32_S32S8S8_SS_TNEEEENS4_6LayoutINS5_IJNSA_ILi2EEESB_SB_EEENS5_IJSB_NSA_ILi0EEEST_EEEEENS5_IJNS4_10UnderscoreESW_SW_EEEEENS4_13SM90_TMA_LOADENS4_14ComposedLayoutINS4_7SwizzleILi3ELi4ELi3EEENS4_18smem_ptr_flag_bitsILi8EEENSQ_INS5_IJNSA_ILi8EEENSA_ILi128EEEEEENS5_IJS16_SB_EEEEEEEvNS4_8identityESZ_S1A_vS1B_EENS_8epilogue10collective6detail29Sm90TmaWarpSpecializedAdapterINS1E_15DefaultEpilogueIaSJ_SJ_NS1D_6thread17LinearCombinationIaLi1EiiLNS1I_9ScaleType4KindE0ELNS_15FloatRoundStyleE2EaEENS1_15EpilogueDefaultEEEEEvvEEEEvNT_6ParamsE)
        /*0020*/ 	.word	0x00000460
.L_19:


//--------------------- .nv.compat                --------------------------
	.section	.nv.compat,"",@"SHT_CUDA_COMPAT_INFO"
	.align	4
        /*0000*/ 	.byte	0x02, 0x09, 0x01, 0x00, 0x02, 0x02, 0x04, 0x00, 0x02, 0x05, 0x05, 0x00, 0x03, 0x07, 0x01, 0x01
        /*0010*/ 	.byte	0x02, 0x03, 0x01, 0x00, 0x02, 0x06, 0x01, 0x00, 0x04, 0x0b, 0x08, 0x00, 0x00, 0x00, 0x00, 0x00
        /*0020*/ 	.byte	0x00, 0x00, 0x00, 0x00


//--------------------- .nv.info._ZN7cutlass13device_kernelINS_4gemm6kernel13GemmUniversalIN4cute5tupleIJiiiiEEENS1_10collective13CollectiveMmaINS1_34MainloopSm90TmaGmmaWarpSpecializedILi2ENS5_IJNS4_1CILi1EEESB_SB_EEENS1_35KernelTmaWarpSpecializedCooperativeEEENS5_IJNSA_ILi192EEENSA_ILi224EEENSA_ILi256EEEEEEaNS5_IJlSB_lEEEaSJ_NS4_8TiledMMAINS4_8MMA_AtomIJNS4_4SM904GMMA26MMA_64x32x32_S32S8S8_SS_TNEEEENS4_6LayoutINS5_IJNSA_ILi2EEESB_SB_EEENS5_IJSB_NSA_ILi0EEEST_EEEEENS5_IJNS4_10UnderscoreESW_SW_EEEEENS4_13SM90_TMA_LOADENS4_14ComposedLayoutINS4_7SwizzleILi3ELi4ELi3EEENS4_18smem_ptr_flag_bitsILi8EEENSQ_INS5_IJNSA_ILi8EEENSA_ILi128EEEEEENS5_IJS16_SB_EEEEEEEvNS4_8identityESZ_S1A_vS1B_EENS_8epilogue10collective6detail29Sm90TmaWarpSpecializedAdapterINS1E_15DefaultEpilogueIaSJ_SJ_NS1D_6thread17LinearCombinationIaLi1EiiLNS1I_9ScaleType4KindE0ELNS_15FloatRoundStyleE2EaEENS1_15EpilogueDefaultEEEEEvvEEEEvNT_6ParamsE --------------------------
	.section	.nv.info._ZN7cutlass13device_kernelINS_4gemm6kernel13GemmUniversalIN4cute5tupleIJiiiiEEENS1_10collective13CollectiveMmaINS1_34MainloopSm90TmaGmmaWarpSpecializedILi2ENS5_IJNS4_1CILi1EEESB_SB_EEENS1_35KernelTmaWarpSpecializedCooperativeEEENS5_IJNSA_ILi192EEENSA_ILi224EEENSA_ILi256EEEEEEaNS5_IJlSB_lEEEaSJ_NS4_8TiledMMAINS4_8MMA_AtomIJNS4_4SM904GMMA26MMA_64x32x32_S32S8S8_SS_TNEEEENS4_6LayoutINS5_IJNSA_ILi2EEESB_SB_EEENS5_IJSB_NSA_ILi0EEEST_EEEEENS5_IJNS4_10UnderscoreESW_SW_EEEEENS4_13SM90_TMA_LOADENS4_14ComposedLayoutINS4_7SwizzleILi3ELi4ELi3EEENS4_18smem_ptr_flag_bitsILi8EEENSQ_INS5_IJNSA_ILi8EEENSA_ILi128EEEEEENS5_IJS16_SB_EEEEEEEvNS4_8identityESZ_S1A_vS1B_EENS_8epilogue10collective6detail29Sm90TmaWarpSpecializedAdapterINS1E_15DefaultEpilogueIaSJ_SJ_NS1D_6thread17LinearCombinationIaLi1EiiLNS1I_9ScaleType4KindE0ELNS_15FloatRoundStyleE2EaEENS1_15EpilogueDefaultEEEEEvvEEEEvNT_6ParamsE,"",@"SHT_CUDA_INFO"
	.sectionflags	@""
	.align	4


	//----- nvinfo : EIATTR_CUDA_API_VERSION
	.align		4
        /*0000*/ 	.byte	0x04, 0x37
        /*0002*/ 	.short	(.L_21 - .L_20)
.L_20:
        /*0004*/ 	.word	0x00000082


	//----- nvinfo : EIATTR_KPARAM_INFO
	.align		4
.L_21:
        /*0008*/ 	.byte	0x04, 0x17
        /*000a*/ 	.short	(.L_23 - .L_22)
.L_22:
        /*000c*/ 	.word	0x00000000
        /*0010*/ 	.short	0x0000
        /*0012*/ 	.short	0x0070
        /*0014*/ 	.byte	0x00, 0xf0, 0x01, 0x10


	//----- nvinfo : EIATTR_SPARSE_MMA_MASK
	.align		4
.L_23:
        /*0018*/ 	.byte	0x03, 0x50
        /*001a*/ 	.short	0x0000


	//----- nvinfo : EIATTR_MAXREG_COUNT
	.align		4
        /*001c*/ 	.byte	0x03, 0x1b
        /*001e*/ 	.short	0x00a8


	//----- nvinfo : EIATTR_NUM_BARRIERS
	.align		4
        /*0020*/ 	.byte	0x02, 0x4c
        /*0022*/ 	.byte	0x01
	.zero		1


	//----- nvinfo : EIATTR_EXTERNS
	.align		4
        /*0024*/ 	.byte	0x04, 0x0f
        /*0026*/ 	.short	(.L_25 - .L_24)


	//   ....[0]....
	.align		4
.L_24:
        /*0028*/ 	.word	index@(__assertfail)


	//----- nvinfo : EIATTR_ANNOTATIONS
	.align		4
.L_25:
        /*002c*/ 	.byte	0x04, 0x55
        /*002e*/ 	.short	(.L_27 - .L_26)


	//   ....[0]....
.L_26:
        /*0030*/ 	.word	0x00000001
        /*0034*/ 	.byte	0x50, 0x05, 0x00, 0x00, 0x01, 0x00, 0x00, 0x00, 0x70, 0x05, 0x00, 0x00, 0x01, 0x00, 0x00, 0x00
        /* <DEDUP_REMOVED lines=356> */
        /*1684*/ 	.byte	0x60, 0x83, 0x01, 0x00


	//----- nvinfo : EIATTR_MERCURY_ISA_VERSION
	.align		4
.L_27:
        /*1688*/ 	.byte	0x03, 0x5f
        /*168a*/ 	.short	0x0101


	//----- nvinfo : EIATTR_INT_WARP_WIDE_INSTR_OFFSETS
	.align		4
        /*168c*/ 	.byte	0x04, 0x31
        /*168e*/ 	.short	(.L_29 - .L_28)


	//   ....[0]....
.L_28:
        /*1690*/ 	.word	0x000003b0


	//   ....[1]....
        /*1694*/ 	.word	0x000003c0


	//   ....[2]....
        /*1698*/ 	.word	0x00000490


	//----- nvinfo : EIATTR_COOP_GROUP_MASK_REGIDS
	.align		4
.L_29:
        /*169c*/ 	.byte	0x04, 0x29
        /*169e*/ 	.short	(.L_31 - .L_30)


	//   ....[0]....
.L_30:
        /*16a0*/ 	.word	0xffffffff


	//   ....[1]....
        /*16a4*/ 	.word	0xffffffff


	//   ....[2]....
        /*16a8*/ 	.word	0xffffffff


	//   ....[3]....
        /*16ac*/ 	.word	0xffffffff


	//   ....[4]....
        /*16b0*/ 	.word	0xffffffff


	//----- nvinfo : EIATTR_COOP_GROUP_INSTR_OFFSETS
	.align		4
.L_31:
        /*16b4*/ 	.byte	0x04, 0x28
        /*16b6*/ 	.short	(.L_33 - .L_32)


	//   ....[0]....
.L_32:
        /*16b8*/ 	.word	0x00000070


	//   ....[1]....
        /*16bc*/ 	.word	0x00000080


	//   ....[2]....
        /*16c0*/ 	.word	0x00000140


	//   ....[3]....
        /*16c4*/ 	.word	0x00000290


	//   ....[4]....
        /*16c8*/ 	.word	0x00000fd0


	//----- nvinfo : EIATTR_REG_RECONFIG
	.align		4
.L_33:
        /*16cc*/ 	.byte	0x01, 0x54
	.zero		2


	//----- nvinfo : EIATTR_SYSCALL_OFFSETS
	.align		4
        /*16d0*/ 	.byte	0x04, 0x46
        /*16d2*/ 	.short	(.L_35 - .L_34)


	//   ....[0]....
.L_34:
        /*16d4*/ 	.word	0x00001190


	//----- nvinfo : EIATTR_MBARRIER_INSTR_OFFSETS
	.align		4
.L_35:
        /*16d8*/ 	.byte	0x04, 0x39
        /*16da*/ 	.short	(.L_37 - .L_36)


	//   ....[0]....
.L_36:
        /*16dc*/ 	.word	0x00000240
        /*16e0*/ 	.word	0x000000ff
        /*16e4*/ 	.word	0x00000000
        /*16e8*/ 	.short	0x0100
        /*16ea*/ 	.byte	0x08
	.zero		1


	//   ....[1]....
        /*16ec*/ 	.word	0x00000250
        /*16f0*/ 	.word	0x000000ff
        /*16f4*/ 	.word	0x00000010
        /*16f8*/ 	.short	0x0100
        /*16fa*/ 	.byte	0x08
	.zero		1


	//   ....[2]....
        /*16fc*/ 	.word	0x00000260
        /*1700*/ 	.word	0x000000ff
        /*1704*/ 	.word	0x00000008
        /*1708*/ 	.short	0x0100
        /*170a*/ 	.byte	0x08
	.zero		1


	//   ....[3]....
        /*170c*/ 	.word	0x00000270
        /*1710*/ 	.word	0x000000ff
        /*1714*/ 	.word	0x00000018
        /*1718*/ 	.short	0x0100
        /*171a*/ 	.byte	0x08
	.zero		1


	//   ....[4]....
        /*171c*/ 	.word	0x00000500
        /*1720*/ 	.word	0x000000ff
        /*1724*/ 	.word	0x00000030
        /*1728*/ 	.short	0x0100
        /*172a*/ 	.byte	0x06
	.zero		1


	//   ....[5]....
        /*172c*/ 	.word	0x00000590
        /*1730*/ 	.word	0x000000ff
        /*1734*/ 	.word	0x00000038
        /*1738*/ 	.short	0x0100
        /*173a*/ 	.byte	0x06
	.zero		1


	//   ....[6]....
        /*173c*/ 	.word	0x00001270
        /*1740*/ 	.word	0x00000005
        /*1744*/ 	.word	0x00000000
        /*1748*/ 	.short	0x010a
        /*174a*/ 	.byte	0x3f
	.zero		1


	//   ....[7]....
        /*174c*/ 	.word	0x000012b0
        /*1750*/ 	.word	0x00000005
        /*1754*/ 	.word	0x00000000
        /*1758*/ 	.short	0x010a
        /*175a*/ 	.byte	0x3f
	.zero		1


	//   ....[8]....
        /*175c*/ 	.word	0x00005f70
        /*1760*/ 	.word	0x00000006
        /*1764*/ 	.word	0x00000000
        /*1768*/ 	.short	0x010a
        /*176a*/ 	.byte	0x3f
	.zero		1


	//   ....[9]....
        /*176c*/ 	.word	0x00005fb0
        /*1770*/ 	.word	0x00000006
        /*1774*/ 	.word	0x00000000
        /*1778*/ 	.short	0x010a
        /*177a*/ 	.byte	0x3f
	.zero		1


	//   ....[10]....
        /*177c*/ 	.word	0x0000b210
        /*1780*/ 	.word	0x00000006
        /*1784*/ 	.word	0x00000000
        /*1788*/ 	.short	0x0101
        /*178a*/ 	.byte	0x3f
	.zero		1


	//   ....[11]....
        /*178c*/ 	.word	0x0000b3e0
        /*1790*/ 	.word	0x00000003
        /*1794*/ 	.word	0x00000000
        /*1798*/ 	.short	0x0101
        /*179a*/ 	.byte	0x3f
	.zero		1


	//   ....[12]....
        /*179c*/ 	.word	0x00017820
        /*17a0*/ 	.word	0x0000000c
        /*17a4*/ 	.word	0x00000010
        /*17a8*/ 	.short	0x010a
        /*17aa*/ 	.byte	0x3f
	.zero		1


	//   ....[13]....
        /*17ac*/ 	.word	0x00017c90
        /*17b0*/ 	.word	0x00000003
        /*17b4*/ 	.word	0x00000038
        /*17b8*/ 	.short	0x0101
        /*17ba*/ 	.byte	0x3f
	.zero		1


	//   ....[14]....
        /*17bc*/ 	.word	0x00018420
        /*17c0*/ 	.word	0x00000007
        /*17c4*/ 	.word	0x00000000
        /*17c8*/ 	.short	0x010a
        /*17ca*/ 	.byte	0x3f
	.zero		1


	//   ....[15]....
        /*17cc*/ 	.word	0x000184a0
        /*17d0*/ 	.word	0x00000003
        /*17d4*/ 	.word	0x00000000
        /*17d8*/ 	.short	0x010a
        /*17da*/ 	.byte	0x3f
	.zero		1


	//   ....[16]....
        /*17dc*/ 	.word	0x00018500
        /*17e0*/ 	.word	0x00000005
        /*17e4*/ 	.word	0x00000000
        /*17e8*/ 	.short	0x010a
        /*17ea*/ 	.byte	0x3f
	.zero		1


	//   ....[17]....
        /*17ec*/ 	.word	0x00018550
        /*17f0*/ 	.word	0x00000006
        /*17f4*/ 	.word	0x00000000
        /*17f8*/ 	.short	0x010a
        /*17fa*/ 	.byte	0x3f
	.zero		1


	//   ....[18]....
        /*17fc*/ 	.word	0x00018620
        /*1800*/ 	.word	0x0000000c
        /*1804*/ 	.word	0x00000010
        /*1808*/ 	.short	0x010a
        /*180a*/ 	.byte	0x3f
	.zero		1


	//   ....[19]....
        /*180c*/ 	.word	0x000186f0
        /*1810*/ 	.word	0x00000007
        /*1814*/ 	.word	0x00000000
        /*1818*/ 	.short	0x010a
        /*181a*/ 	.byte	0x3f
	.zero		1


	//----- nvinfo : EIATTR_NUM_MBARRIERS
	.align		4
.L_37:
        /*181c*/ 	.byte	0x03, 0x38
        /*181e*/ 	.short	0x0006


	//----- nvinfo : EIATTR_EXIT_INSTR_OFFSETS
	.align		4
        /*1820*/ 	.byte	0x04, 0x1c
        /*1822*/ 	.short	(.L_39 - .L_38)


	//   ....[0]....
.L_38:
        /*1824*/ 	.word	0x000005e0


	//   ....[1]....
        /*1828*/ 	.word	0x00000ef0


	//   ....[2]....
        /*182c*/ 	.word	0x00016e20


	//   ....[3]....
        /*1830*/ 	.word	0x000174a0


	//   ....[4]....
        /*1834*/ 	.word	0x000184f0


	//----- nvinfo : EIATTR_MAX_THREADS
	.align		4
.L_39:
        /*1838*/ 	.byte	0x04, 0x05
        /*183a*/ 	.short	(.L_41 - .L_40)
.L_40:
        /*183c*/ 	.word	0x00000180
        /*1840*/ 	.word	0x00000001
        /*1844*/ 	.word	0x00000001


	//----- nvinfo : EIATTR_CRS_STACK_SIZE
	.align		4
.L_41:
        /*1848*/ 	.byte	0x04, 0x1e
        /*184a*/ 	.short	(.L_43 - .L_42)
.L_42:
        /*184c*/ 	.word	0x00000000


	//----- nvinfo : EIATTR_CBANK_PARAM_SIZE
	.align		4
.L_43:
        /*1850*/ 	.byte	0x03, 0x19
        /*1852*/ 	.short	0x0470


	//----- nvinfo : EIATTR_PARAM_CBANK
	.align		4
        /*1854*/ 	.byte	0x04, 0x0a
        /*1856*/ 	.short	(.L_45 - .L_44)
	.align		4
.L_44:
        /*1858*/ 	.word	index@(.nv.constant0._ZN7cutlass13device_kernelINS_4gemm6kernel13GemmUniversalIN4cute5tupleIJiiiiEEENS1_10collective13CollectiveMmaINS1_34MainloopSm90TmaGmmaWarpSpecializedILi2ENS5_IJNS4_1CILi1EEESB_SB_EEENS1_35KernelTmaWarpSpecializedCooperativeEEENS5_IJNSA_ILi192EEENSA_ILi224EEENSA_ILi256EEEEEEaNS5_IJlSB_lEEEaSJ_NS4_8TiledMMAINS4_8MMA_AtomIJNS4_4SM904GMMA26MMA_64x32x32_S32S8S8_SS_TNEEEENS4_6LayoutINS5_IJNSA_ILi2EEESB_SB_EEENS5_IJSB_NSA_ILi0EEEST_EEEEENS5_IJNS4_10UnderscoreESW_SW_EEEEENS4_13SM90_TMA_LOADENS4_14ComposedLayoutINS4_7SwizzleILi3ELi4ELi3EEENS4_18smem_ptr_flag_bitsILi8EEENSQ_INS5_IJNSA_ILi8EEENSA_ILi128EEEEEENS5_IJS16_SB_EEEEEEEvNS4_8identityESZ_S1A_vS1B_EENS_8epilogue10collective6detail29Sm90TmaWarpSpecializedAdapterINS1E_15DefaultEpilogueIaSJ_SJ_NS1D_6thread17LinearCombinationIaLi1EiiLNS1I_9ScaleType4KindE0ELNS_15FloatRoundStyleE2EaEENS1_15EpilogueDefaultEEEEEvvEEEEvNT_6ParamsE)
        /*185c*/ 	.short	0x0210
        /*185e*/ 	.short	0x0470


	//----- nvinfo : EIATTR_SW_WAR
	.align		4
.L_45:
        /*1860*/ 	.byte	0x04, 0x36
        /*1862*/ 	.short	(.L_47 - .L_46)
.L_46:
        /*1864*/ 	.word	0x00000008
.L_47:


//--------------------- .nv.callgraph             --------------------------
	.section	.nv.callgraph,"",@"SHT_CUDA_CALLGRAPH"
	.align	4
	.sectionentsize	8
	.align		4
        /*0000*/ 	.word	0x00000000
	.align		4
        /*0004*/ 	.word	0xffffffff
	.align		4
        /*0008*/ 	.word	index@(_ZN7cutlass13device_kernelINS_4gemm6kernel13GemmUniversalIN4cute5tupleIJiiiiEEENS1_10collective13CollectiveMmaINS1_34MainloopSm90TmaGmmaWarpSpecializedILi2ENS5_IJNS4_1CILi1EEESB_SB_EEENS1_35KernelTmaWarpSpecializedCooperativeEEENS5_IJNSA_ILi192EEENSA_ILi224EEENSA_ILi256EEEEEEaNS5_IJlSB_lEEEaSJ_NS4_8TiledMMAINS4_8MMA_AtomIJNS4_4SM904GMMA26MMA_64x32x32_S32S8S8_SS_TNEEEENS4_6LayoutINS5_IJNSA_ILi2EEESB_SB_EEENS5_IJSB_NSA_ILi0EEEST_EEEEENS5_IJNS4_10UnderscoreESW_SW_EEEEENS4_13SM90_TMA_LOADENS4_14ComposedLayoutINS4_7SwizzleILi3ELi4ELi3EEENS4_18smem_ptr_flag_bitsILi8EEENSQ_INS5_IJNSA_ILi8EEENSA_ILi128EEEEEENS5_IJS16_SB_EEEEEEEvNS4_8identityESZ_S1A_vS1B_EENS_8epilogue10collective6detail29Sm90TmaWarpSpecializedAdapterINS1E_15DefaultEpilogueIaSJ_SJ_NS1D_6thread17LinearCombinationIaLi1EiiLNS1I_9ScaleType4KindE0ELNS_15FloatRoundStyleE2EaEENS1_15EpilogueDefaultEEEEEvvEEEEvNT_6ParamsE)
	.align		4
        /*000c*/ 	.word	index@(__assertfail)
	.align		4
        /*0010*/ 	.word	0x00000000
	.align		4
        /*0014*/ 	.word	0xfffffffe
	.align		4
        /*0018*/ 	.word	0x00000000
	.align		4
        /*001c*/ 	.word	0xfffffffd
	.align		4
        /*0020*/ 	.word	0x00000000
	.align		4
        /*0024*/ 	.word	0xfffffffc


//--------------------- .nv.constant4             --------------------------
	.section	.nv.constant4,"a",@progbits
	.align	8
	.align		8
.nv.constant4:
        /*0000*/ 	.dword	__assertfail
	.align		8
        /*0008*/ 	.dword	__unnamed_1
	.align		8
        /*0010*/ 	.dword	_ZN39_INTERNAL_a7b6a3c6_4_k_cu_1d2594e9_73804cuda3std3__45__cpo5beginE
	.align		8
        /*0018*/ 	.dword	_ZN39_INTERNAL_a7b6a3c6_4_k_cu_1d2594e9_73804cuda3std3__45__cpo3endE
	.align		8
        /*0020*/ 	.dword	_ZN39_INTERNAL_a7b6a3c6_4_k_cu_1d2594e9_73804cuda3std3__45__cpo6cbeginE
	.align		8
        /*0028*/ 	.dword	_ZN39_INTERNAL_a7b6a3c6_4_k_cu_1d2594e9_73804cuda3std3__45__cpo4cendE
	.align		8
        /*0030*/ 	.dword	_ZN39_INTERNAL_a7b6a3c6_4_k_cu_1d2594e9_73804cuda3std3__441_GLOBAL__N__a7b6a3c6_4_k_cu_1d2594e9_73806ignoreE
	.align		8
        /*0038*/ 	.dword	_ZN39_INTERNAL_a7b6a3c6_4_k_cu_1d2594e9_73804cuda3std3__419piecewise_constructE
	.align		8
        /*0040*/ 	.dword	_ZN39_INTERNAL_a7b6a3c6_4_k_cu_1d2594e9_73804cuda3std3__48in_placeE
	.align		8
        /*0048*/ 	.dword	_ZN39_INTERNAL_a7b6a3c6_4_k_cu_1d2594e9_73804cuda3std6ranges3__45__cpo4swapE
	.align		8
        /*0050*/ 	.dword	_ZN39_INTERNAL_a7b6a3c6_4_k_cu_1d2594e9_73804cuda3std6ranges3__45__cpo9iter_moveE
	.align		8
        /*0058*/ 	.dword	_ZN39_INTERNAL_a7b6a3c6_4_k_cu_1d2594e9_73804cute7productE
	.align		8
        /*0060*/ 	.dword	_ZN39_INTERNAL_a7b6a3c6_4_k_cu_1d2594e9_73804cute1_E
	.align		8
        /*0068*/ 	.dword	$str$22
	.align		8
        /*0070*/ 	.dword	$str$23


//--------------------- .text._ZN7cutlass13device_kernelINS_4gemm6kernel13GemmUniversalIN4cute5tupleIJiiiiEEENS1_10collective13CollectiveMmaINS1_34MainloopSm90TmaGmmaWarpSpecializedILi2ENS5_IJNS4_1CILi1EEESB_SB_EEENS1_35KernelTmaWarpSpecializedCooperativeEEENS5_IJNSA_ILi192EEENSA_ILi224EEENSA_ILi256EEEEEEaNS5_IJlSB_lEEEaSJ_NS4_8TiledMMAINS4_8MMA_AtomIJNS4_4SM904GMMA26MMA_64x32x32_S32S8S8_SS_TNEEEENS4_6LayoutINS5_IJNSA_ILi2EEESB_SB_EEENS5_IJSB_NSA_ILi0EEEST_EEEEENS5_IJNS4_10UnderscoreESW_SW_EEEEENS4_13SM90_TMA_LOADENS4_14ComposedLayoutINS4_7SwizzleILi3ELi4ELi3EEENS4_18smem_ptr_flag_bitsILi8EEENSQ_INS5_IJNSA_ILi8EEENSA_ILi128EEEEEENS5_IJS16_SB_EEEEEEEvNS4_8identityESZ_S1A_vS1B_EENS_8epilogue10collective6detail29Sm90TmaWarpSpecializedAdapterINS1E_15DefaultEpilogueIaSJ_SJ_NS1D_6thread17LinearCombinationIaLi1EiiLNS1I_9ScaleType4KindE0ELNS_15FloatRoundStyleE2EaEENS1_15EpilogueDefaultEEEEEvvEEEEvNT_6ParamsE --------------------------
	.section	.text._ZN7cutlass13device_kernelINS_4gemm6kernel13GemmUniversalIN4cute5tupleIJiiiiEEENS1_10collective13CollectiveMmaINS1_34MainloopSm90TmaGmmaWarpSpecializedILi2ENS5_IJNS4_1CILi1EEESB_SB_EEENS1_35KernelTmaWarpSpecializedCooperativeEEENS5_IJNSA_ILi192EEENSA_ILi224EEENSA_ILi256EEEEEEaNS5_IJlSB_lEEEaSJ_NS4_8TiledMMAINS4_8MMA_AtomIJNS4_4SM904GMMA26MMA_64x32x32_S32S8S8_SS_TNEEEENS4_6LayoutINS5_IJNSA_ILi2EEESB_SB_EEENS5_IJSB_NSA_ILi0EEEST_EEEEENS5_IJNS4_10UnderscoreESW_SW_EEEEENS4_13SM90_TMA_LOADENS4_14ComposedLayoutINS4_7SwizzleILi3ELi4ELi3EEENS4_18smem_ptr_flag_bitsILi8EEENSQ_INS5_IJNSA_ILi8EEENSA_ILi128EEEEEENS5_IJS16_SB_EEEEEEEvNS4_8identityESZ_S1A_vS1B_EENS_8epilogue10collective6detail29Sm90TmaWarpSpecializedAdapterINS1E_15DefaultEpilogueIaSJ_SJ_NS1D_6thread17LinearCombinationIaLi1EiiLNS1I_9ScaleType4KindE0ELNS_15FloatRoundStyleE2EaEENS1_15EpilogueDefaultEEEEEvvEEEEvNT_6ParamsE,"ax",@progbits
	.align	128
.text._ZN7cutlass13device_kernelINS_4gemm6kernel13GemmUniversalIN4cute5tupleIJiiiiEEENS1_10collective13CollectiveMmaINS1_34MainloopSm90TmaGmmaWarpSpecializedILi2ENS5_IJNS4_1CILi1EEESB_SB_EEENS1_35KernelTmaWarpSpecializedCooperativeEEENS5_IJNSA_ILi192EEENSA_ILi224EEENSA_ILi256EEEEEEaNS5_IJlSB_lEEEaSJ_NS4_8TiledMMAINS4_8MMA_AtomIJNS4_4SM904GMMA26MMA_64x32x32_S32S8S8_SS_TNEEEENS4_6LayoutINS5_IJNSA_ILi2EEESB_SB_EEENS5_IJSB_NSA_ILi0EEEST_EEEEENS5_IJNS4_10UnderscoreESW_SW_EEEEENS4_13SM90_TMA_LOADENS4_14ComposedLayoutINS4_7SwizzleILi3ELi4ELi3EEENS4_18smem_ptr_flag_bitsILi8EEENSQ_INS5_IJNSA_ILi8EEENSA_ILi128EEEEEENS5_IJS16_SB_EEEEEEEvNS4_8identityESZ_S1A_vS1B_EENS_8epilogue10collective6detail29Sm90TmaWarpSpecializedAdapterINS1E_15DefaultEpilogueIaSJ_SJ_NS1D_6thread17LinearCombinationIaLi1EiiLNS1I_9ScaleType4KindE0ELNS_15FloatRoundStyleE2EaEENS1_15EpilogueDefaultEEEEEvvEEEEvNT_6ParamsE:
        .type           _ZN7cutlass13device_kernelINS_4gemm6kernel13GemmUniversalIN4cute5tupleIJiiiiEEENS1_10collective13CollectiveMmaINS1_34MainloopSm90TmaGmmaWarpSpecializedILi2ENS5_IJNS4_1CILi1EEESB_SB_EEENS1_35KernelTmaWarpSpecializedCooperativeEEENS5_IJNSA_ILi192EEENSA_ILi224EEENSA_ILi256EEEEEEaNS5_IJlSB_lEEEaSJ_NS4_8TiledMMAINS4_8MMA_AtomIJNS4_4SM904GMMA26MMA_64x32x32_S32S8S8_SS_TNEEEENS4_6LayoutINS5_IJNSA_ILi2EEESB_SB_EEENS5_IJSB_NSA_ILi0EEEST_EEEEENS5_IJNS4_10UnderscoreESW_SW_EEEEENS4_13SM90_TMA_LOADENS4_14ComposedLayoutINS4_7SwizzleILi3ELi4ELi3EEENS4_18smem_ptr_flag_bitsILi8EEENSQ_INS5_IJNSA_ILi8EEENSA_ILi128EEEEEENS5_IJS16_SB_EEEEEEEvNS4_8identityESZ_S1A_vS1B_EENS_8epilogue10collective6detail29Sm90TmaWarpSpecializedAdapterINS1E_15DefaultEpilogueIaSJ_SJ_NS1D_6thread17LinearCombinationIaLi1EiiLNS1I_9ScaleType4KindE0ELNS_15FloatRoundStyleE2EaEENS1_15EpilogueDefaultEEEEEvvEEEEvNT_6ParamsE,@function
        .size           _ZN7cutlass13device_kernelINS_4gemm6kernel13GemmUniversalIN4cute5tupleIJiiiiEEENS1_10collective13CollectiveMmaINS1_34MainloopSm90TmaGmmaWarpSpecializedILi2ENS5_IJNS4_1CILi1EEESB_SB_EEENS1_35KernelTmaWarpSpecializedCooperativeEEENS5_IJNSA_ILi192EEENSA_ILi224EEENSA_ILi256EEEEEEaNS5_IJlSB_lEEEaSJ_NS4_8TiledMMAINS4_8MMA_AtomIJNS4_4SM904GMMA26MMA_64x32x32_S32S8S8_SS_TNEEEENS4_6LayoutINS5_IJNSA_ILi2EEESB_SB_EEENS5_IJSB_NSA_ILi0EEEST_EEEEENS5_IJNS4_10UnderscoreESW_SW_EEEEENS4_13SM90_TMA_LOADENS4_14ComposedLayoutINS4_7SwizzleILi3ELi4ELi3EEENS4_18smem_ptr_flag_bitsILi8EEENSQ_INS5_IJNSA_ILi8EEENSA_ILi128EEEEEENS5_IJS16_SB_EEEEEEEvNS4_8identityESZ_S1A_vS1B_EENS_8epilogue10collective6detail29Sm90TmaWarpSpecializedAdapterINS1E_15DefaultEpilogueIaSJ_SJ_NS1D_6thread17LinearCombinationIaLi1EiiLNS1I_9ScaleType4KindE0ELNS_15FloatRoundStyleE2EaEENS1_15EpilogueDefaultEEEEEvvEEEEvNT_6ParamsE,(.L_x_514 - _ZN7cutlass13device_kernelINS_4gemm6kernel13GemmUniversalIN4cute5tupleIJiiiiEEENS1_10collective13CollectiveMmaINS1_34MainloopSm90TmaGmmaWarpSpecializedILi2ENS5_IJNS4_1CILi1EEESB_SB_EEENS1_35KernelTmaWarpSpecializedCooperativeEEENS5_IJNSA_ILi192EEENSA_ILi224EEENSA_ILi256EEEEEEaNS5_IJlSB_lEEEaSJ_NS4_8TiledMMAINS4_8MMA_AtomIJNS4_4SM904GMMA26MMA_64x32x32_S32S8S8_SS_TNEEEENS4_6LayoutINS5_IJNSA_ILi2EEESB_SB_EEENS5_IJSB_NSA_ILi0EEEST_EEEEENS5_IJNS4_10UnderscoreESW_SW_EEEEENS4_13SM90_TMA_LOADENS4_14ComposedLayoutINS4_7SwizzleILi3ELi4ELi3EEENS4_18smem_ptr_flag_bitsILi8EEENSQ_INS5_IJNSA_ILi8EEENSA_ILi128EEEEEENS5_IJS16_SB_EEEEEEEvNS4_8identityESZ_S1A_vS1B_EENS_8epilogue10collective6detail29Sm90TmaWarpSpecializedAdapterINS1E_15DefaultEpilogueIaSJ_SJ_NS1D_6thread17LinearCombinationIaLi1EiiLNS1I_9ScaleType4KindE0ELNS_15FloatRoundStyleE2EaEENS1_15EpilogueDefaultEEEEEvvEEEEvNT_6ParamsE)
        .other          _ZN7cutlass13device_kernelINS_4gemm6kernel13GemmUniversalIN4cute5tupleIJiiiiEEENS1_10collective13CollectiveMmaINS1_34MainloopSm90TmaGmmaWarpSpecializedILi2ENS5_IJNS4_1CILi1EEESB_SB_EEENS1_35KernelTmaWarpSpecializedCooperativeEEENS5_IJNSA_ILi192EEENSA_ILi224EEENSA_ILi256EEEEEEaNS5_IJlSB_lEEEaSJ_NS4_8TiledMMAINS4_8MMA_AtomIJNS4_4SM904GMMA26MMA_64x32x32_S32S8S8_SS_TNEEEENS4_6LayoutINS5_IJNSA_ILi2EEESB_SB_EEENS5_IJSB_NSA_ILi0EEEST_EEEEENS5_IJNS4_10UnderscoreESW_SW_EEEEENS4_13SM90_TMA_LOADENS4_14ComposedLayoutINS4_7SwizzleILi3ELi4ELi3EEENS4_18smem_ptr_flag_bitsILi8EEENSQ_INS5_IJNSA_ILi8EEENSA_ILi128EEEEEENS5_IJS16_SB_EEEEEEEvNS4_8identityESZ_S1A_vS1B_EENS_8epilogue10collective6detail29Sm90TmaWarpSpecializedAdapterINS1E_15DefaultEpilogueIaSJ_SJ_NS1D_6thread17LinearCombinationIaLi1EiiLNS1I_9ScaleType4KindE0ELNS_15FloatRoundStyleE2EaEENS1_15EpilogueDefaultEEEEEvvEEEEvNT_6ParamsE,@"STO_CUDA_ENTRY STV_DEFAULT"
_ZN7cutlass13device_kernelINS_4gemm6kernel13GemmUniversalIN4cute5tupleIJiiiiEEENS1_10collective13CollectiveMmaINS1_34MainloopSm90TmaGmmaWarpSpecializedILi2ENS5_IJNS4_1CILi1EEESB_SB_EEENS1_35KernelTmaWarpSpecializedCooperativeEEENS5_IJNSA_ILi192EEENSA_ILi224EEENSA_ILi256EEEEEEaNS5_IJlSB_lEEEaSJ_NS4_8TiledMMAINS4_8MMA_AtomIJNS4_4SM904GMMA26MMA_64x32x32_S32S8S8_SS_TNEEEENS4_6LayoutINS5_IJNSA_ILi2EEESB_SB_EEENS5_IJSB_NSA_ILi0EEEST_EEEEENS5_IJNS4_10UnderscoreESW_SW_EEEEENS4_13SM90_TMA_LOADENS4_14ComposedLayoutINS4_7SwizzleILi3ELi4ELi3EEENS4_18smem_ptr_flag_bitsILi8EEENSQ_INS5_IJNSA_ILi8EEENSA_ILi128EEEEEENS5_IJS16_SB_EEEEEEEvNS4_8identityESZ_S1A_vS1B_EENS_8epilogue10collective6detail29Sm90TmaWarpSpecializedAdapterINS1E_15DefaultEpilogueIaSJ_SJ_NS1D_6thread17LinearCombinationIaLi1EiiLNS1I_9ScaleType4KindE0ELNS_15FloatRoundStyleE2EaEENS1_15EpilogueDefaultEEEEEvvEEEEvNT_6ParamsE:
[----:B------:R-:W0:Y:S02]  /*0000*/  LDC R1, c[0x0][0x28] ;  /* 0x00000a00ff017b82 */ /* 0x000e240000000800 */
[----:B0-----:R-:W-:Y:S01]  /*0010*/  VIADD R1, R1, 0xfffffba0 ;  /* 0xfffffba001017836 */ /* 0x001fe20000000000 */
[----:B------:R-:W0:Y:S01]  /*0020*/  S2R R2, SR_TID.X ;  /* 0x0000000000027919 */ /* 0x000e220000002100 */
[----:B------:R-:W-:Y:S01]  /*0030*/  ELECT P0, URZ, PT ;  /* 0x00000000003f782f */ /* 0x000fe20003800000 */
[----:B------:R-:W-:Y:S01]  /*0040*/  BSSY B0, `(.L_x_0) ;  /* 0x000000f000007945 */ /* 0x000fe20003800000 */
[--C-:B0-----:R-:W-:Y:S02]  /*0050*/  SHF.R.U32.HI R0, RZ, 0x5, R2.reuse ;  /* 0x00000005ff007819 */ /* 0x101fe40000011602 */
[----:B------:R-:W-:-:S03]  /*0060*/  SHF.R.U32.HI R2, RZ, 0x7, R2 ;  /* 0x00000007ff027819 */ /* 0x000fc60000011602 */
[----:B------:R-:W0:Y:S04]  /*0070*/  SHFL.IDX PT, R3, R0, RZ, 0x1f ;  /* 0x00001fff00037589 */ /* 0x000e2800000e0000 */
[----:B------:R1:W2:Y:S01]  /*0080*/  SHFL.IDX PT, R5, R2, RZ, 0x1f ;  /* 0x00001fff02057589 */ /* 0x0002a200000e0000 */
[----:B0-----:R-:W-:-:S13]  /*0090*/  ISETP.NE.OR P0, PT, R3, RZ, !P0 ;  /* 0x000000ff0300720c */ /* 0x001fda0004705670 */
[----:B-12---:R-:W-:Y:S05]  /*00a0*/  @P0 BRA `(.L_x_1) ;  /* 0x0000000000200947 */ /* 0x006fea0003800000 */
[----:B------:R-:W-:Y:S02]  /*00b0*/  ULDC.64 UR4, c[0x0][0x198] ;  /* 0x0000660000047ab9 */ /* 0x000fe40000000a00 */
[----:B------:R-:W-:Y:S02]  /*00c0*/  UIADD3 UR6, UP0, UR4, 0xf0, URZ ;  /* 0x000000f004067890 */ /* 0x000fe4000ff1e03f */
[----:B------:R-:W-:Y:S02]  /*00d0*/  UIADD3 UR4, UP1, UR4, 0x1f0, URZ ;  /* 0x000001f004047890 */ /* 0x000fe4000ff3e03f */
[----:B------:R-:W-:Y:S02]  /*00e0*/  UIADD3.X UR7, URZ, UR5, URZ, UP0, !UPT ;  /* 0x000000053f077290 */ /* 0x000fe400087fe43f */
[----:B------:R-:W-:-:S07]  /*00f0*/  UIADD3.X UR5, URZ, UR5, URZ, UP1, !UPT ;  /* 0x000000053f057290 */ /* 0x000fce0008ffe43f */
[----:B------:R0:W-:Y:S02]  /*0100*/  UTMACCTL.PF [UR6] ;  /* 0x00000000060079b9 */ /* 0x0001e40008040000 */
[----:B------:R0:W-:Y:S02]  /*0110*/  UTMACCTL.PF [UR4] ;  /* 0x00000000040079b9 */ /* 0x0001e40008040000 */
[----:B0-----:R-:W-:Y:S01]  /*0120*/  NOP ;  /* 0x0000000000007918 */ /* 0x001fe20000000000 */
.L_x_1:
[----:B------:R-:W-:Y:S05]  /*0130*/  BSYNC B0 ;  /* 0x0000000000007941 */ /* 0x000fea0003800000 */
.L_x_0:
[----:B------:R-:W0:Y:S02]  /*0140*/  SHFL.IDX PT, R2, R0, RZ, 0x1f ;  /* 0x00001fff00027589 */ /* 0x000e2400000e0000 */
[----:B0-----:R-:W-:-:S13]  /*0150*/  ISETP.NE.AND P0, PT, R2, RZ, PT ;  /* 0x000000ff0200720c */ /* 0x001fda0003f05270 */
[----:B------:R-:W-:Y:S05]  /*0160*/  @P0 BRA `(.L_x_2) ;  /* 0x0000000000480947 */ /* 0x000fea0003800000 */
[----:B------:R-:W0:Y:S01]  /*0170*/  S2UR UR8, SR_CgaCtaId ;  /* 0x00000000000879c3 */ /* 0x000e220000008800 */
[----:B------:R-:W-:Y:S01]  /*0180*/  UMOV UR4, 0x400 ;  /* 0x0000040000047882 */ /* 0x000fe20000000000 */
[----:B------:R-:W-:Y:S01]  /*0190*/  UMOV UR5, 0x1 ;  /* 0x0000000100057882 */ /* 0x000fe20000000000 */
[----:B------:R-:W-:Y:S01]  /*01a0*/  UMOV UR6, 0x100 ;  /* 0x0000010000067882 */ /* 0x000fe20000000000 */
[----:B------:R-:W-:Y:S01]  /*01b0*/  ELECT P0, URZ, PT ;  /* 0x00000000003f782f */ /* 0x000fe20003800000 */
[----:B------:R-:W-:-:S04]  /*01c0*/  UIADD3 UR6, -UR6, 0x100000, URZ ;  /* 0x0010000006067890 */ /* 0x000fc8000fffe13f */
[----:B------:R-:W-:Y:S02]  /*01d0*/  USHF.L.U32 UR7, UR6, 0xb, URZ ;  /* 0x0000000b06077899 */ /* 0x000fe4000800063f */
[----:B------:R-:W-:Y:S02]  /*01e0*/  USHF.L.U32 UR6, UR6, 0x1, URZ ;  /* 0x0000000106067899 */ /* 0x000fe4000800063f */
[----:B0-----:R-:W-:Y:S02]  /*01f0*/  ULEA UR8, UR8, UR4, 0x18 ;  /* 0x0000000408087291 */ /* 0x001fe4000f8ec03f */
[----:B------:R-:W-:-:S04]  /*0200*/  UIADD3 UR4, -UR5, 0x100000, URZ ;  /* 0x0010000005047890 */ /* 0x000fc8000fffe13f */
[----:B------:R-:W-:Y:S02]  /*0210*/  USHF.L.U32 UR5, UR4, 0xb, URZ ;  /* 0x0000000b04057899 */ /* 0x000fe4000800063f */
[----:B------:R-:W-:Y:S01]  /*0220*/  USHF.L.U32 UR4, UR4, 0x1, URZ ;  /* 0x0000000104047899 */ /* 0x000fe2000800063f */
[----:B------:R-:W0:Y:S11]  /*0230*/  FENCE.VIEW.ASYNC.S ;  /* 0x00000000000073c6 */ /* 0x000e360000000000 */
[----:B0-----:R0:W1:Y:S01]  /*0240*/  SYNCS.EXCH.64 URZ, [UR8], UR4 ;  /* 0x00000004083f75b2 */ /* 0x0010620008000100 */
[----:B------:R0:W2:Y:S01]  /*0250*/  SYNCS.EXCH.64 URZ, [UR8+0x10], UR6 ;  /* 0x00001006083f75b2 */ /* 0x0000a20008000100 */
[----:B------:R0:W3:Y:S01]  /*0260*/  SYNCS.EXCH.64 URZ, [UR8+0x8], UR4 ;  /* 0x00000804083f75b2 */ /* 0x0000e20008000100 */
[----:B------:R0:W4:Y:S01]  /*0270*/  SYNCS.EXCH.64 URZ, [UR8+0x18], UR6 ;  /* 0x00001806083f75b2 */ /* 0x0001220008000100 */
[----:B------:R-:W-:Y:S01]  /*0280*/  NOP ;  /* 0x0000000000007918 */ /* 0x000fe20000000000 */
.L_x_2:
[----:B------:R-:W5:Y:S01]  /*0290*/  SHFL.IDX PT, R0, R0, RZ, 0x1f ;  /* 0x00001fff00007589 */ /* 0x000f6200000e0000 */
[----:B------:R-:W1:Y:S01]  /*02a0*/  LDC R2, c[0x0][0x65c] ;  /* 0x00019700ff027b82 */ /* 0x000e620000000800 */
[----:B------:R-:W-:Y:S02]  /*02b0*/  ELECT P0, URZ, PT ;  /* 0x00000000003f782f */ /* 0x000fe40003800000 */
[----:B------:R-:W-:Y:S01]  /*02c0*/  SHF.R.S32.HI R6, RZ, 0x1f, R3 ;  /* 0x0000001fff067819 */ /* 0x000fe20000011403 */
[----:B------:R-:W2:Y:S01]  /*02d0*/  S2R R4, SR_CTAID.Y ;  /* 0x0000000000047919 */ /* 0x000ea20000002600 */
[----:B0-----:R-:W-:Y:S01]  /*02e0*/  UMOV UR4, 0x20 ;  /* 0x0000002000047882 */ /* 0x001fe20000000000 */
[C---:B------:R-:W-:Y:S01]  /*02f0*/  ISETP.NE.AND P2, PT, R5.reuse, RZ, PT ;  /* 0x000000ff0500720c */ /* 0x040fe20003f45270 */
[----:B------:R-:W-:Y:S01]  /*0300*/  VIADD R10, R5, 0xffffffff ;  /* 0xffffffff050a7836 */ /* 0x000fe20000000000 */
[----:B------:R-:W-:Y:S01]  /*0310*/  LEA.HI R6, R6, R3, RZ, 0x2 ;  /* 0x0000000306067211 */ /* 0x000fe200078f10ff */
[----:B------:R-:W-:Y:S01]  /*0320*/  NOP ;  /* 0x0000000000007918 */ /* 0x000fe20000000000 */
[----:B------:R-:W-:-:S02]  /*0330*/  NOP ;  /* 0x0000000000007918 */ /* 0x000fc40000000000 */
[----:B------:R-:W-:Y:S02]  /*0340*/  ISETP.GE.U32.AND P1, PT, R10, 0x2, PT ;  /* 0x000000020a00780c */ /* 0x000fe40003f26070 */
[----:B-----5:R-:W-:Y:S02]  /*0350*/  ISETP.NE.OR P0, PT, R0, RZ, !P0 ;  /* 0x000000ff0000720c */ /* 0x020fe40004705670 */
[----:B-1----:R-:W-:Y:S02]  /*0360*/  ISETP.NE.AND P3, PT, R2, 0x1, PT ;  /* 0x000000010200780c */ /* 0x002fe40003f65270 */
[----:B------:R-:W0:Y:S01]  /*0370*/  S2R R2, SR_CTAID.X ;  /* 0x0000000000027919 */ /* 0x000e220000002500 */
[----:B------:R-:W-:-:S05]  /*0380*/  LOP3.LUT R0, R6, 0xfffffffc, RZ, 0xc0, !PT ;  /* 0xfffffffc06007812 */ /* 0x000fca00078ec0ff */
[----:B------:R-:W-:Y:S01]  /*0390*/  IMAD.IADD R0, R3, 0x1, -R0 ;  /* 0x0000000103007824 */ /* 0x000fe200078e0a00 */
[----:B------:R-:W-:Y:S02]  /*03a0*/  MOV R3, RZ ;  /* 0x000000ff00037202 */ /* 0x000fe40000000f00 */
[----:B------:R-:W-:Y:S01]  /*03b0*/  VOTEU.ALL UP0, P0 ;  /* 0x00000000003f7886 */ /* 0x000fe20000000000 */
[----:B------:R-:W-:Y:S01]  /*03c0*/  VOTEU.ALL UP1, P0 ;  /* 0x00000000003f7886 */ /* 0x000fe20000020000 */
[----:B------:R-:W0:Y:S01]  /*03d0*/  @P3 LDC R9, c[0x0][0x10] ;  /* 0x00000400ff093b82 */ /* 0x000e220000000800 */
[----:B--2---:R-:W-:Y:S01]  /*03e0*/  @P3 MOV R6, R4 ;  /* 0x0000000400063202 */ /* 0x004fe20000000f00 */
[----:B------:R-:W-:Y:S01]  /*03f0*/  @P3 IMAD.MOV.U32 R7, RZ, RZ, RZ ;  /* 0x000000ffff073224 */ /* 0x000fe200078e00ff */
[----:B------:R-:W-:Y:S01]  /*0400*/  @!UP0 UMOV UR6, 0x400 ;  /* 0x0000040000068882 */ /* 0x000fe20000000000 */
[----:B------:R-:W-:-:S04]  /*0410*/  @!UP0 UIADD3 UR4, -UR4, 0x100000, URZ ;  /* 0x0010000004048890 */ /* 0x000fc8000fffe13f */
[----:B------:R-:W-:Y:S02]  /*0420*/  @!UP0 USHF.L.U32 UR5, UR4, 0xb, URZ ;  /* 0x0000000b04058899 */ /* 0x000fe4000800063f */
[----:B------:R-:W-:Y:S01]  /*0430*/  @!UP0 USHF.L.U32 UR4, UR4, 0x1, URZ ;  /* 0x0000000104048899 */ /* 0x000fe2000800063f */
[----:B------:R-:W1:Y:S08]  /*0440*/  @!UP0 S2UR UR7, SR_CgaCtaId ;  /* 0x00000000000789c3 */ /* 0x000e700000008800 */
[----:B------:R-:W2:Y:S01]  /*0450*/  @!P3 LDC R11, c[0x0][0xc] ;  /* 0x00000300ff0bbb82 */ /* 0x000ea20000000800 */
[----:B0-----:R-:W-:-:S04]  /*0460*/  @P3 IMAD.WIDE.U32 R8, R2, R9, R6 ;  /* 0x0000000902083225 */ /* 0x001fc800078e0006 */
[----:B------:R-:W-:Y:S01]  /*0470*/  @P3 IMAD.MOV.U32 R12, RZ, RZ, R8 ;  /* 0x000000ffff0c3224 */ /* 0x000fe200078e0008 */
[----:B-1----:R-:W-:Y:S01]  /*0480*/  @!UP0 ULEA UR6, UR7, UR6, 0x18 ;  /* 0x0000000607068291 */ /* 0x002fe2000f8ec03f */
[----:B------:R-:W-:Y:S01]  /*0490*/  VOTEU.ALL UP0, P0 ;  /* 0x00000000003f7886 */ /* 0x000fe20000000000 */
[----:B------:R-:W-:-:S04]  /*04a0*/  ISETP.NE.AND P0, PT, R0, 0x3, PT ;  /* 0x000000030000780c */ /* 0x000fc80003f05270 */
[----:B------:R-:W-:Y:S01]  /*04b0*/  ISETP.EQ.OR P0, PT, R0, RZ, !P0 ;  /* 0x000000ff0000720c */ /* 0x000fe20004702670 */
[----:B--2---:R-:W-:-:S03]  /*04c0*/  @!P3 IMAD.WIDE.U32 R6, R11, R4, R2 ;  /* 0x000000040b06b225 */ /* 0x004fc600078e0002 */
[----:B------:R-:W-:Y:S01]  /*04d0*/  ISETP.EQ.AND P0, PT, R5, RZ, P0 ;  /* 0x000000ff0500720c */ /* 0x000fe20000702270 */
[----:B------:R-:W-:Y:S01]  /*04e0*/  @P3 IMAD.MOV.U32 R5, RZ, RZ, RZ ;  /* 0x000000ffff053224 */ /* 0x000fe200078e00ff */
[----:B------:R-:W0:Y:S02]  /*04f0*/  FENCE.VIEW.ASYNC.S ;  /* 0x00000000000073c6 */ /* 0x000e240000000000 */
[----:B0-----:R0:W3:Y:S01]  /*0500*/  @!UP0 SYNCS.EXCH.64 URZ, [UR6+0x30], UR4 ;  /* 0x00003004063f85b2 */ /* 0x0010e20008000100 */
[----:B------:R-:W-:Y:S01]  /*0510*/  @!P3 IMAD.MOV.U32 R12, RZ, RZ, R6 ;  /* 0x000000ffff0cb224 */ /* 0x000fe200078e0006 */
[----:B------:R-:W-:Y:S01]  /*0520*/  @P3 IADD3 R20, R9, R5, RZ ;  /* 0x0000000509143210 */ /* 0x000fe20007ffe0ff */
[----:B------:R-:W-:Y:S01]  /*0530*/  @!P3 IMAD.MOV.U32 R20, RZ, RZ, R7 ;  /* 0x000000ffff14b224 */ /* 0x000fe200078e0007 */
[----:B------:R-:W-:Y:S02]  /*0540*/  SEL R5, RZ, 0x1, !P0 ;  /* 0x00000001ff057807 */ /* 0x000fe40004000000 */
[----:B------:R0:W-:Y:S02]  /*0550*/  STL [R1+0x88], R12 ;  /* 0x0000880c01007387 */ /* 0x0001e40000100800 */
[----:B------:R-:W-:-:S02]  /*0560*/  SEL R5, R5, 0x2, P1 ;  /* 0x0000000205057807 */ /* 0x000fc40000800000 */
[----:B------:R0:W-:Y:S04]  /*0570*/  STL [R1+0x84], R20 ;  /* 0x0000841401007387 */ /* 0x0001e80000100800 */
[----:B------:R0:W-:Y:S01]  /*0580*/  STL [R1+0x80], R5 ;  /* 0x0000800501007387 */ /* 0x0001e20000100800 */
[----:B------:R0:W3:Y:S01]  /*0590*/  @!UP1 SYNCS.EXCH.64 URZ, [UR6+0x38], UR4 ;  /* 0x00003804063f95b2 */ /* 0x0000e20008000100 */
[----:B------:R-:W-:Y:S01]  /*05a0*/  NOP ;  /* 0x0000000000007918 */ /* 0x000fe20000000000 */
[----:B---34-:R-:W-:Y:S06]  /*05b0*/  BAR.SYNC.DEFER_BLOCKING 0x0 ;  /* 0x0000000000007b1d */ /* 0x018fec0000010000 */
[----:B------:R-:W-:Y:S05]  /*05c0*/  @!P2 BRA `(.L_x_3) ;  /* 0x000001680018a947 */ /* 0x000fea0003800000 */
[----:B------:R-:W-:-:S13]  /*05d0*/  ISETP.GT.U32.AND P0, PT, R10, 0x1, PT ;  /* 0x000000010a00780c */ /* 0x000fda0003f04070 */
[----:B0-----:R-:W-:Y:S05]  /*05e0*/  @P0 EXIT ;  /* 0x000000000000094d */ /* 0x001fea0003800000 */
[----:B------:R-:W-:Y:S01]  /*05f0*/  IMAD.MOV.U32 R5, RZ, RZ, -0x1 ;  /* 0xffffffffff057424 */ /* 0x000fe200078e00ff */
[----:B------:R-:W-:Y:S01]  /*0600*/  ULDC.64 UR4, c[0x0][0x650] ;  /* 0x0001940000047ab9 */ /* 0x000fe20000000a00 */
[----:B------:R-:W-:Y:S01]  /*0610*/  PRMT R0, RZ, 0x7610, R0 ;  /* 0x00007610ff007816 */ /* 0x000fe20000000000 */
[----:B------:R-:W-:Y:S01]  /*0620*/  IMAD.MOV.U32 R18, RZ, RZ, -0x1 ;  /* 0xffffffffff127424 */ /* 0x000fe200078e00ff */
[----:B------:R-:W-:Y:S01]  /*0630*/  ISETP.GE.U32.AND P0, PT, R12, UR4, PT ;  /* 0x000000040c007c0c */ /* 0x000fe2000bf06070 */
[----:B------:R0:W-:Y:S01]  /*0640*/  STL [R1+0x8c], R5 ;  /* 0x00008c0501007387 */ /* 0x0001e20000100800 */
[----:B------:R-:W-:Y:S02]  /*0650*/  MOV R19, 0xffffffff ;  /* 0xffffffff00137802 */ /* 0x000fe40000000f00 */
[----:B------:R-:W-:-:S13]  /*0660*/  ISETP.GE.U32.AND.EX P0, PT, R20, UR5, PT, P0 ;  /* 0x0000000514007c0c */ /* 0x000fda000bf06100 */
[----:B0-----:R-:W-:Y:S05]  /*0670*/  @P0 BRA `(.L_x_4) ;  /* 0x0000000400640947 */ /* 0x001fea0003800000 */
[----:B------:R-:W0:Y:S01]  /*0680*/  LDC.64 R14, c[0x0][0x628] ;  /* 0x00018a00ff0e7b82 */ /* 0x000e220000000a00 */
[----:B------:R-:W-:Y:S01]  /*0690*/  MOV R6, R12 ;  /* 0x0000000c00067202 */ /* 0x000fe20000000f00 */
[----:B------:R-:W-:-:S06]  /*06a0*/  IMAD.MOV.U32 R7, RZ, RZ, R20 ;  /* 0x000000ffff077224 */ /* 0x000fcc00078e0014 */
[----:B------:R-:W1:Y:S08]  /*06b0*/  LDC R0, c[0x0][0x630] ;  /* 0x00018c00ff007b82 */ /* 0x000e700000000800 */
[----:B------:R-:W2:Y:S01]  /*06c0*/  LDC.64 R16, c[0x0][0x620] ;  /* 0x00018800ff107b82 */ /* 0x000ea20000000a00 */
[----:B0-----:R-:W-:-:S04]  /*06d0*/  ISETP.NE.U32.AND P0, PT, R14, RZ, PT ;  /* 0x000000ff0e00720c */ /* 0x001fc80003f05070 */
[----:B------:R-:W-:-:S13]  /*06e0*/  ISETP.NE.AND.EX P0, PT, R15, RZ, PT, P0 ;  /* 0x000000ff0f00720c */ /* 0x000fda0003f05300 */
[----:B-12---:R-:W-:Y:S05]  /*06f0*/  @!P0 BRA `(.L_x_5) ;  /* 0x0000000000288947 */ /* 0x006fea0003800000 */
[----:B------:R-:W0:Y:S02]  /*0700*/  LDC R5, c[0x0][0x634] ;  /* 0x00018d00ff057b82 */ /* 0x000e240000000800 */
[----:B0-----:R-:W-:-:S05]  /*0710*/  IADD3 R5, P0, R12, R5, RZ ;  /* 0x000000050c057210 */ /* 0x001fca0007f1e0ff */
[----:B------:R-:W-:-:S04]  /*0720*/  IMAD.X R13, RZ, RZ, R20, P0 ;  /* 0x000000ffff0d7224 */ /* 0x000fc800000e0614 */
[----:B------:R-:W-:-:S04]  /*0730*/  IMAD.WIDE.U32 R6, R13, R14, RZ ;  /* 0x0000000e0d067225 */ /* 0x000fc800078e00ff */
[----:B------:R-:W-:-:S04]  /*0740*/  IMAD.WIDE.U32 R8, P0, R5, R15, R6 ;  /* 0x0000000f05087225 */ /* 0x000fc80007800006 */
[----:B------:R-:W-:Y:S01]  /*0750*/  IMAD.WIDE.U32 R6, R5, R14, RZ ;  /* 0x0000000e05067225 */ /* 0x000fe200078e00ff */
[----:B------:R-:W-:-:S03]  /*0760*/  IADD3.X R11, RZ, RZ, RZ, P0, !PT ;  /* 0x000000ffff0b7210 */ /* 0x000fc600007fe4ff */
[----:B------:R-:W-:Y:S01]  /*0770*/  IMAD.MOV.U32 R10, RZ, RZ, R9 ;  /* 0x000000ffff0a7224 */ /* 0x000fe200078e0009 */
[----:B------:R-:W-:-:S05]  /*0780*/  IADD3 RZ, P0, R7, R8, RZ ;  /* 0x0000000807ff7210 */ /* 0x000fca0007f1e0ff */
[----:B------:R-:W-:-:S08]  /*0790*/  IMAD.WIDE.U32.X R6, R13, R15, R10, P0 ;  /* 0x0000000f0d067225 */ /* 0x000fd000000e040a */
.L_x_5:
[-CC-:B------:R-:W-:Y:S01]  /*07a0*/  SHF.R.U64 R22, R6, R0.reuse, R7.reuse ;  /* 0x0000000006167219 */ /* 0x180fe20000001207 */
[----:B------:R-:W0:Y:S01]  /*07b0*/  LDC.64 R18, c[0x0][0x640] ;  /* 0x00019000ff127b82 */ /* 0x000e220000000a00 */
[----:B------:R-:W-:Y:S01]  /*07c0*/  SHF.R.U32.HI R3, RZ, R0, R7 ;  /* 0x00000000ff037219 */ /* 0x000fe20000011607 */
[----:B------:R-:W-:Y:S01]  /*07d0*/  ULDC UR4, c[0x0][0x150] ;  /* 0x0000540000047ab9 */ /* 0x000fe20000000800 */
[----:B------:R-:W-:Y:S01]  /*07e0*/  IADD3 R5, P0, RZ, -R22, RZ ;  /* 0x80000016ff057210 */ /* 0x000fe20007f1e0ff */
[----:B------:R-:W-:Y:S01]  /*07f0*/  IMAD.MOV.U32 R7, RZ, RZ, R20 ;  /* 0x000000ffff077224 */ /* 0x000fe200078e0014 */
[----:B------:R-:W-:Y:S02]  /*0800*/  I2FP.F32.U32 R0, R2 ;  /* 0x0000000200007245 */ /* 0x000fe40000201000 */
[----:B------:R-:W-:Y:S01]  /*0810*/  MOV R6, R12 ;  /* 0x0000000c00067202 */ /* 0x000fe20000000f00 */
[----:B------:R-:W1:Y:S01]  /*0820*/  LDC R10, c[0x0][0x618] ;  /* 0x00018600ff0a7b82 */ /* 0x000e620000000800 */
[----:B------:R-:W-:-:S02]  /*0830*/  IMAD.X R9, RZ, RZ, ~R3, P0 ;  /* 0x000000ffff097224 */ /* 0x000fc400000e0e03 */
[----:B------:R-:W-:Y:S01]  /*0840*/  FMUL R0, R0, UR4 ;  /* 0x0000000400007c20 */ /* 0x000fe20008400000 */
[----:B------:R-:W-:Y:S01]  /*0850*/  ULDC UR4, c[0x0][0x154] ;  /* 0x0000550000047ab9 */ /* 0x000fe20000000800 */
[----:B------:R-:W-:-:S03]  /*0860*/  IMAD.WIDE.U32 R6, R5, R16, R6 ;  /* 0x0000001005067225 */ /* 0x000fc600078e0006 */
[----:B------:R-:W2:Y:S01]  /*0870*/  LDC R3, c[0x0][0x144] ;  /* 0x00005100ff037b82 */ /* 0x000ea20000000800 */
[----:B------:R-:W-:Y:S01]  /*0880*/  IMAD R8, R9, R16, RZ ;  /* 0x0000001009087224 */ /* 0x000fe200078e02ff */
[----:B------:R-:W3:Y:S01]  /*0890*/  F2I.U32.TRUNC.NTZ R0, R0 ;  /* 0x0000000000007305 */ /* 0x000ee2000020f000 */
[----:B------:R-:W-:Y:S02]  /*08a0*/  IMAD.MOV.U32 R9, RZ, RZ, -0x1 ;  /* 0xffffffffff097424 */ /* 0x000fe400078e00ff */
[----:B------:R-:W-:-:S03]  /*08b0*/  IMAD R5, R5, R17, R8 ;  /* 0x0000001105057224 */ /* 0x000fc600078e0208 */
[----:B------:R-:W4:Y:S01]  /*08c0*/  LDC R14, c[0x0][0x608] ;  /* 0x00018200ff0e7b82 */ /* 0x000f220000000800 */
[----:B------:R-:W-:Y:S01]  /*08d0*/  IMAD.IADD R7, R7, 0x1, R5 ;  /* 0x0000000107077824 */ /* 0x000fe200078e0205 */
[----:B0-----:R-:W-:Y:S02]  /*08e0*/  ISETP.NE.U32.AND P0, PT, R18, RZ, PT ;  /* 0x000000ff1200720c */ /* 0x001fe40003f05070 */
[----:B------:R-:W-:Y:S02]  /*08f0*/  I2FP.F32.U32 R5, R4 ;  /* 0x0000000400057245 */ /* 0x000fe40000201000 */
[----:B------:R-:W-:Y:S02]  /*0900*/  ISETP.NE.AND.EX P0, PT, R19, RZ, PT, P0 ;  /* 0x000000ff1300720c */ /* 0x000fe40003f05300 */
[----:B------:R-:W0:Y:S01]  /*0910*/  LDC R8, c[0x0][0x658] ;  /* 0x00019600ff087b82 */ /* 0x000e220000000800 */
[----:B-1----:R-:W-:Y:S02]  /*0920*/  SHF.R.U64 R12, R6, R10, R7 ;  /* 0x0000000a060c7219 */ /* 0x002fe40000001207 */
[----:B---3--:R-:W-:-:S02]  /*0930*/  IADD3 R6, -R0, RZ, RZ ;  /* 0x000000ff00067210 */ /* 0x008fc40007ffe1ff */
[----:B------:R-:W-:-:S03]  /*0940*/  SHF.R.U32.HI R7, RZ, R10, R7 ;  /* 0x0000000aff077219 */ /* 0x000fc60000011607 */
[----:B------:R-:W1:Y:S01]  /*0950*/  LDC R13, c[0x0][0x148] ;  /* 0x00005200ff0d7b82 */ /* 0x000e620000000800 */
[----:B--2---:R-:W-:Y:S02]  /*0960*/  IMAD R0, R3, R6, R2 ;  /* 0x0000000603007224 */ /* 0x004fe400078e0202 */
[----:B------:R-:W-:-:S04]  /*0970*/  FMUL R3, R5, UR4 ;  /* 0x0000000405037c20 */ /* 0x000fc80008400000 */
[----:B------:R2:W3:Y:S01]  /*0980*/  F2I.U32.TRUNC.NTZ R11, R3 ;  /* 0x00000003000b7305 */ /* 0x0004e2000020f000 */
[----:B------:R-:W1:Y:S01]  /*0990*/  LDC R17, c[0x0][0x600] ;  /* 0x00018000ff117b82 */ /* 0x000e620000000800 */
[-CC-:B----4-:R-:W-:Y:S02]  /*09a0*/  SHF.R.U32.HI R5, RZ, R14.reuse, R7.reuse ;  /* 0x0000000eff057219 */ /* 0x190fe40000011607 */
[----:B------:R-:W-:Y:S01]  /*09b0*/  SHF.R.U64 R23, R12, R14, R7 ;  /* 0x0000000e0c177219 */ /* 0x000fe20000001207 */
[----:B------:R-:W-:-:S04]  /*09c0*/  IMAD.MOV.U32 R7, RZ, RZ, 0x1 ;  /* 0x00000001ff077424 */ /* 0x000fc800078e00ff */
[----:B------:R-:W4:Y:S01]  /*09d0*/  LDC R16, c[0x0][0x648] ;  /* 0x00019200ff107b82 */ /* 0x000f220000000800 */
[-C--:B0-----:R-:W-:Y:S02]  /*09e0*/  SHF.L.U32 R2, R9, R8.reuse, RZ ;  /* 0x0000000809027219 */ /* 0x081fe400000006ff */
[-CC-:B------:R-:W-:Y:S02]  /*09f0*/  SHF.R.U32.HI R15, RZ, R8.reuse, R5.reuse ;  /* 0x00000008ff0f7219 */ /* 0x180fe40000011605 */
[----:B------:R-:W-:Y:S02]  /*0a00*/  SHF.R.U64 R14, R23, R8, R5 ;  /* 0x00000008170e7219 */ /* 0x000fe40000001205 */
[----:B------:R-:W-:Y:S01]  /*0a10*/  LOP3.LUT R10, RZ, R2, RZ, 0x33, !PT ;  /* 0x00000002ff0a7212 */ /* 0x000fe200078e33ff */
[----:B------:R-:W0:Y:S01]  /*0a20*/  LDC R21, c[0x0][0x638] ;  /* 0x00018e00ff157b82 */ /* 0x000e220000000800 */
[----:B------:R-:W-:Y:S01]  /*0a30*/  SHF.L.U32 R5, R7, R8, RZ ;  /* 0x0000000807057219 */ /* 0x000fe200000006ff */
[----:B--2---:R-:W-:Y:S01]  /*0a40*/  IMAD.MOV.U32 R3, RZ, RZ, R15 ;  /* 0x000000ffff037224 */ /* 0x004fe200078e000f */
[----:B------:R-:W-:-:S05]  /*0a50*/  MOV R2, R14 ;  /* 0x0000000e00027202 */ /* 0x000fca0000000f00 */
[----:B------:R-:W2:Y:S01]  /*0a60*/  LDC R20, c[0x0][0x610] ;  /* 0x00018400ff147b82 */ /* 0x000ea20000000800 */
[----:B---3--:R-:W-:Y:S05]  /*0a70*/  @!P0 BRA `(.L_x_6) ;  /* 0x0000000000288947 */ /* 0x008fea0003800000 */
[----:B------:R-:W3:Y:S02]  /*0a80*/  LDC R9, c[0x0][0x64c] ;  /* 0x00019300ff097b82 */ /* 0x000ee40000000800 */
[----:B---3--:R-:W-:-:S05]  /*0a90*/  IADD3 R9, P0, R14, R9, RZ ;  /* 0x000000090e097210 */ /* 0x008fca0007f1e0ff */
        /* <DEDUP_REMOVED lines=8> */
.L_x_6:
[----:B------:R3:W-:Y:S01]  /*0b20*/  STL [R1+0x8c], R22 ;  /* 0x00008c1601007387 */ /* 0x0007e20000100800 */
[----:B----4-:R-:W-:Y:S01]  /*0b30*/  SHF.R.U64 R2, R2, R16, R3 ;  /* 0x0000001002027219 */ /* 0x010fe20000001203 */
[----:B------:R-:W-:Y:S01]  /*0b40*/  IMAD.MOV R11, RZ, RZ, -R11 ;  /* 0x000000ffff0b7224 */ /* 0x000fe200078e0a0b */
[----:B------:R-:W-:Y:S02]  /*0b50*/  LOP3.LUT R10, R23, R10, RZ, 0xc0, !PT ;  /* 0x0000000a170a7212 */ /* 0x000fe400078ec0ff */
[----:B-1----:R-:W-:Y:S01]  /*0b60*/  IADD3 R3, R17, -0x1, RZ ;  /* 0xffffffff11037810 */ /* 0x002fe20007ffe0ff */
[----:B------:R-:W-:Y:S02]  /*0b70*/  IMAD.MOV R6, RZ, RZ, -R2 ;  /* 0x000000ffff067224 */ /* 0x000fe400078e0a02 */
[----:B------:R-:W-:Y:S01]  /*0b80*/  IMAD R5, R5, R2, R10 ;  /* 0x0000000205057224 */ /* 0x000fe200078e020a */
[----:B------:R-:W-:Y:S01]  /*0b90*/  LOP3.LUT R3, R12, R3, RZ, 0xc0, !PT ;  /* 0x000000030c037212 */ /* 0x000fe200078ec0ff */
[----:B------:R-:W-:-:S02]  /*0ba0*/  @P3 IMAD R0, R13, R11, R4 ;  /* 0x0000000b0d003224 */ /* 0x000fc400078e0204 */
[----:B0-----:R-:W-:Y:S02]  /*0bb0*/  IMAD R2, R6, R21, R14 ;  /* 0x0000001506027224 */ /* 0x001fe400078e020e */
[----:B--2---:R-:W-:Y:S02]  /*0bc0*/  IMAD R19, R5, R20, R0 ;  /* 0x0000001405137224 */ /* 0x004fe400078e0200 */
[----:B------:R-:W-:Y:S02]  /*0bd0*/  IMAD R2, R2, R17, R3 ;  /* 0x0000001102027224 */ /* 0x000fe400078e0203 */
[----:B------:R-:W-:-:S03]  /*0be0*/  IMAD.MOV.U32 R0, RZ, RZ, 0x1 ;  /* 0x00000001ff007424 */ /* 0x000fc600078e00ff */
[----:B------:R-:W-:Y:S02]  /*0bf0*/  SEL R18, R2, R19, !P3 ;  /* 0x0000001302127207 */ /* 0x000fe40005800000 */
[----:B---3--:R-:W-:-:S07]  /*0c00*/  SEL R19, R19, R2, !P3 ;  /* 0x0000000213137207 */ /* 0x008fce0005800000 */
.L_x_4:
[----:B------:R-:W-:-:S08]  /*0c10*/  NOP ;  /* 0x0000000000007918 */ /* 0x000fd00000000000 */
[----:B------:R-:W0:Y:S02]  /*0c20*/  USETMAXREG.TRY_ALLOC.CTAPOOL UP0, 0xe8 ;  /* 0x000000e8000079c8 */ /* 0x000e240008000600 */
[----:B0-----:R-:W-:-:S13]  /*0c30*/  PLOP3.LUT P0, PT, PT, PT, UP0, 0x80, 0x0 ;  /* 0x000000000000781c */ /* 0x001fda0003f0f008 */
[----:B------:R-:W-:Y:S05]  /*0c40*/  @!P0 BRA `(.L_x_4) ;  /* 0xfffffffc00f08947 */ /* 0x000fea000383ffff */
[----:B------:R-:W-:Y:S01]  /*0c50*/  ULDC.64 UR4, c[0x0][0x598] ;  /* 0x0001660000047ab9 */ /* 0x000fe20000000a00 */
[----:B------:R-:W-:Y:S01]  /*0c60*/  ULDC.64 UR48, c[0x0][0x208] ;  /* 0x0000820000307ab9 */ /* 0x000fe20000000a00 */
[----:B------:R-:W-:-:S04]  /*0c70*/  ISETP.NE.U32.AND P0, PT, RZ, UR4, PT ;  /* 0x00000004ff007c0c */ /* 0x000fc8000bf05070 */
[----:B------:R-:W-:-:S13]  /*0c80*/  ISETP.NE.AND.EX P0, PT, RZ, UR5, PT, P0 ;  /* 0x00000005ff007c0c */ /* 0x000fda000bf05300 */
[----:B------:R-:W-:Y:S05]  /*0c90*/  @!P0 BRA `(.L_x_7) ;  /* 0x00000000001c8947 */ /* 0x000fea0003800000 */
[----:B------:R-:W0:Y:S02]  /*0ca0*/  LDC.64 R2, c[0x0][0x598] ;  /* 0x00016600ff027b82 */ /* 0x000e240000000a00 */
[----:B0-----:R-:W2:Y:S02]  /*0cb0*/  LDG.E.64 R2, desc[UR48][R2.64] ;  /* 0x0000003002027981 */ /* 0x001ea4000c1e1b00 */
[----:B--2---:R-:W-:-:S04]  /*0cc0*/  ISETP.NE.U32.AND P0, PT, R2, RZ, PT ;  /* 0x000000ff0200720c */ /* 0x004fc80003f05070 */
[----:B------:R-:W-:-:S13]  /*0cd0*/  ISETP.NE.AND.EX P0, PT, R3, RZ, PT, P0 ;  /* 0x000000ff0300720c */ /* 0x000fda0003f05300 */
[----:B------:R-:W-:Y:S05]  /*0ce0*/  @!P0 BRA `(.L_x_7) ;  /* 0x0000000000088947 */ /* 0x000fea0003800000 */
[----:B------:R0:W5:Y:S01]  /*0cf0*/  LD.E R16, desc[UR48][R2.64] ;  /* 0x0000003002107980 */ /* 0x000162000c101900 */
[----:B------:R-:W-:Y:S05]  /*0d00*/  BRA `(.L_x_8) ;  /* 0x0000000000247947 */ /* 0x000fea0003800000 */
.L_x_7:
[----:B------:R-:W-:Y:S02]  /*0d10*/  ULDC.64 UR4, c[0x0][0x588] ;  /* 0x0001620000047ab9 */ /* 0x000fe40000000a00 */
[----:B------:R-:W-:-:S04]  /*0d20*/  ISETP.NE.U32.AND P0, PT, RZ, UR4, PT ;  /* 0x00000004ff007c0c */ /* 0x000fc8000bf05070 */
[----:B------:R-:W-:-:S13]  /*0d30*/  ISETP.NE.AND.EX P0, PT, RZ, UR5, PT, P0 ;  /* 0x00000005ff007c0c */ /* 0x000fda000bf05300 */
[----:B------:R-:W-:Y:S05]  /*0d40*/  @!P0 BRA `(.L_x_9) ;  /* 0x00000000000c8947 */ /* 0x000fea0003800000 */
[----:B------:R-:W0:Y:S02]  /*0d50*/  LDC.64 R16, c[0x0][0x588] ;  /* 0x00016200ff107b82 */ /* 0x000e240000000a00 */
[----:B0-----:R1:W5:Y:S01]  /*0d60*/  LDG.E R16, desc[UR48][R16.64] ;  /* 0x0000003010107981 */ /* 0x001362000c1e1900 */
[----:B------:R-:W-:Y:S05]  /*0d70*/  BRA `(.L_x_8) ;  /* 0x0000000000087947 */ /* 0x000fea0003800000 */
.L_x_9:
[----:B------:R-:W-:Y:S02]  /*0d80*/  ULDC UR4, c[0x0][0x580] ;  /* 0x0001600000047ab9 */ /* 0x000fe40000000800 */
[----:B------:R-:W-:-:S07]  /*0d90*/  MOV R16, UR4 ;  /* 0x0000000400107c02 */ /* 0x000fce0008000f00 */
.L_x_8:
[----:B------:R-:W-:Y:S02]  /*0da0*/  ULDC.64 UR4, c[0x0][0x5a0] ;  /* 0x0001680000047ab9 */ /* 0x000fe40000000a00 */
[----:B------:R-:W-:-:S04]  /*0db0*/  ISETP.NE.U32.AND P0, PT, RZ, UR4, PT ;  /* 0x00000004ff007c0c */ /* 0x000fc8000bf05070 */
[----:B------:R-:W-:-:S13]  /*0dc0*/  ISETP.NE.AND.EX P0, PT, RZ, UR5, PT, P0 ;  /* 0x00000005ff007c0c */ /* 0x000fda000bf05300 */
[----:B------:R-:W-:Y:S05]  /*0dd0*/  @!P0 BRA `(.L_x_10) ;  /* 0x00000000001c8947 */ /* 0x000fea0003800000 */
[----:B0-----:R-:W0:Y:S02]  /*0de0*/  LDC.64 R2, c[0x0][0x5a0] ;  /* 0x00016800ff027b82 */ /* 0x001e240000000a00 */
[----:B0-----:R-:W2:Y:S02]  /*0df0*/  LDG.E.64 R2, desc[UR48][R2.64] ;  /* 0x0000003002027981 */ /* 0x001ea4000c1e1b00 */
[----:B--2---:R-:W-:-:S04]  /*0e00*/  ISETP.NE.U32.AND P0, PT, R2, RZ, PT ;  /* 0x000000ff0200720c */ /* 0x004fc80003f05070 */
[----:B------:R-:W-:-:S13]  /*0e10*/  ISETP.NE.AND.EX P0, PT, R3, RZ, PT, P0 ;  /* 0x000000ff0300720c */ /* 0x000fda0003f05300 */
[----:B------:R-:W-:Y:S05]  /*0e20*/  @!P0 BRA `(.L_x_10) ;  /* 0x0000000000088947 */ /* 0x000fea0003800000 */
[----:B-1----:R0:W5:Y:S01]  /*0e30*/  LD.E R17, desc[UR48][R2.64] ;  /* 0x0000003002117980 */ /* 0x002162000c101900 */
[----:B------:R-:W-:Y:S05]  /*0e40*/  BRA `(.L_x_11) ;  /* 0x0000000000247947 */ /* 0x000fea0003800000 */
.L_x_10:
[----:B------:R-:W-:Y:S02]  /*0e50*/  ULDC.64 UR4, c[0x0][0x590] ;  /* 0x0001640000047ab9 */ /* 0x000fe40000000a00 */
[----:B------:R-:W-:-:S04]  /*0e60*/  ISETP.NE.U32.AND P0, PT, RZ, UR4, PT ;  /* 0x00000004ff007c0c */ /* 0x000fc8000bf05070 */
[----:B------:R-:W-:-:S13]  /*0e70*/  ISETP.NE.AND.EX P0, PT, RZ, UR5, PT, P0 ;  /* 0x00000005ff007c0c */ /* 0x000fda000bf05300 */
[----:B------:R-:W-:Y:S05]  /*0e80*/  @!P0 BRA `(.L_x_12) ;  /* 0x00000000000c8947 */ /* 0x000fea0003800000 */
[----:B0-----:R-:W1:Y:S02]  /*0e90*/  LDC.64 R2, c[0x0][0x590] ;  /* 0x00016400ff027b82 */ /* 0x001e640000000a00 */
[----:B-1----:R1:W5:Y:S01]  /*0ea0*/  LDG.E R17, desc[UR48][R2.64] ;  /* 0x0000003002117981 */ /* 0x002362000c1e1900 */
[----:B------:R-:W-:Y:S05]  /*0eb0*/  BRA `(.L_x_11) ;  /* 0x0000000000087947 */ /* 0x000fea0003800000 */
.L_x_12:
[----:B------:R-:W-:Y:S02]  /*0ec0*/  ULDC UR4, c[0x0][0x584] ;  /* 0x0001610000047ab9 */ /* 0x000fe40000000800 */
[----:B-1----:R-:W-:-:S07]  /*0ed0*/  IMAD.U32 R17, RZ, RZ, UR4 ;  /* 0x00000004ff117e24 */ /* 0x002fce000f8e00ff */
.L_x_11:
[----:B------:R-:W-:-:S13]  /*0ee0*/  LOP3.LUT P0, RZ, R0, 0xff, RZ, 0xc0, !PT ;  /* 0x000000ff00ff7812 */ /* 0x000fda000780c0ff */
[----:B------:R-:W-:Y:S05]  /*0ef0*/  @!P0 EXIT ;  /* 0x000000000000894d */ /* 0x000fea0003800000 */
[----:B------:R-:W-:Y:S01]  /*0f00*/  ULDC UR4, c[0x0][0x28c] ;  /* 0x0000a30000047ab9 */ /* 0x000fe20000000800 */
[----:B------:R-:W-:Y:S01]  /*0f10*/  UMOV UR36, URZ ;  /* 0x0000003f00247c82 */ /* 0x000fe20008000000 */
[----:B------:R-:W-:Y:S01]  /*0f20*/  UIADD3 UR4, UR4, 0xff, URZ ;  /* 0x000000ff04047890 */ /* 0x000fe2000fffe03f */
[----:B------:R-:W-:-:S03]  /*0f30*/  UMOV UR37, URZ ;  /* 0x0000003f00257c82 */ /* 0x000fc60008000000 */
[----:B------:R-:W-:-:S04]  /*0f40*/  USHF.R.S32.HI UR5, URZ, 0x1f, UR4 ;  /* 0x0000001f3f057899 */ /* 0x000fc80008011404 */
[----:B------:R-:W-:-:S04]  /*0f50*/  ULEA.HI UR5, UR5, UR4, URZ, 0x8 ;  /* 0x0000000405057291 */ /* 0x000fc8000f8f403f */
[----:B------:R-:W-:-:S12]  /*0f60*/  USHF.R.S32.HI UR38, URZ, 0x8, UR5 ;  /* 0x000000083f267899 */ /* 0x000fd80008011405 */
.L_x_482:
[----:B------:R-:W2:Y:S01]  /*0f70*/  S2R R0, SR_TID.X ;  /* 0x0000000000007919 */ /* 0x000ea20000002100 */
[----:B---3--:R-:W3:Y:S01]  /*0f80*/  S2UR UR7, SR_CgaCtaId ;  /* 0x00000000000779c3 */ /* 0x008ee20000008800 */
[----:B------:R-:W-:Y:S02]  /*0f90*/  UMOV UR6, 0x400 ;  /* 0x0000040000067882 */ /* 0x000fe40000000000 */
[----:B---3--:R-:W-:Y:S01]  /*0fa0*/  ULEA UR6, UR7, UR6, 0x18 ;  /* 0x0000000607067291 */ /* 0x008fe2000f8ec03f */
[----:B--2---:R-:W-:-:S04]  /*0fb0*/  LOP3.LUT R0, R0, 0x80, RZ, 0xc0, !PT ;  /* 0x0000008000007812 */ /* 0x004fc800078ec0ff */
[----:B------:R-:W-:-:S06]  /*0fc0*/  SHF.R.U32.HI R0, RZ, 0x7, R0 ;  /* 0x00000007ff007819 */ /* 0x000fcc0000011600 */
[----:B------:R-:W2:Y:S02]  /*0fd0*/  SHFL.IDX PT, R0, R0, RZ, 0x1f ;  /* 0x00001fff00007589 */ /* 0x000ea400000e0000 */
[----:B--2---:R-:W-:-:S13]  /*0fe0*/  R2UR UR4, R0 ;  /* 0x00000000000472ca */ /* 0x004fda00000e0000 */
[----:B------:R-:W-:-:S04]  /*0ff0*/  ULEA.HI UR5, UR4, UR4, URZ, 0x1 ;  /* 0x0000000404057291 */ /* 0x000fc8000f8f083f */
[----:B------:R-:W-:-:S04]  /*1000*/  ULOP3.LUT UR5, UR5, 0x7fffe, URZ, 0xc0, !UPT ;  /* 0x0007fffe05057892 */ /* 0x000fc8000f8ec03f */
[----:B------:R-:W-:-:S03]  /*1010*/  UIADD3 UR5, UR4, -UR5, URZ ;  /* 0x8000000504057290 */ /* 0x000fc6000fffe03f */
[----:B------:R-:W-:Y:S01]  /*1020*/  ULDC UR4, c[0x0][0x28c] ;  /* 0x0000a30000047ab9 */ /* 0x000fe20000000800 */
[----:B------:R-:W-:Y:S01]  /*1030*/  ULEA UR5, UR5, UR6, 0xd ;  /* 0x0000000605057291 */ /* 0x000fe2000f8e683f */
[----:B------:R-:W-:-:S03]  /*1040*/  ISETP.LT.AND P0, PT, RZ, UR4, PT ;  /* 0x00000004ff007c0c */ /* 0x000fc6000bf01270 */
[----:B------:R-:W-:-:S04]  /*1050*/  UIADD3 UR5, UR5, 0x100, URZ ;  /* 0x0000010005057890 */ /* 0x000fc8000fffe03f */
[----:B------:R-:W-:-:S04]  /*1060*/  USHF.R.U32.HI UR5, URZ, 0x4, UR5 ;  /* 0x000000043f057899 */ /* 0x000fc80008011605 */
[----:B------:R-:W-:-:S04]  /*1070*/  ULOP3.LUT UR5, UR5, 0x3fff, URZ, 0xc0, !UPT ;  /* 0x00003fff05057892 */ /* 0x000fc8000f8ec03f */
[----:B------:R-:W-:Y:S01]  /*1080*/  ULOP3.LUT UR39, UR5, 0x10000, URZ, 0xfc, !UPT ;  /* 0x0001000005277892 */ /* 0x000fe2000f8efc3f */
[----:B01--45:R-:W-:Y:S11]  /*1090*/  @P0 BRA `(.L_x_13) ;  /* 0x0000000000400947 */ /* 0x033ff60003800000 */
[----:B------:R-:W-:Y:S01]  /*10a0*/  MOV R0, 0x0 ;  /* 0x0000000000007802 */ /* 0x000fe20000000f00 */
[----:B------:R-:W-:Y:S01]  /*10b0*/  ULDC.64 UR4, c[0x4][0x68] ;  /* 0x01001a0000047ab9 */ /* 0x000fe20000000a00 */
[----:B------:R-:W-:Y:S01]  /*10c0*/  ULDC.64 UR6, c[0x4][0x8] ;  /* 0x0100020000067ab9 */ /* 0x000fe20000000a00 */
[----:B------:R-:W-:Y:S01]  /*10d0*/  IMAD.U32 R4, RZ, RZ, UR4 ;  /* 0x00000004ff047e24 */ /* 0x000fe2000f8e00ff */
[----:B------:R2:W3:Y:S01]  /*10e0*/  LDC.64 R14, c[0x4][R0] ;  /* 0x01000000000e7b82 */ /* 0x0004e20000000a00 */
[----:B------:R-:W-:Y:S01]  /*10f0*/  MOV R5, UR5 ;  /* 0x0000000500057c02 */ /* 0x000fe20008000f00 */
[----:B------:R-:W-:Y:S01]  /*1100*/  ULDC.64 UR4, c[0x4][0x70] ;  /* 0x01001c0000047ab9 */ /* 0x000fe20000000a00 */
[----:B------:R-:W-:Y:S01]  /*1110*/  MOV R10, UR6 ;  /* 0x00000006000a7c02 */ /* 0x000fe20008000f00 */
[----:B------:R-:W-:Y:S01]  /*1120*/  IMAD.U32 R6, RZ, RZ, UR4 ;  /* 0x00000004ff067e24 */ /* 0x000fe2000f8e00ff */
[----:B------:R-:W-:Y:S01]  /*1130*/  MOV R12, 0x1 ;  /* 0x00000001000c7802 */ /* 0x000fe20000000f00 */
[----:B------:R-:W-:-:S02]  /*1140*/  IMAD.U32 R7, RZ, RZ, UR5 ;  /* 0x00000005ff077e24 */ /* 0x000fc4000f8e00ff */
[----:B------:R-:W-:Y:S02]  /*1150*/  IMAD.U32 R11, RZ, RZ, UR7 ;  /* 0x00000007ff0b7e24 */ /* 0x000fe4000f8e00ff */
[----:B------:R-:W-:Y:S02]  /*1160*/  IMAD.MOV.U32 R8, RZ, RZ, 0x1e1 ;  /* 0x000001e1ff087424 */ /* 0x000fe400078e00ff */
[----:B--2---:R-:W-:-:S07]  /*1170*/  IMAD.MOV.U32 R13, RZ, RZ, RZ ;  /* 0x000000ffff0d7224 */ /* 0x004fce00078e00ff */
[----:B------:R-:W-:-:S07]  /*1180*/  LEPC R20, `(.L_x_13) ;  /* 0x000000001014794e */ /* 0x000fce0000000000 */
[----:B01-3-5:R-:W-:Y:S05]  /*1190*/  CALL.ABS.NOINC R14 ;  /* 0x000000000e007343 */ /* 0x02bfea0003c00000 */
.L_x_13:
[----:B------:R-:W2:Y:S02]  /*11a0*/  LDL R20, [R1+0x80] ;  /* 0x0000800001147983 */ /* 0x000ea40000100800 */
[----:B--2---:R-:W-:-:S04]  /*11b0*/  LOP3.LUT R0, R20, 0x1, RZ, 0xfc, !PT ;  /* 0x0000000114007812 */ /* 0x004fc800078efcff */
[----:B------:R-:W-:-:S13]  /*11c0*/  ISETP.NE.AND P0, PT, R0, 0x3, PT ;  /* 0x000000030000780c */ /* 0x000fda0003f05270 */
[----:B------:R-:W-:Y:S05]  /*11d0*/  @!P0 BRA `(.L_x_14) ;  /* 0x0000000000048947 */ /* 0x000fea0003800000 */
[----:B------:R-:W-:Y:S01]  /*11e0*/  BPT.TRAP 0x1 ;  /* 0x000000040000795c */ /* 0x000fe20000300000 */
.L_x_14:
[----:B------:R-:W2:Y:S01]  /*11f0*/  S2UR UR5, SR_CgaCtaId ;  /* 0x00000000000579c3 */ /* 0x000ea20000008800 */
[----:B------:R-:W-:Y:S01]  /*1200*/  UMOV UR4, 0x400 ;  /* 0x0000040000047882 */ /* 0x000fe20000000000 */
[----:B------:R-:W-:Y:S01]  /*1210*/  IMAD.U32 R4, RZ, RZ, UR37 ;  /* 0x00000025ff047e24 */ /* 0x000fe2000f8e00ff */
[----:B------:R-:W-:-:S04]  /*1220*/  MOV R0, UR36 ;  /* 0x0000002400007c02 */ /* 0x000fc80008000f00 */
[----:B------:R-:W-:Y:S01]  /*1230*/  SHF.L.U32 R0, R0, 0x1f, RZ ;  /* 0x0000001f00007819 */ /* 0x000fe200000006ff */
[----:B--2---:R-:W-:-:S06]  /*1240*/  ULEA UR4, UR5, UR4, 0x18 ;  /* 0x0000000405047291 */ /* 0x004fcc000f8ec03f */
[----:B01----:R-:W-:-:S04]  /*1250*/  IMAD.U32 R3, RZ, RZ, UR4 ;  /* 0x00000004ff037e24 */ /* 0x003fc8000f8e00ff */
[----:B------:R-:W-:-:S04]  /*1260*/  IMAD R5, R4, 0x8, R3 ;  /* 0x0000000804057824 */ /* 0x000fc800078e0203 */
[----:B------:R0:W1:Y:S01]  /*1270*/  SYNCS.PHASECHK.TRANS64.TRYWAIT P1, [R5+URZ], R0 ;  /* 0x00000000050075a7 */ /* 0x000062000802017f */
[----:B------:R-:W-:Y:S05]  /*1280*/  @!P0 BRA `(.L_x_15) ;  /* 0x0000000000048947 */ /* 0x000fea0003800000 */
[----:B------:R-:W-:Y:S01]  /*1290*/  BPT.TRAP 0x1 ;  /* 0x000000040000795c */ /* 0x000fe20000300000 */
.L_x_15:
[----:B-1----:R-:W-:Y:S05]  /*12a0*/  @P1 BRA `(.L_x_16) ;  /* 0x0000000000081947 */ /* 0x002fea0003800000 */
[----:B------:R-:W1:Y:S02]  /*12b0*/  SYNCS.PHASECHK.TRANS64.TRYWAIT P1, [R5+URZ], R0 ;  /* 0x00000000050075a7 */ /* 0x000e64000802017f */
[----:B-1----:R-:W-:Y:S05]  /*12c0*/  @!P1 BRA `(.L_x_17) ;  /* 0x00000170008c9947 */ /* 0x002fea0003800000 */
.L_x_16:
[----:B------:R-:W-:-:S04]  /*12d0*/  UISETP.LT.AND UP0, UPT, UR38, 0x1, UPT ;  /* 0x000000012600788c */ /* 0x000fc8000bf01270 */
[----:B------:R-:W-:-:S06]  /*12e0*/  USEL UR4, UR38, 0x1, UP0 ;  /* 0x0000000126047887 */ /* 0x000fcc0008000000 */
[----:B01----:R-:W-:Y:S01]  /*12f0*/  MOV R5, UR4 ;  /* 0x0000000400057c02 */ /* 0x003fe20008000f00 */
[----:B------:R-:W-:Y:S05]  /*1300*/  WARPSYNC.ALL ;  /* 0x0000000000007948 */ /* 0x000fea0003800000 */
[----:B------:R-:W-:-:S04]  /*1310*/  IADD3 R5, -R5, UR38, RZ ;  /* 0x0000002605057c10 */ /* 0x000fc8000fffe1ff */
[----:B------:R-:W-:Y:S02]  /*1320*/  ISETP.GE.AND P1, PT, R5, 0x1, PT ;  /* 0x000000010500780c */ /* 0x000fe40003f26270 */
[----:B------:R-:W-:Y:S01]  /*1330*/  R2UR UR4, R3 ;  /* 0x00000000030472ca */ /* 0x000fe200000e0000 */
[----:B------:R-:W-:Y:S01]  /*1340*/  UIMAD UR6, UR37, 0xc00, UR39 ;  /* 0x00000c00250678a4 */ /* 0x000fe2000f8e0227 */
[----:B------:R-:W-:Y:S01]  /*1350*/  WARPGROUP.ARRIVE ;  /* 0x00000000000079c5 */ /* 0x000fe20000000000 */
[----:B------:R-:W-:Y:S01]  /*1360*/  UMOV UR9, 0x40000040 ;  /* 0x4000004000097882 */ /* 0x000fe20000000000 */
[----:B------:R-:W-:Y:S01]  /*1370*/  UMOV UR11, 0x40000040 ;  /* 0x40000040000b7882 */ /* 0x000fe20000000000 */
[----:B------:R-:W-:Y:S01]  /*1380*/  UMOV UR17, UR9 ;  /* 0x0000000900117c82 */ /* 0x000fe20008000000 */
[----:B------:R-:W-:Y:S01]  /*1390*/  UMOV UR19, 0x40000040 ;  /* 0x4000004000137882 */ /* 0x000fe20000000000 */
[----:B------:R-:W-:Y:S01]  /*13a0*/  UMOV UR21, UR9 ;  /* 0x0000000900157c82 */ /* 0x000fe20008000000 */
[----:B------:R-:W-:Y:S01]  /*13b0*/  UMOV UR8, UR6 ;  /* 0x0000000600087c82 */ /* 0x000fe20008000000 */
[----:B------:R-:W-:Y:S01]  /*13c0*/  UMOV UR23, 0x40000040 ;  /* 0x4000004000177882 */ /* 0x000fe20000000000 */
[----:B------:R-:W-:Y:S01]  /*13d0*/  UMOV UR16, UR8 ;  /* 0x0000000800107c82 */ /* 0x000fe20008000000 */
[----:B------:R-:W-:Y:S01]  /*13e0*/  UMOV UR20, UR8 ;  /* 0x0000000800147c82 */ /* 0x000fe20008000000 */
[----:B------:R-:W-:Y:S01]  /*13f0*/  UMOV UR12, UR8 ;  /* 0x00000008000c7c82 */ /* 0x000fe20008000000 */
[----:B------:R-:W-:Y:S01]  /*1400*/  UIADD3 UR4, UR4, 0x18100, URZ ;  /* 0x0001810004047890 */ /* 0x000fe2000fffe03f */
[----:B------:R-:W-:Y:S01]  /*1410*/  UMOV UR13, UR9 ;  /* 0x00000009000d7c82 */ /* 0x000fe20008000000 */
[----:B------:R-:W-:-:S02]  /*1420*/  UMOV UR15, 0x40000040 ;  /* 0x40000040000f7882 */ /* 0x000fc40000000000 */
[----:B------:R-:W-:Y:S01]  /*1430*/  USHF.R.U32.HI UR4, URZ, 0x4, UR4 ;  /* 0x000000043f047899 */ /* 0x000fe20008011604 */
[----:B------:R-:W-:Y:S01]  /*1440*/  UMOV UR28, UR8 ;  /* 0x00000008001c7c82 */ /* 0x000fe20008000000 */
[----:B------:R-:W-:Y:S02]  /*1450*/  UMOV UR29, UR9 ;  /* 0x00000009001d7c82 */ /* 0x000fe40008000000 */
[----:B------:R-:W-:Y:S01]  /*1460*/  ULOP3.LUT UR4, UR4, 0x3fff, URZ, 0xc0, !UPT ;  /* 0x00003fff04047892 */ /* 0x000fe2000f8ec03f */
[----:B------:R-:W-:Y:S01]  /*1470*/  UMOV UR31, 0x40000040 ;  /* 0x40000040001f7882 */ /* 0x000fe20000000000 */
[----:B------:R-:W-:Y:S02]  /*1480*/  UMOV UR32, UR8 ;  /* 0x0000000800207c82 */ /* 0x000fe40008000000 */
[----:B------:R-:W-:Y:S01]  /*1490*/  ULOP3.LUT UR4, UR4, 0x10000, URZ, 0xfc, !UPT ;  /* 0x0001000004047892 */ /* 0x000fe2000f8efc3f */
[----:B------:R-:W-:Y:S01]  /*14a0*/  UMOV UR33, UR9 ;  /* 0x0000000900217c82 */ /* 0x000fe20008000000 */
[----:B------:R-:W-:-:S02]  /*14b0*/  UMOV UR35, 0x40000040 ;  /* 0x4000004000237882 */ /* 0x000fc40000000000 */
[----:B------:R-:W-:Y:S01]  /*14c0*/  UIMAD UR5, UR37, 0xe00, UR4 ;  /* 0x00000e00250578a4 */ /* 0x000fe2000f8e0204 */
[----:B------:R-:W-:Y:S01]  /*14d0*/  UMOV UR24, UR8 ;  /* 0x0000000800187c82 */ /* 0x000fe20008000000 */
[----:B------:R-:W-:Y:S02]  /*14e0*/  UMOV UR25, UR9 ;  /* 0x0000000900197c82 */ /* 0x000fe40008000000 */
[----:B------:R-:W-:Y:S02]  /*14f0*/  UIADD3 UR18, UR5, 0x100, URZ ;  /* 0x0000010005127890 */ /* 0x000fe4000fffe03f */
[----:B------:R-:W-:Y:S02]  /*1500*/  UIADD3 UR22, UR5, 0x200, URZ ;  /* 0x0000020005167890 */ /* 0x000fe4000fffe03f */
[----:B------:R-:W-:Y:S01]  /*1510*/  UMOV UR10, UR5 ;  /* 0x00000005000a7c82 */ /* 0x000fe20008000000 */
[----:B------:R-:W-:Y:S01]  /*1520*/  UIADD3 UR14, UR5, 0x300, URZ ;  /* 0x00000300050e7890 */ /* 0x000fe2000fffe03f */
[----:B------:R-:W-:Y:S01]  /*1530*/  IGMMA.64x32x32.S8.S8 R24, gdesc[UR8], RZ, !UPT, gsb0 ;  /* 0x01200000081879f1 */ /* 0x000fe2000c0410ff */
[----:B------:R-:W-:-:S02]  /*1540*/  UIADD3 UR30, UR5, 0x400, URZ ;  /* 0x00000400051e7890 */ /* 0x000fc4000fffe03f */
[----:B------:R-:W-:Y:S02]  /*1550*/  UIADD3 UR34, UR5, 0x500, URZ ;  /* 0x0000050005227890 */ /* 0x000fe4000fffe03f */
[----:B------:R-:W-:Y:S01]  /*1560*/  UIADD3 UR26, UR5, 0x600, URZ ;  /* 0x00000600051a7890 */ /* 0x000fe2000fffe03f */
[----:B------:R-:W-:Y:S01]  /*1570*/  UMOV UR27, 0x40000040 ;  /* 0x40000040001b7882 */ /* 0x000fe20000000000 */
[----:B------:R-:W-:Y:S01]  /*1580*/  UIADD3 UR40, UR6, 0x400, URZ ;  /* 0x0000040006287890 */ /* 0x000fe2000fffe03f */
[----:B------:R-:W-:Y:S01]  /*1590*/  UMOV UR41, 0x40000040 ;  /* 0x4000004000297882 */ /* 0x000fe20000000000 */
[----:B------:R-:W-:-:S03]  /*15a0*/  UMOV UR43, UR27 ;  /* 0x0000001b002b7c82 */ /* 0x000fc60008000000 */
[----:B------:R-:W-:Y:S01]  /*15b0*/  UMOV UR42, UR26 ;  /* 0x0000001a002a7c82 */ /* 0x000fe20008000000 */
[----:B------:R-:W-:Y:S01]  /*15c0*/  UIADD3 UR7, UR6, 0x2, URZ ;  /* 0x0000000206077890 */ /* 0x000fe2000fffe03f */
[----:B------:R-:W-:Y:S01]  /*15d0*/  UMOV UR9, 0x40000040 ;  /* 0x4000004000097882 */ /* 0x000fe20000000000 */
[----:B------:R-:W-:Y:S01]  /*15e0*/  UIADD3 UR46, UR5, 0x402, URZ ;  /* 0x00000402052e7890 */ /* 0x000fe2000fffe03f */
[----:B------:R-:W-:-:S04]  /*15f0*/  UMOV UR45, UR9 ;  /* 0x00000009002d7c82 */ /* 0x000fc80008000000 */
[----:B------:R-:W-:Y:S01]  /*1600*/  UMOV UR8, UR7 ;  /* 0x0000000700087c82 */ /* 0x000fe20008000000 */
[----:B------:R-:W-:Y:S01]  /*1610*/  UIADD3 UR7, UR5, 0x2, URZ ;  /* 0x0000000205077890 */ /* 0x000fe2000fffe03f */
[----:B------:R-:W-:Y:S01]  /*1620*/  UMOV UR44, UR8 ;  /* 0x00000008002c7c82 */ /* 0x000fe20008000000 */
[----:B------:R-:W-:Y:S02]  /*1630*/  WARPGROUP.DEPBAR.LE gsb0, 0x0 ;  /* 0x00008000000079c5 */ /* 0x000fe40000010000 */
[----:B------:R-:W-:Y:S01]  /*1640*/  WARPGROUP.ARRIVE ;  /* 0x00000000000079c5 */ /* 0x000fe20000000000 */
[----:B------:R-:W-:Y:S01]  /*1650*/  IMAD.MOV.U32 R23, RZ, RZ, R24 ;  /* 0x000000ffff177224 */ /* 0x000fe200078e0018 */
[----:B------:R-:W-:Y:S01]  /*1660*/  MOV R21, R26 ;  /* 0x0000001a00157202 */ /* 0x000fe20000000f00 */
[----:B------:R-:W-:Y:S01]  /*1670*/  IMAD.MOV.U32 R22, RZ, RZ, R25 ;  /* 0x000000ffff167224 */ /* 0x000fe200078e0019 */
[----:B------:R-:W-:Y:S01]  /*1680*/  MOV R14, R29 ;  /* 0x0000001d000e7202 */ /* 0x000fe20000000f00 */
[----:B------:R-:W-:Y:S01]  /*1690*/  IMAD.MOV.U32 R20, RZ, RZ, R27 ;  /* 0x000000ffff147224 */ /* 0x000fe200078e001b */
[----:B------:R-:W-:Y:S01]  /*16a0*/  IGMMA.64x32x32.S8.S8 R200, gdesc[UR16], RZ, !UPT, gsb0 ;  /* 0x0120000010c879f1 */ /* 0x000fe2000c0410ff */
[----:B------:R-:W-:Y:S01]  /*16b0*/  IMAD.MOV.U32 R15, RZ, RZ, R28 ;  /* 0x000000ffff0f7224 */ /* 0x000fe200078e001c */
[----:B------:R-:W-:Y:S01]  /*16c0*/  MOV R11, R32 ;  /* 0x00000020000b7202 */ /* 0x000fe20000000f00 */
[----:B------:R-:W-:Y:S01]  /*16d0*/  IMAD.MOV.U32 R13, RZ, RZ, R30 ;  /* 0x000000ffff0d7224 */ /* 0x000fe200078e001e */
[----:B------:R-:W-:Y:S01]  /*16e0*/  MOV R8, R35 ;  /* 0x0000002300087202 */ /* 0x000fe20000000f00 */
[----:B------:R-:W-:Y:S01]  /*16f0*/  IMAD.MOV.U32 R12, RZ, RZ, R31 ;  /* 0x000000ffff0c7224 */ /* 0x000fe200078e001f */
[----:B------:R-:W-:Y:S01]  /*1700*/  MOV R4, R38 ;  /* 0x0000002600047202 */ /* 0x000fe20000000f00 */
[----:B------:R-:W-:Y:S01]  /*1710*/  IMAD.MOV.U32 R10, RZ, RZ, R33 ;  /* 0x000000ffff0a7224 */ /* 0x000fe200078e0021 */
[----:B------:R-:W-:Y:S01]  /*1720*/  UMOV UR16, UR40 ;  /* 0x0000002800107c82 */ /* 0x000fe20008000000 */
[----:B------:R-:W-:Y:S01]  /*1730*/  IMAD.MOV.U32 R9, RZ, RZ, R34 ;  /* 0x000000ffff097224 */ /* 0x000fe200078e0022 */
[----:B------:R-:W-:Y:S01]  /*1740*/  UMOV UR17, UR41 ;  /* 0x0000002900117c82 */ /* 0x000fe20008000000 */
[----:B------:R-:W-:Y:S01]  /*1750*/  IMAD.MOV.U32 R7, RZ, RZ, R36 ;  /* 0x000000ffff077224 */ /* 0x000fe200078e0024 */
[----:B------:R-:W-:Y:S01]  /*1760*/  MOV R216, R15 ;  /* 0x0000000f00d87202 */ /* 0x000fe20000000f00 */
[----:B------:R-:W-:Y:S01]  /*1770*/  IMAD.MOV.U32 R6, RZ, RZ, R37 ;  /* 0x000000ffff067224 */ /* 0x000fe200078e0025 */
[----:B------:R-:W-:Y:S01]  /*1780*/  MOV R219, R12 ;  /* 0x0000000c00db7202 */ /* 0x000fe20000000f00 */
[----:B------:R-:W-:Y:S01]  /*1790*/  IMAD.MOV.U32 R0, RZ, RZ, R39 ;  /* 0x000000ffff007224 */ /* 0x000fe200078e0027 */
[----:B------:R-:W-:Y:S01]  /*17a0*/  MOV R222, R9 ;  /* 0x0000000900de7202 */ /* 0x000fe20000000f00 */
[----:B------:R-:W-:Y:S01]  /*17b0*/  IMAD.MOV.U32 R226, RZ, RZ, R4 ;  /* 0x000000ffffe27224 */ /* 0x000fe200078e0004 */
[----:B------:R-:W-:Y:S01]  /*17c0*/  MOV R225, R6 ;  /* 0x0000000600e17202 */ /* 0x000fe20000000f00 */
[----:B------:R-:W-:-:S02]  /*17d0*/  IMAD.MOV.U32 R227, RZ, RZ, R0 ;  /* 0x000000ffffe37224 */ /* 0x000fc400078e0000 */
[----:B------:R-:W-:Y:S02]  /*17e0*/  IMAD.MOV.U32 R224, RZ, RZ, R7 ;  /* 0x000000ffffe07224 */ /* 0x000fe400078e0007 */
[----:B------:R-:W-:Y:S02]  /*17f0*/  IMAD.MOV.U32 R217, RZ, RZ, R14 ;  /* 0x000000ffffd97224 */ /* 0x000fe400078e000e */
[----:B------:R-:W-:Y:S02]  /*1800*/  IMAD.MOV.U32 R218, RZ, RZ, R13 ;  /* 0x000000ffffda7224 */ /* 0x000fe400078e000d */
[----:B------:R-:W-:Y:S02]  /*1810*/  IMAD.MOV.U32 R220, RZ, RZ, R11 ;  /* 0x000000ffffdc7224 */ /* 0x000fe400078e000b */
[----:B------:R-:W-:Y:S02]  /*1820*/  IMAD.MOV.U32 R221, RZ, RZ, R10 ;  /* 0x000000ffffdd7224 */ /* 0x000fe400078e000a */
[----:B------:R-:W-:Y:S01]  /*1830*/  IMAD.MOV.U32 R223, RZ, RZ, R8 ;  /* 0x000000ffffdf7224 */ /* 0x000fe200078e0008 */
[----:B------:R-:W-:-:S02]  /*1840*/  WARPGROUP.DEPBAR.LE gsb0, 0x0 ;  /* 0x00008000000079c5 */ /* 0x000fc40000010000 */
[----:B------:R-:W-:Y:S01]  /*1850*/  WARPGROUP.ARRIVE ;  /* 0x00000000000079c5 */ /* 0x000fe20000000000 */
[----:B------:R0:W-:Y:S04]  /*1860*/  STL.64 [R1+0x288], R214 ;  /* 0x000288d601007387 */ /* 0x0001e80000100a00 */
[----:B------:R1:W-:Y:S01]  /*1870*/  STL.64 [R1+0x280], R212 ;  /* 0x000280d401007387 */ /* 0x0003e20000100a00 */
[----:B------:R-:W-:Y:S01]  /*1880*/  IGMMA.64x32x32.S8.S8 R168, gdesc[UR20], RZ, !UPT, gsb0 ;  /* 0x0120000014a879f1 */ /* 0x000fe2000c0410ff */
[----:B------:R-:W-:Y:S01]  /*1890*/  UMOV UR20, UR40 ;  /* 0x0000002800147c82 */ /* 0x000fe20008000000 */
[----:B------:R-:W-:Y:S01]  /*18a0*/  UMOV UR21, UR41 ;  /* 0x0000002900157c82 */ /* 0x000fe20008000000 */
[----:B0-----:R-:W-:Y:S02]  /*18b0*/  IMAD.MOV.U32 R214, RZ, RZ, R21 ;  /* 0x000000ffffd67224 */ /* 0x001fe400078e0015 */
[----:B------:R-:W-:-:S02]  /*18c0*/  IMAD.MOV.U32 R215, RZ, RZ, R20 ;  /* 0x000000ffffd77224 */ /* 0x000fc400078e0014 */
[----:B-1----:R-:W-:Y:S01]  /*18d0*/  IMAD.MOV.U32 R212, RZ, RZ, R23 ;  /* 0x000000ffffd47224 */ /* 0x002fe200078e0017 */
[----:B------:R-:W-:Y:S02]  /*18e0*/  MOV R213, R22 ;  /* 0x0000001600d57202 */ /* 0x000fe40000000f00 */
[----:B------:R-:W-:Y:S04]  /*18f0*/  STL.64 [R1+0x2c8], R214 ;  /* 0x0002c8d601007387 */ /* 0x000fe80000100a00 */
[----:B------:R-:W-:Y:S04]  /*1900*/  STL.64 [R1+0x2c0], R212 ;  /* 0x0002c0d401007387 */ /* 0x000fe80000100a00 */
[----:B------:R-:W-:Y:S04]  /*1910*/  STL.64 [R1+0x2b8], R210 ;  /* 0x0002b8d201007387 */ /* 0x000fe80000100a00 */
[----:B------:R-:W-:Y:S04]  /*1920*/  STL.64 [R1+0x2b0], R208 ;  /* 0x0002b0d001007387 */ /* 0x000fe80000100a00 */
[----:B------:R-:W-:Y:S04]  /*1930*/  STL.64 [R1+0x2a8], R206 ;  /* 0x0002a8ce01007387 */ /* 0x000fe80000100a00 */
[----:B------:R-:W-:Y:S04]  /*1940*/  STL.64 [R1+0x2a0], R204 ;  /* 0x0002a0cc01007387 */ /* 0x000fe80000100a00 */
[----:B------:R-:W-:Y:S04]  /*1950*/  STL.64 [R1+0x298], R202 ;  /* 0x000298ca01007387 */ /* 0x000fe80000100a00 */
[----:B------:R0:W-:Y:S01]  /*1960*/  STL.64 [R1+0x290], R200 ;  /* 0x000290c801007387 */ /* 0x0001e20000100a00 */
[----:B------:R-:W-:-:S02]  /*1970*/  WARPGROUP.DEPBAR.LE gsb0, 0x0 ;  /* 0x00008000000079c5 */ /* 0x000fc40000010000 */
[----:B------:R-:W-:-:S06]  /*1980*/  WARPGROUP.ARRIVE ;  /* 0x00000000000079c5 */ /* 0x000fcc0000000000 */
[----:B------:R-:W-:Y:S01]  /*1990*/  IGMMA.64x32x32.S8.S8 R136, gdesc[UR12], RZ, !UPT, gsb0 ;  /* 0x012000000c8879f1 */ /* 0x000fe2000c0410ff */
[----:B------:R-:W-:Y:S01]  /*19a0*/  UMOV UR12, UR40 ;  /* 0x00000028000c7c82 */ /* 0x000fe20008000000 */
[----:B------:R-:W-:Y:S01]  /*19b0*/  UMOV UR13, UR41 ;  /* 0x00000029000d7c82 */ /* 0x000fe20008000000 */
[----:B------:R-:W-:Y:S02]  /*19c0*/  WARPGROUP.DEPBAR.LE gsb0, 0x0 ;  /* 0x00008000000079c5 */ /* 0x000fe40000010000 */
        /* <DEDUP_REMOVED lines=12> */
[----:B------:R-:W-:Y:S01]  /*1a90*/  UIADD3 UR26, UR5, 0x102, URZ ;  /* 0x00000102051a7890 */ /* 0x000fe2000fffe03f */
[----:B------:R-:W-:Y:S01]  /*1aa0*/  UMOV UR24, UR8 ;  /* 0x0000000800187c82 */ /* 0x000fe20008000000 */
[----:B------:R-:W-:Y:S01]  /*1ab0*/  UMOV UR25, UR9 ;  /* 0x0000000900197c82 */ /* 0x000fe20008000000 */
[----:B------:R-:W-:Y:S02]  /*1ac0*/  WARPGROUP.DEPBAR.LE gsb0, 0x0 ;  /* 0x00008000000079c5 */ /* 0x000fe40000010000 */
[----:B------:R-:W-:-:S06]  /*1ad0*/  WARPGROUP.ARRIVE ;  /* 0x00000000000079c5 */ /* 0x000fcc0000000000 */
[----:B------:R-:W-:Y:S01]  /*1ae0*/  IGMMA.64x32x32.S8.S8 R24, gdesc[UR40], RZ, !UPT, gsb0 ;  /* 0x01200000281879f1 */ /* 0x000fe2000c0410ff */
[----:B------:R-:W-:Y:S01]  /*1af0*/  UMOV UR42, UR10 ;  /* 0x0000000a002a7c82 */ /* 0x000fe20008000000 */
[----:B------:R-:W-:Y:S01]  /*1b00*/  UMOV UR43, UR11 ;  /* 0x0000000b002b7c82 */ /* 0x000fe20008000000 */
[----:B------:R-:W-:Y:S01]  /*1b10*/  UMOV UR10, UR7 ;  /* 0x00000007000a7c82 */ /* 0x000fe20008000000 */
[----:B------:R-:W-:Y:S01]  /*1b20*/  UMOV UR11, 0x40000040 ;  /* 0x40000040000b7882 */ /* 0x000fe20000000000 */
[----:B------:R-:W-:Y:S02]  /*1b30*/  WARPGROUP.DEPBAR.LE gsb0, 0x0 ;  /* 0x00008000000079c5 */ /* 0x000fe40000010000 */
[----:B------:R-:W-:-:S06]  /*1b40*/  WARPGROUP.ARRIVE ;  /* 0x00000000000079c5 */ /* 0x000fcc0000000000 */
[----:B------:R-:W-:Y:S01]  /*1b50*/  IGMMA.64x32x32.S8.S8 R56, gdesc[UR32], RZ, !UPT, gsb0 ;  /* 0x01200000203879f1 */ /* 0x000fe2000c0410ff */
[----:B------:R-:W-:Y:S01]  /*1b60*/  UMOV UR27, 0x40000040 ;  /* 0x40000040001b7882 */ /* 0x000fe20000000000 */
[----:B------:R-:W-:Y:S01]  /*1b70*/  UIADD3 UR34, UR5, 0x202, URZ ;  /* 0x0000020205227890 */ /* 0x000fe2000fffe03f */
[----:B------:R-:W-:Y:S01]  /*1b80*/  UMOV UR32, UR8 ;  /* 0x0000000800207c82 */ /* 0x000fe20008000000 */
[----:B------:R-:W-:Y:S01]  /*1b90*/  UMOV UR33, UR9 ;  /* 0x0000000900217c82 */ /* 0x000fe20008000000 */
[----:B------:R-:W-:Y:S02]  /*1ba0*/  WARPGROUP.DEPBAR.LE gsb0, 0x0 ;  /* 0x00008000000079c5 */ /* 0x000fe40000010000 */
[----:B------:R-:W-:-:S06]  /*1bb0*/  WARPGROUP.ARRIVE ;  /* 0x00000000000079c5 */ /* 0x000fcc0000000000 */
[----:B------:R-:W-:Y:S01]  /*1bc0*/  IGMMA.64x32x32.S8.S8 R88, gdesc[UR28], RZ, !UPT, gsb0 ;  /* 0x012000001c5879f1 */ /* 0x000fe2000c0410ff */
[----:B------:R-:W-:Y:S01]  /*1bd0*/  UMOV UR35, 0x40000040 ;  /* 0x4000004000237882 */ /* 0x000fe20000000000 */
[----:B------:R-:W-:Y:S01]  /*1be0*/  UMOV UR28, UR8 ;  /* 0x00000008001c7c82 */ /* 0x000fe20008000000 */
[----:B------:R-:W-:Y:S01]  /*1bf0*/  UMOV UR29, UR9 ;  /* 0x00000009001d7c82 */ /* 0x000fe20008000000 */
[----:B------:R-:W-:Y:S02]  /*1c00*/  WARPGROUP.DEPBAR.LE gsb0, 0x0 ;  /* 0x00008000000079c5 */ /* 0x000fe40000010000 */
[----:B------:R-:W-:-:S06]  /*1c10*/  WARPGROUP.ARRIVE ;  /* 0x00000000000079c5 */ /* 0x000fcc0000000000 */
[----:B------:R-:W-:Y:S03]  /*1c20*/  IGMMA.64x32x32.S8.S8 R120, gdesc[UR12], RZ, !UPT, gsb0 ;  /* 0x012000000c7879f1 */ /* 0x000fe6000c0410ff */
[----:B------:R-:W-:Y:S02]  /*1c30*/  WARPGROUP.DEPBAR.LE gsb0, 0x0 ;  /* 0x00008000000079c5 */ /* 0x000fe40000010000 */
[----:B------:R-:W-:-:S06]  /*1c40*/  WARPGROUP.ARRIVE ;  /* 0x00000000000079c5 */ /* 0x000fcc0000000000 */
[----:B------:R-:W-:Y:S03]  /*1c50*/  IGMMA.64x32x32.S8.S8 R152, gdesc[UR20], RZ, !UPT, gsb0 ;  /* 0x01200000149879f1 */ /* 0x000fe6000c0410ff */
[----:B------:R-:W-:Y:S02]  /*1c60*/  WARPGROUP.DEPBAR.LE gsb0, 0x0 ;  /* 0x00008000000079c5 */ /* 0x000fe40000010000 */
[----:B------:R-:W-:-:S06]  /*1c70*/  WARPGROUP.ARRIVE ;  /* 0x00000000000079c5 */ /* 0x000fcc0000000000 */
[----:B------:R-:W-:Y:S03]  /*1c80*/  IGMMA.64x32x32.S8.S8 R184, gdesc[UR16], RZ, !UPT, gsb0 ;  /* 0x0120000010b879f1 */ /* 0x000fe6000c0410ff */
[----:B------:R-:W-:Y:S02]  /*1c90*/  WARPGROUP.DEPBAR.LE gsb0, 0x0 ;  /* 0x00008000000079c5 */ /* 0x000fe40000010000 */
[----:B0-----:R-:W-:-:S06]  /*1ca0*/  WARPGROUP.ARRIVE ;  /* 0x00000000000079c5 */ /* 0x001fcc0000000000 */
[----:B------:R-:W-:Y:S03]  /*1cb0*/  IGMMA.64x32x32.S8.S8 R200, gdesc[UR40], RZ, !UPT, gsb0 ;  /* 0x0120000028c879f1 */ /* 0x000fe6000c0410ff */
[----:B------:R-:W-:Y:S02]  /*1cc0*/  WARPGROUP.DEPBAR.LE gsb0, 0x0 ;  /* 0x00008000000079c5 */ /* 0x000fe40000010000 */
[----:B------:R-:W-:Y:S01]  /*1cd0*/  IMAD.MOV.U32 R4, RZ, RZ, R214 ;  /* 0x000000ffff047224 */ /* 0x000fe200078e00d6 */
[----:B------:R-:W-:Y:S01]  /*1ce0*/  MOV R0, R215 ;  /* 0x000000d700007202 */ /* 0x000fe20000000f00 */
[----:B------:R-:W-:Y:S01]  /*1cf0*/  IMAD.MOV.U32 R6, RZ, RZ, R213 ;  /* 0x000000ffff067224 */ /* 0x000fe200078e00d5 */
[----:B------:R-:W-:Y:S01]  /*1d00*/  MOV R7, R212 ;  /* 0x000000d400077202 */ /* 0x000fe20000000f00 */
[----:B------:R-:W2:Y:S01]  /*1d10*/  LDL.LU.64 R214, [R1+0x2c8] ;  /* 0x0002c80001d67983 */ /* 0x000ea20000300a00 */
[----:B------:R-:W-:Y:S01]  /*1d20*/  IMAD.MOV.U32 R9, RZ, RZ, R210 ;  /* 0x000000ffff097224 */ /* 0x000fe200078e00d2 */
[----:B------:R-:W-:Y:S01]  /*1d30*/  MOV R10, R209 ;  /* 0x000000d1000a7202 */ /* 0x000fe20000000f00 */
[----:B------:R-:W-:Y:S01]  /*1d40*/  IMAD.MOV.U32 R8, RZ, RZ, R211 ;  /* 0x000000ffff087224 */ /* 0x000fe200078e00d3 */
[----:B------:R-:W2:Y:S01]  /*1d50*/  LDL.LU.64 R212, [R1+0x2c0] ;  /* 0x0002c00001d47983 */ /* 0x000ea20000300a00 */
[----:B------:R-:W-:Y:S01]  /*1d60*/  IMAD.MOV.U32 R11, RZ, RZ, R208 ;  /* 0x000000ffff0b7224 */ /* 0x000fe200078e00d0 */
[----:B------:R-:W-:Y:S01]  /*1d70*/  MOV R13, R206 ;  /* 0x000000ce000d7202 */ /* 0x000fe20000000f00 */
[----:B------:R-:W-:Y:S01]  /*1d80*/  IMAD.MOV.U32 R12, RZ, RZ, R207 ;  /* 0x000000ffff0c7224 */ /* 0x000fe200078e00cf */
[----:B------:R-:W3:Y:S01]  /*1d90*/  LDL.LU.64 R210, [R1+0x2b8] ;  /* 0x0002b80001d27983 */ /* 0x000ee20000300a00 */
[----:B------:R-:W-:Y:S01]  /*1da0*/  IMAD.MOV.U32 R15, RZ, RZ, R204 ;  /* 0x000000ffff0f7224 */ /* 0x000fe200078e00cc */
[----:B------:R-:W-:Y:S01]  /*1db0*/  MOV R20, R203 ;  /* 0x000000cb00147202 */ /* 0x000fe20000000f00 */
[----:B------:R-:W-:Y:S01]  /*1dc0*/  IMAD.MOV.U32 R14, RZ, RZ, R205 ;  /* 0x000000ffff0e7224 */ /* 0x000fe200078e00cd */
[----:B------:R-:W3:Y:S01]  /*1dd0*/  LDL.LU.64 R208, [R1+0x2b0] ;  /* 0x0002b00001d07983 */ /* 0x000ee20000300a00 */
[----:B------:R-:W-:Y:S01]  /*1de0*/  IMAD.MOV.U32 R21, RZ, RZ, R202 ;  /* 0x000000ffff157224 */ /* 0x000fe200078e00ca */
[----:B------:R-:W-:Y:S01]  /*1df0*/  MOV R23, R200 ;  /* 0x000000c800177202 */ /* 0x000fe20000000f00 */
[----:B------:R-:W-:Y:S01]  /*1e00*/  IMAD.MOV.U32 R22, RZ, RZ, R201 ;  /* 0x000000ffff167224 */ /* 0x000fe200078e00c9 */
[----:B------:R-:W3:Y:S04]  /*1e10*/  LDL.LU.64 R206, [R1+0x2a8] ;  /* 0x0002a80001ce7983 */ /* 0x000ee80000300a00 */
[----:B------:R-:W3:Y:S04]  /*1e20*/  LDL.LU.64 R204, [R1+0x2a0] ;  /* 0x0002a00001cc7983 */ /* 0x000ee80000300a00 */
[----:B------:R-:W3:Y:S04]  /*1e30*/  LDL.LU.64 R202, [R1+0x298] ;  /* 0x0002980001ca7983 */ /* 0x000ee80000300a00 */
[----:B------:R-:W3:Y:S01]  /*1e40*/  LDL.LU.64 R200, [R1+0x290] ;  /* 0x0002900001c87983 */ /* 0x000ee20000300a00 */
[----:B--2---:R-:W-:-:S06]  /*1e50*/  WARPGROUP.ARRIVE ;  /* 0x00000000000079c5 */ /* 0x004fcc0000000000 */
[----:B------:R-:W-:Y:S03]  /*1e60*/  IGMMA.64x32x32.S8.S8 R212, gdesc[UR8], R212, gsb0 ;  /* 0x0120000008d479f1 */ /* 0x000fe600080410d4 */
[----:B------:R-:W-:Y:S02]  /*1e70*/  WARPGROUP.DEPBAR.LE gsb0, 0x0 ;  /* 0x00008000000079c5 */ /* 0x000fe40000010000 */
[----:B------:R-:W-:Y:S04]  /*1e80*/  STL.64 [R1+0x40], R212 ;  /* 0x000040d401007387 */ /* 0x000fe80000100a00 */
[----:B------:R0:W-:Y:S04]  /*1e90*/  STL.64 [R1+0x48], R214 ;  /* 0x000048d601007387 */ /* 0x0001e80000100a00 */
[----:B------:R-:W-:Y:S04]  /*1ea0*/  STL.64 [R1+0x50], R216 ;  /* 0x000050d801007387 */ /* 0x000fe80000100a00 */
[----:B------:R-:W-:Y:S04]  /*1eb0*/  STL.64 [R1+0x58], R218 ;  /* 0x000058da01007387 */ /* 0x000fe80000100a00 */
[----:B------:R-:W-:Y:S04]  /*1ec0*/  STL.64 [R1+0x60], R220 ;  /* 0x000060dc01007387 */ /* 0x000fe80000100a00 */
[----:B------:R-:W-:Y:S04]  /*1ed0*/  STL.64 [R1+0x68], R222 ;  /* 0x000068de01007387 */ /* 0x000fe80000100a00 */
[----:B------:R-:W-:Y:S04]  /*1ee0*/  STL.64 [R1+0x70], R224 ;  /* 0x000070e001007387 */ /* 0x000fe80000100a00 */
[----:B------:R-:W-:Y:S04]  /*1ef0*/  STL.64 [R1+0x78], R226 ;  /* 0x000078e201007387 */ /* 0x000fe80000100a00 */
[----:B0-----:R-:W3:Y:S04]  /*1f00*/  LDL.LU.64 R214, [R1+0x288] ;  /* 0x0002880001d67983 */ /* 0x001ee80000300a00 */
[----:B------:R-:W3:Y:S01]  /*1f10*/  LDL.LU.64 R212, [R1+0x280] ;  /* 0x0002800001d47983 */ /* 0x000ee20000300a00 */
[----:B------:R-:W-:Y:S01]  /*1f20*/  UIADD3 UR30, UR5, 0x302, URZ ;  /* 0x00000302051e7890 */ /* 0x000fe2000fffe03f */
[----:B------:R-:W-:Y:S01]  /*1f30*/  UMOV UR31, 0x40000040 ;  /* 0x40000040001f7882 */ /* 0x000fe20000000000 */
[----:B------:R-:W-:Y:S01]  /*1f40*/  UMOV UR47, 0x40000040 ;  /* 0x40000040002f7882 */ /* 0x000fe20000000000 */
[----:B------:R-:W-:Y:S01]  /*1f50*/  UIADD3 UR18, UR5, 0x502, URZ ;  /* 0x0000050205127890 */ /* 0x000fe2000fffe03f */
[----:B------:R-:W-:Y:S01]  /*1f60*/  UMOV UR16, UR8 ;  /* 0x0000000800107c82 */ /* 0x000fe20008000000 */
[----:B------:R-:W-:Y:S01]  /*1f70*/  UMOV UR17, UR9 ;  /* 0x0000000900117c82 */ /* 0x000fe20008000000 */
[----:B------:R-:W-:Y:S01]  /*1f80*/  UMOV UR19, 0x40000040 ;  /* 0x4000004000137882 */ /* 0x000fe20000000000 */
[----:B---3--:R-:W-:-:S06]  /*1f90*/  WARPGROUP.ARRIVE ;  /* 0x00000000000079c5 */ /* 0x008fcc0000000000 */
[----:B------:R-:W-:Y:S03]  /*1fa0*/  IGMMA.64x32x32.S8.S8 R200, gdesc[UR24], R200, gsb0 ;  /* 0x0120000018c879f1 */ /* 0x000fe600080410c8 */
[----:B------:R-:W-:Y:S02]  /*1fb0*/  WARPGROUP.DEPBAR.LE gsb0, 0x0 ;  /* 0x00008000000079c5 */ /* 0x000fe40000010000 */
[----:B------:R-:W-:-:S06]  /*1fc0*/  WARPGROUP.ARRIVE ;  /* 0x00000000000079c5 */ /* 0x000fcc0000000000 */
        /* <DEDUP_REMOVED lines=9> */
[----:B------:R-:W-:Y:S01]  /*2060*/  IGMMA.64x32x32.S8.S8 R72, gdesc[UR16], R72, gsb0 ;  /* 0x01200000104879f1 */ /* 0x000fe20008041048 */
[----:B------:R-:W-:Y:S01]  /*2070*/  UIADD3 UR14, UR5, 0x602, URZ ;  /* 0x00000602050e7890 */ /* 0x000fe2000fffe03f */
[----:B------:R-:W-:Y:S01]  /*2080*/  UMOV UR12, UR8 ;  /* 0x00000008000c7c82 */ /* 0x000fe20008000000 */
[----:B------:R-:W-:Y:S01]  /*2090*/  UMOV UR13, UR9 ;  /* 0x00000009000d7c82 */ /* 0x000fe20008000000 */
[----:B------:R-:W-:Y:S01]  /*20a0*/  UMOV UR15, 0x40000040 ;  /* 0x40000040000f7882 */ /* 0x000fe20000000000 */
[----:B------:R-:W-:Y:S02]  /*20b0*/  WARPGROUP.DEPBAR.LE gsb0, 0x0 ;  /* 0x00008000000079c5 */ /* 0x000fe40000010000 */
[----:B------:R-:W-:-:S06]  /*20c0*/  WARPGROUP.ARRIVE ;  /* 0x00000000000079c5 */ /* 0x000fcc0000000000 */
[----:B------:R-:W-:Y:S01]  /*20d0*/  IGMMA.64x32x32.S8.S8 R40, gdesc[UR12], R40, gsb0 ;  /* 0x012000000c2879f1 */ /* 0x000fe20008041028 */
[----:B------:R-:W-:Y:S01]  /*20e0*/  UIADD3 UR7, UR6, 0x402, URZ ;  /* 0x0000040206077890 */ /* 0x000fe2000fffe03f */
[----:B------:R-:W-:-:S06]  /*20f0*/  UMOV UR13, 0x40000040 ;  /* 0x40000040000d7882 */ /* 0x000fcc0000000000 */
[----:B------:R-:W-:Y:S01]  /*2100*/  UMOV UR12, UR7 ;  /* 0x00000007000c7c82 */ /* 0x000fe20008000000 */
[----:B------:R-:W-:Y:S02]  /*2110*/  WARPGROUP.DEPBAR.LE gsb0, 0x0 ;  /* 0x00008000000079c5 */ /* 0x000fe40000010000 */
[----:B------:R-:W-:-:S06]  /*2120*/  WARPGROUP.ARRIVE ;  /* 0x00000000000079c5 */ /* 0x000fcc0000000000 */
[----:B------:R-:W-:Y:S01]  /*2130*/  IGMMA.64x32x32.S8.S8 R24, gdesc[UR12], R24, gsb0 ;  /* 0x012000000c1879f1 */ /* 0x000fe20008041018 */
[----:B------:R-:W-:Y:S01]  /*2140*/  UMOV UR16, UR12 ;  /* 0x0000000c00107c82 */ /* 0x000fe20008000000 */
[----:B------:R-:W-:Y:S01]  /*2150*/  UMOV UR17, UR13 ;  /* 0x0000000d00117c82 */ /* 0x000fe20008000000 */
[----:B------:R-:W-:Y:S04]  /*2160*/  STL.64 [R1+0x238], R214 ;  /* 0x000238d601007387 */ /* 0x000fe80000100a00 */
[----:B------:R0:W-:Y:S04]  /*2170*/  STL.64 [R1+0x230], R212 ;  /* 0x000230d401007387 */ /* 0x0001e80000100a00 */
[----:B0-----:R-:W2:Y:S04]  /*2180*/  LDL.LU.64 R212, [R1+0x40] ;  /* 0x0000400001d47983 */ /* 0x001ea80000300a00 */
[----:B------:R-:W3:Y:S01]  /*2190*/  LDL.LU.64 R214, [R1+0x48] ;  /* 0x0000480001d67983 */ /* 0x000ee20000300a00 */
[----:B------:R-:W-:-:S02]  /*21a0*/  WARPGROUP.DEPBAR.LE gsb0, 0x0 ;  /* 0x00008000000079c5 */ /* 0x000fc40000010000 */
[----:B------:R-:W-:-:S06]  /*21b0*/  WARPGROUP.ARRIVE ;  /* 0x00000000000079c5 */ /* 0x000fcc0000000000 */
[----:B------:R-:W-:Y:S01]  /*21c0*/  IGMMA.64x32x32.S8.S8 R56, gdesc[UR16], R56, gsb0 ;  /* 0x01200000103879f1 */ /* 0x000fe20008041038 */
[----:B------:R-:W-:Y:S01]  /*21d0*/  UMOV UR44, UR12 ;  /* 0x0000000c002c7c82 */ /* 0x000fe20008000000 */
[----:B------:R-:W-:Y:S01]  /*21e0*/  UMOV UR45, UR13 ;  /* 0x0000000d002d7c82 */ /* 0x000fe20008000000 */
[----:B------:R-:W-:Y:S02]  /*21f0*/  WARPGROUP.DEPBAR.LE gsb0, 0x0 ;  /* 0x00008000000079c5 */ /* 0x000fe40000010000 */
        /* <DEDUP_REMOVED lines=17> */
[----:B---3--:R-:W-:Y:S04]  /*2310*/  STL.64 [R1+0x278], R214 ;  /* 0x000278d601007387 */ /* 0x008fe80000100a00 */
[----:B--2---:R0:W-:Y:S04]  /*2320*/  STL.64 [R1+0x270], R212 ;  /* 0x000270d401007387 */ /* 0x0041e80000100a00 */
[----:B------:R1:W-:Y:S04]  /*2330*/  STL.64 [R1+0x268], R210 ;  /* 0x000268d201007387 */ /* 0x0003e80000100a00 */
[----:B------:R2:W-:Y:S04]  /*2340*/  STL.64 [R1+0x260], R208 ;  /* 0x000260d001007387 */ /* 0x0005e80000100a00 */
[----:B------:R3:W-:Y:S01]  /*2350*/  STL.64 [R1+0x258], R206 ;  /* 0x000258ce01007387 */ /* 0x0007e20000100a00 */
[----:B0-----:R-:W-:-:S03]  /*2360*/  IMAD.MOV.U32 R212, RZ, RZ, R7 ;  /* 0x000000ffffd47224 */ /* 0x001fc600078e0007 */
[----:B------:R0:W-:Y:S01]  /*2370*/  STL.64 [R1+0x250], R204 ;  /* 0x000250cc01007387 */ /* 0x0001e20000100a00 */
[----:B-1----:R-:W-:Y:S01]  /*2380*/  IMAD.MOV.U32 R210, RZ, RZ, R9 ;  /* 0x000000ffffd27224 */ /* 0x002fe200078e0009 */
[----:B------:R-:W-:Y:S02]  /*2390*/  MOV R211, R8 ;  /* 0x0000000800d37202 */ /* 0x000fe40000000f00 */
[----:B------:R1:W-:Y:S01]  /*23a0*/  STL.64 [R1+0x248], R202 ;  /* 0x000248ca01007387 */ /* 0x0003e20000100a00 */
[----:B--2---:R-:W-:Y:S01]  /*23b0*/  MOV R208, R11 ;  /* 0x0000000b00d07202 */ /* 0x004fe20000000f00 */
[----:B------:R-:W-:Y:S01]  /*23c0*/  IMAD.MOV.U32 R209, RZ, RZ, R10 ;  /* 0x000000ffffd17224 */ /* 0x000fe200078e000a */
[----:B------:R-:W-:Y:S01]  /*23d0*/  MOV R214, R4 ;  /* 0x0000000400d67202 */ /* 0x000fe20000000f00 */
[----:B------:R2:W-:Y:S01]  /*23e0*/  STL.64 [R1+0x240], R200 ;  /* 0x000240c801007387 */ /* 0x0005e20000100a00 */
[----:B---3--:R-:W-:Y:S02]  /*23f0*/  IMAD.MOV.U32 R206, RZ, RZ, R13 ;  /* 0x000000ffffce7224 */ /* 0x008fe400078e000d */
[----:B------:R-:W-:Y:S01]  /*2400*/  IMAD.MOV.U32 R207, RZ, RZ, R12 ;  /* 0x000000ffffcf7224 */ /* 0x000fe200078e000c */
[----:B0-----:R-:W-:Y:S01]  /*2410*/  MOV R205, R14 ;  /* 0x0000000e00cd7202 */ /* 0x001fe20000000f00 */
[----:B------:R-:W-:Y:S01]  /*2420*/  IMAD.MOV.U32 R204, RZ, RZ, R15 ;  /* 0x000000ffffcc7224 */ /* 0x000fe200078e000f */
[----:B------:R-:W-:Y:S01]  /*2430*/  UMOV UR8, UR12 ;  /* 0x0000000c00087c82 */ /* 0x000fe20008000000 */
[----:B------:R-:W-:Y:S01]  /*2440*/  IMAD.MOV.U32 R213, RZ, RZ, R6 ;  /* 0x000000ffffd57224 */ /* 0x000fe200078e0006 */
[----:B-1----:R-:W-:Y:S01]  /*2450*/  MOV R202, R21 ;  /* 0x0000001500ca7202 */ /* 0x002fe20000000f00 */
[----:B------:R-:W-:Y:S01]  /*2460*/  IMAD.MOV.U32 R203, RZ, RZ, R20 ;  /* 0x000000ffffcb7224 */ /* 0x000fe200078e0014 */
[----:B------:R-:W-:Y:S01]  /*2470*/  UMOV UR9, UR13 ;  /* 0x0000000d00097c82 */ /* 0x000fe20008000000 */
[----:B------:R-:W-:Y:S01]  /*2480*/  IMAD.MOV.U32 R215, RZ, RZ, R0 ;  /* 0x000000ffffd77224 */ /* 0x000fe200078e0000 */
[----:B------:R-:W3:Y:S01]  /*2490*/  LDL.LU.64 R216, [R1+0x50] ;  /* 0x0000500001d87983 */ /* 0x000ee20000300a00 */
[----:B--2---:R-:W-:-:S02]  /*24a0*/  IMAD.MOV.U32 R200, RZ, RZ, R23 ;  /* 0x000000ffffc87224 */ /* 0x004fc400078e0017 */
[----:B------:R-:W-:Y:S01]  /*24b0*/  IMAD.MOV.U32 R201, RZ, RZ, R22 ;  /* 0x000000ffffc97224 */ /* 0x000fe200078e0016 */
[----:B------:R-:W3:Y:S04]  /*24c0*/  LDL.LU.64 R218, [R1+0x58] ;  /* 0x0000580001da7983 */ /* 0x000ee80000300a00 */
[----:B------:R-:W3:Y:S04]  /*24d0*/  LDL.LU.64 R220, [R1+0x60] ;  /* 0x0000600001dc7983 */ /* 0x000ee80000300a00 */
[----:B------:R-:W3:Y:S04]  /*24e0*/  LDL.LU.64 R222, [R1+0x68] ;  /* 0x0000680001de7983 */ /* 0x000ee80000300a00 */
[----:B------:R-:W3:Y:S01]  /*24f0*/  LDL.LU.64 R224, [R1+0x70] ;  /* 0x0000700001e07983 */ /* 0x000ee20000300a00 */
[----:B------:R-:W-:-:S02]  /*2500*/  WARPGROUP.DEPBAR.LE gsb0, 0x0 ;  /* 0x00008000000079c5 */ /* 0x000fc40000010000 */
[----:B------:R-:W-:Y:S01]  /*2510*/  WARPGROUP.ARRIVE ;  /* 0x00000000000079c5 */ /* 0x000fe20000000000 */
[----:B------:R-:W3:Y:S05]  /*2520*/  LDL.LU.64 R226, [R1+0x78] ;  /* 0x0000780001e27983 */ /* 0x000eea0000300a00 */
[----:B------:R-:W-:Y:S03]  /*2530*/  IGMMA.64x32x32.S8.S8 R200, gdesc[UR8], R200, gsb0 ;  /* 0x0120000008c879f1 */ /* 0x000fe600080410c8 */
[----:B------:R-:W-:Y:S02]  /*2540*/  WARPGROUP.DEPBAR.LE gsb0, 0x0 ;  /* 0x00008000000079c5 */ /* 0x000fe40000010000 */
[----:B------:R-:W-:Y:S04]  /*2550*/  STL.64 [R1], R200 ;  /* 0x000000c801007387 */ /* 0x000fe80000100a00 */
[----:B------:R-:W-:Y:S04]  /*2560*/  STL.64 [R1+0x8], R202 ;  /* 0x000008ca01007387 */ /* 0x000fe80000100a00 */
[----:B------:R-:W-:Y:S04]  /*2570*/  STL.64 [R1+0x10], R204 ;  /* 0x000010cc01007387 */ /* 0x000fe80000100a00 */
[----:B------:R-:W-:Y:S04]  /*2580*/  STL.64 [R1+0x18], R206 ;  /* 0x000018ce01007387 */ /* 0x000fe80000100a00 */
[----:B------:R-:W-:Y:S04]  /*2590*/  STL.64 [R1+0x20], R208 ;  /* 0x000020d001007387 */ /* 0x000fe80000100a00 */
[----:B------:R-:W-:Y:S04]  /*25a0*/  STL.64 [R1+0x28], R210 ;  /* 0x000028d201007387 */ /* 0x000fe80000100a00 */
[----:B------:R-:W-:Y:S04]  /*25b0*/  STL.64 [R1+0x30], R212 ;  /* 0x000030d401007387 */ /* 0x000fe80000100a00 */
[----:B------:R0:W-:Y:S04]  /*25c0*/  STL.64 [R1+0x38], R214 ;  /* 0x000038d601007387 */ /* 0x0001e80000100a00 */
[----:B0-----:R-:W3:Y:S04]  /*25d0*/  LDL.LU.64 R214, [R1+0x278] ;  /* 0x0002780001d67983 */ /* 0x001ee80000300a00 */
[----:B------:R-:W3:Y:S01]  /*25e0*/  LDL.LU.64 R212, [R1+0x270] ;  /* 0x0002700001d47983 */ /* 0x000ee20000300a00 */
[----:B------:R-:W-:-:S02]  /*25f0*/  UIADD3 UR16, UR6, 0x4, URZ ;  /* 0x0000000406107890 */ /* 0x000fc4000fffe03f */
[----:B------:R-:W-:Y:S01]  /*2600*/  UIADD3 UR18, UR5, 0x4, URZ ;  /* 0x0000000405127890 */ /* 0x000fe2000fffe03f */
[----:B------:R-:W2:Y:S01]  /*2610*/  LDL.LU.64 R210, [R1+0x268] ;  /* 0x0002680001d27983 */ /* 0x000ea20000300a00 */
[----:B------:R-:W-:Y:S01]  /*2620*/  UMOV UR17, 0x40000040 ;  /* 0x4000004000117882 */ /* 0x000fe20000000000 */
[----:B------:R-:W-:Y:S02]  /*2630*/  UMOV UR19, 0x40000040 ;  /* 0x4000004000137882 */ /* 0x000fe40000000000 */
[----:B------:R-:W2:Y:S04]  /*2640*/  LDL.LU.64 R208, [R1+0x260] ;  /* 0x0002600001d07983 */ /* 0x000ea80000300a00 */
[----:B------:R-:W2:Y:S04]  /*2650*/  LDL.LU.64 R206, [R1+0x258] ;  /* 0x0002580001ce7983 */ /* 0x000ea80000300a00 */
[----:B------:R-:W2:Y:S04]  /*2660*/  LDL.LU.64 R204, [R1+0x250] ;  /* 0x0002500001cc7983 */ /* 0x000ea80000300a00 */
[----:B------:R-:W2:Y:S04]  /*2670*/  LDL.LU.64 R202, [R1+0x248] ;  /* 0x0002480001ca7983 */ /* 0x000ea80000300a00 */
[----:B------:R-:W2:Y:S01]  /*2680*/  LDL.LU.64 R200, [R1+0x240] ;  /* 0x0002400001c87983 */ /* 0x000ea20000300a00 */
[----:B---3--:R-:W-:-:S06]  /*2690*/  WARPGROUP.ARRIVE ;  /* 0x00000000000079c5 */ /* 0x008fcc0000000000 */
[----:B------:R-:W-:Y:S03]  /*26a0*/  IGMMA.64x32x32.S8.S8 R212, gdesc[UR16], R212, gsb0 ;  /* 0x0120000010d479f1 */ /* 0x000fe600080410d4 */
[----:B------:R-:W-:Y:S02]  /*26b0*/  WARPGROUP.DEPBAR.LE gsb0, 0x0 ;  /* 0x00008000000079c5 */ /* 0x000fe40000010000 */
[----:B------:R-:W-:Y:S01]  /*26c0*/  IMAD.MOV.U32 R21, RZ, RZ, R214 ;  /* 0x000000ffff157224 */ /* 0x000fe200078e00d6 */
[----:B------:R-:W-:Y:S01]  /*26d0*/  MOV R22, R213 ;  /* 0x000000d500167202 */ /* 0x000fe20000000f00 */
[----:B------:R-:W-:Y:S02]  /*26e0*/  IMAD.MOV.U32 R20, RZ, RZ, R215 ;  /* 0x000000ffff147224 */ /* 0x000fe400078e00d7 */
[----:B------:R-:W-:Y:S01]  /*26f0*/  IMAD.MOV.U32 R23, RZ, RZ, R212 ;  /* 0x000000ffff177224 */ /* 0x000fe200078e00d4 */
[----:B------:R-:W2:Y:S04]  /*2700*/  LDL.LU.64 R214, [R1+0x238] ;  /* 0x0002380001d67983 */ /* 0x000ea80000300a00 */
[----:B------:R-:W2:Y:S01]  /*2710*/  LDL.LU.64 R212, [R1+0x230] ;  /* 0x0002300001d47983 */ /* 0x000ea20000300a00 */
[----:B------:R-:W-:Y:S01]  /*2720*/  UIADD3 UR14, UR5, 0x104, URZ ;  /* 0x00000104050e7890 */ /* 0x000fe2000fffe03f */
[----:B------:R-:W-:Y:S01]  /*2730*/  UMOV UR12, UR16 ;  /* 0x00000010000c7c82 */ /* 0x000fe20008000000 */
[----:B------:R-:W-:Y:S01]  /*2740*/  UMOV UR13, UR17 ;  /* 0x00000011000d7c82 */ /* 0x000fe20008000000 */
[----:B------:R-:W-:Y:S01]  /*2750*/  UMOV UR15, 0x40000040 ;  /* 0x40000040000f7882 */ /* 0x000fe20000000000 */
        /* <DEDUP_REMOVED lines=16> */
[----:B--2---:R-:W-:-:S06]  /*2860*/  WARPGROUP.ARRIVE ;  /* 0x00000000000079c5 */ /* 0x004fcc0000000000 */
        /* <DEDUP_REMOVED lines=28> */
[----:B------:R0:W-:Y:S04]  /*2a30*/  STL.64 [R1+0x1e8], R214 ;  /* 0x0001e8d601007387 */ /* 0x0001e80000100a00 */
[----:B------:R1:W-:Y:S01]  /*2a40*/  STL.64 [R1+0x1e0], R212 ;  /* 0x0001e0d401007387 */ /* 0x0003e20000100a00 */
[----:B0-----:R-:W-:Y:S01]  /*2a50*/  IMAD.MOV.U32 R214, RZ, RZ, R21 ;  /* 0x000000ffffd67224 */ /* 0x001fe200078e0015 */
[----:B------:R-:W-:Y:S02]  /*2a60*/  MOV R215, R20 ;  /* 0x0000001400d77202 */ /* 0x000fe40000000f00 */
[----:B-1----:R-:W-:Y:S01]  /*2a70*/  MOV R212, R23 ;  /* 0x0000001700d47202 */ /* 0x002fe20000000f00 */
[----:B------:R-:W-:-:S02]  /*2a80*/  IMAD.MOV.U32 R213, RZ, RZ, R22 ;  /* 0x000000ffffd57224 */ /* 0x000fc400078e0016 */
[----:B------:R-:W-:Y:S04]  /*2a90*/  STL.64 [R1+0x228], R214 ;  /* 0x000228d601007387 */ /* 0x000fe80000100a00 */
[----:B------:R-:W-:Y:S04]  /*2aa0*/  STL.64 [R1+0x220], R212 ;  /* 0x000220d401007387 */ /* 0x000fe80000100a00 */
[----:B------:R-:W-:Y:S04]  /*2ab0*/  STL.64 [R1+0x218], R210 ;  /* 0x000218d201007387 */ /* 0x000fe80000100a00 */
[----:B------:R-:W-:Y:S01]  /*2ac0*/  STL.64 [R1+0x210], R208 ;  /* 0x000210d001007387 */ /* 0x000fe20000100a00 */
[----:B------:R-:W-:-:S02]  /*2ad0*/  WARPGROUP.DEPBAR.LE gsb0, 0x0 ;  /* 0x00008000000079c5 */ /* 0x000fc40000010000 */
[----:B------:R-:W-:-:S06]  /*2ae0*/  WARPGROUP.ARRIVE ;  /* 0x00000000000079c5 */ /* 0x000fcc0000000000 */
[----:B------:R-:W-:Y:S01]  /*2af0*/  IGMMA.64x32x32.S8.S8 R56, gdesc[UR32], R56, gsb0 ;  /* 0x01200000203879f1 */ /* 0x000fe20008041038 */
[----:B------:R-:W-:Y:S04]  /*2b00*/  STL.64 [R1+0x208], R206 ;  /* 0x000208ce01007387 */ /* 0x000fe80000100a00 */
[----:B------:R-:W-:Y:S04]  /*2b10*/  STL.64 [R1+0x200], R204 ;  /* 0x000200cc01007387 */ /* 0x000fe80000100a00 */
[----:B------:R-:W-:Y:S04]  /*2b20*/  STL.64 [R1+0x1f8], R202 ;  /* 0x0001f8ca01007387 */ /* 0x000fe80000100a00 */
[----:B------:R0:W-:Y:S04]  /*2b30*/  STL.64 [R1+0x1f0], R200 ;  /* 0x0001f0c801007387 */ /* 0x0001e80000100a00 */
[----:B0-----:R-:W2:Y:S04]  /*2b40*/  LDL.LU.64 R200, [R1] ;  /* 0x0000000001c87983 */ /* 0x001ea80000300a00 */
[----:B------:R-:W2:Y:S04]  /*2b50*/  LDL.LU.64 R202, [R1+0x8] ;  /* 0x0000080001ca7983 */ /* 0x000ea80000300a00 */
[----:B------:R-:W2:Y:S04]  /*2b60*/  LDL.LU.64 R204, [R1+0x10] ;  /* 0x0000100001cc7983 */ /* 0x000ea80000300a00 */
[----:B------:R-:W2:Y:S04]  /*2b70*/  LDL.LU.64 R206, [R1+0x18] ;  /* 0x0000180001ce7983 */ /* 0x000ea80000300a00 */
[----:B------:R-:W2:Y:S04]  /*2b80*/  LDL.LU.64 R208, [R1+0x20] ;  /* 0x0000200001d07983 */ /* 0x000ea80000300a00 */
[----:B------:R-:W2:Y:S04]  /*2b90*/  LDL.LU.64 R210, [R1+0x28] ;  /* 0x0000280001d27983 */ /* 0x000ea80000300a00 */
[----:B------:R-:W2:Y:S04]  /*2ba0*/  LDL.LU.64 R212, [R1+0x30] ;  /* 0x0000300001d47983 */ /* 0x000ea80000300a00 */
[----:B------:R-:W2:Y:S01]  /*2bb0*/  LDL.LU.64 R214, [R1+0x38] ;  /* 0x0000380001d67983 */ /* 0x000ea20000300a00 */
[----:B------:R-:W-:Y:S01]  /*2bc0*/  UMOV UR28, UR8 ;  /* 0x00000008001c7c82 */ /* 0x000fe20008000000 */
[----:B------:R-:W-:Y:S01]  /*2bd0*/  UMOV UR29, UR9 ;  /* 0x00000009001d7c82 */ /* 0x000fe20008000000 */
        /* <DEDUP_REMOVED lines=21> */
[----:B--2---:R-:W-:-:S06]  /*2d30*/  WARPGROUP.ARRIVE ;  /* 0x00000000000079c5 */ /* 0x004fcc0000000000 */
[----:B------:R-:W-:Y:S01]  /*2d40*/  IGMMA.64x32x32.S8.S8 R200, gdesc[UR8], R200, gsb0 ;  /* 0x0120000008c879f1 */ /* 0x000fe200080410c8 */
[----:B------:R-:W-:Y:S01]  /*2d50*/  IMAD.MOV.U32 R0, RZ, RZ, R227 ;  /* 0x000000ffff007224 */ /* 0x000fe200078e00e3 */
[----:B------:R-:W-:Y:S01]  /*2d60*/  MOV R6, R225 ;  /* 0x000000e100067202 */ /* 0x000fe20000000f00 */
[----:B------:R-:W-:Y:S02]  /*2d70*/  IMAD.MOV.U32 R7, RZ, RZ, R224 ;  /* 0x000000ffff077224 */ /* 0x000fe400078e00e0 */
[----:B------:R-:W-:Y:S01]  /*2d80*/  IMAD.MOV.U32 R4, RZ, RZ, R226 ;  /* 0x000000ffff047224 */ /* 0x000fe200078e00e2 */
[----:B------:R-:W-:Y:S01]  /*2d90*/  MOV R227, R0 ;  /* 0x0000000000e37202 */ /* 0x000fe20000000f00 */
[----:B------:R-:W-:Y:S01]  /*2da0*/  IMAD.MOV.U32 R225, RZ, RZ, R6 ;  /* 0x000000ffffe17224 */ /* 0x000fe200078e0006 */
[----:B------:R-:W-:Y:S01]  /*2db0*/  MOV R224, R7 ;  /* 0x0000000700e07202 */ /* 0x000fe20000000f00 */
[----:B------:R-:W-:Y:S01]  /*2dc0*/  IMAD.MOV.U32 R226, RZ, RZ, R4 ;  /* 0x000000ffffe27224 */ /* 0x000fe200078e0004 */
[----:B------:R-:W-:-:S02]  /*2dd0*/  WARPGROUP.DEPBAR.LE gsb0, 0x0 ;  /* 0x00008000000079c5 */ /* 0x000fc40000010000 */
[----:B------:R-:W-:Y:S01]  /*2de0*/  MOV R4, R214 ;  /* 0x000000d600047202 */ /* 0x000fe20000000f00 */
[----:B------:R-:W-:Y:S02]  /*2df0*/  IMAD.MOV.U32 R0, RZ, RZ, R215 ;  /* 0x000000ffff007224 */ /* 0x000fe400078e00d7 */
[----:B------:R-:W-:Y:S01]  /*2e00*/  IMAD.MOV.U32 R7, RZ, RZ, R212 ;  /* 0x000000ffff077224 */ /* 0x000fe200078e00d4 */
[----:B------:R-:W2:Y:S01]  /*2e10*/  LDL.LU.64 R214, [R1+0x228] ;  /* 0x0002280001d67983 */ /* 0x000ea20000300a00 */
[----:B------:R-:W-:-:S03]  /*2e20*/  IMAD.MOV.U32 R6, RZ, RZ, R213 ;  /* 0x000000ffff067224 */ /* 0x000fc600078e00d5 */
[----:B------:R-:W2:Y:S01]  /*2e30*/  LDL.LU.64 R212, [R1+0x220] ;  /* 0x0002200001d47983 */ /* 0x000ea20000300a00 */
[----:B------:R-:W-:Y:S01]  /*2e40*/  MOV R15, R216 ;  /* 0x000000d8000f7202 */ /* 0x000fe20000000f00 */
[----:B------:R-:W-:Y:S01]  /*2e50*/  IMAD.MOV.U32 R13, RZ, RZ, R218 ;  /* 0x000000ffff0d7224 */ /* 0x000fe200078e00da */
[----:B------:R-:W-:Y:S01]  /*2e60*/  MOV R12, R219 ;  /* 0x000000db000c7202 */ /* 0x000fe20000000f00 */
[----:B------:R-:W-:Y:S01]  /*2e70*/  IMAD.MOV.U32 R10, RZ, RZ, R221 ;  /* 0x000000ffff0a7224 */ /* 0x000fe200078e00dd */
[----:B------:R-:W-:Y:S01]  /*2e80*/  MOV R9, R222 ;  /* 0x000000de00097202 */ /* 0x000fe20000000f00 */
[----:B------:R-:W-:Y:S02]  /*2e90*/  IMAD.MOV.U32 R14, RZ, RZ, R217 ;  /* 0x000000ffff0e7224 */ /* 0x000fe400078e00d9 */
[----:B------:R-:W-:Y:S02]  /*2ea0*/  IMAD.MOV.U32 R11, RZ, RZ, R220 ;  /* 0x000000ffff0b7224 */ /* 0x000fe400078e00dc */
        /* <DEDUP_REMOVED lines=8> */
[----:B------:R-:W-:Y:S01]  /*2f30*/  IMAD.MOV.U32 R223, RZ, RZ, R8 ;  /* 0x000000ffffdf7224 */ /* 0x000fe200078e0008 */
[----:B------:R-:W-:Y:S02]  /*2f40*/  UIADD3 UR16, UR6, 0x6, URZ ;  /* 0x0000000606107890 */ /* 0x000fe4000fffe03f */
[----:B------:R-:W-:Y:S01]  /*2f50*/  UIADD3 UR18, UR5, 0x6, URZ ;  /* 0x0000000605127890 */ /* 0x000fe2000fffe03f */
[----:B------:R-:W-:Y:S01]  /*2f60*/  UMOV UR17, 0x40000040 ;  /* 0x4000004000117882 */ /* 0x000fe20000000000 */
[----:B------:R-:W-:Y:S01]  /*2f70*/  UMOV UR19, 0x40000040 ;  /* 0x4000004000137882 */ /* 0x000fe20000000000 */
[----:B------:R-:W-:Y:S01]  /*2f80*/  IMAD.MOV.U32 R9, RZ, RZ, R210 ;  /* 0x000000ffff097224 */ /* 0x000fe200078e00d2 */
[----:B------:R-:W-:Y:S01]  /*2f90*/  MOV R8, R211 ;  /* 0x000000d300087202 */ /* 0x000fe20000000f00 */
[----:B------:R-:W-:Y:S01]  /*2fa0*/  IMAD.MOV.U32 R10, RZ, RZ, R209 ;  /* 0x000000ffff0a7224 */ /* 0x000fe200078e00d1 */
[----:B------:R-:W-:Y:S01]  /*2fb0*/  MOV R11, R208 ;  /* 0x000000d0000b7202 */ /* 0x000fe20000000f00 */
        /* <DEDUP_REMOVED lines=9> */
[----:B------:R-:W-:-:S02]  /*3050*/  IMAD.MOV.U32 R23, RZ, RZ, R200 ;  /* 0x000000ffff177224 */ /* 0x000fc400078e00c8 */
[----:B------:R-:W-:Y:S01]  /*3060*/  IMAD.MOV.U32 R22, RZ, RZ, R201 ;  /* 0x000000ffff167224 */ /* 0x000fe200078e00c9 */
        /* <DEDUP_REMOVED lines=99> */
[----:B-1----:R-:W-:Y:S01]  /*36a0*/  MOV R210, R9 ;  /* 0x0000000900d27202 */ /* 0x002fe20000000f00 */
[----:B------:R-:W-:Y:S02]  /*36b0*/  IMAD.MOV.U32 R211, RZ, RZ, R8 ;  /* 0x000000ffffd37224 */ /* 0x000fe400078e0008 */
[----:B------:R1:W-:Y:S01]  /*36c0*/  STL.64 [R1+0x1a8], R202 ;  /* 0x0001a8ca01007387 */ /* 0x0003e20000100a00 */
[----:B--2---:R-:W-:Y:S01]  /*36d0*/  IMAD.MOV.U32 R208, RZ, RZ, R11 ;  /* 0x000000ffffd07224 */ /* 0x004fe200078e000b */
[----:B------:R-:W-:Y:S01]  /*36e0*/  MOV R213, R6 ;  /* 0x0000000600d57202 */ /* 0x000fe20000000f00 */
[----:B------:R-:W-:Y:S01]  /*36f0*/  IMAD.MOV.U32 R209, RZ, RZ, R10 ;  /* 0x000000ffffd17224 */ /* 0x000fe200078e000a */
[----:B------:R2:W-:Y:S01]  /*3700*/  STL.64 [R1+0x1a0], R200 ;  /* 0x0001a0c801007387 */ /* 0x0005e20000100a00 */
[----:B---3--:R-:W-:Y:S01]  /*3710*/  IMAD.MOV.U32 R206, RZ, RZ, R13 ;  /* 0x000000ffffce7224 */ /* 0x008fe200078e000d */
[----:B------:R-:W-:Y:S01]  /*3720*/  MOV R207, R12 ;  /* 0x0000000c00cf7202 */ /* 0x000fe20000000f00 */
[----:B------:R-:W-:Y:S01]  /*3730*/  IMAD.MOV.U32 R214, RZ, RZ, R4 ;  /* 0x000000ffffd67224 */ /* 0x000fe200078e0004 */
[----:B0-----:R-:W-:Y:S01]  /*3740*/  MOV R204, R15 ;  /* 0x0000000f00cc7202 */ /* 0x001fe20000000f00 */
[----:B------:R-:W-:Y:S01]  /*3750*/  IMAD.MOV.U32 R205, RZ, RZ, R14 ;  /* 0x000000ffffcd7224 */ /* 0x000fe200078e000e */
[----:B------:R-:W-:Y:S01]  /*3760*/  UMOV UR10, UR18 ;  /* 0x00000012000a7c82 */ /* 0x000fe20008000000 */
[----:B------:R-:W-:Y:S01]  /*3770*/  IMAD.MOV.U32 R215, RZ, RZ, R0 ;  /* 0x000000ffffd77224 */ /* 0x000fe200078e0000 */
[----:B------:R-:W-:Y:S01]  /*3780*/  UMOV UR11, UR19 ;  /* 0x00000013000b7c82 */ /* 0x000fe20008000000 */
[----:B-1----:R-:W-:Y:S01]  /*3790*/  IMAD.MOV.U32 R202, RZ, RZ, R21 ;  /* 0x000000ffffca7224 */ /* 0x002fe200078e0015 */
[----:B------:R-:W3:Y:S01]  /*37a0*/  LDL.LU.64 R216, [R1+0x50] ;  /* 0x0000500001d87983 */ /* 0x000ee20000300a00 */
[----:B------:R-:W-:Y:S01]  /*37b0*/  IMAD.MOV.U32 R203, RZ, RZ, R20 ;  /* 0x000000ffffcb7224 */ /* 0x000fe200078e0014 */
[----:B--2---:R-:W-:Y:S01]  /*37c0*/  MOV R201, R22 ;  /* 0x0000001600c97202 */ /* 0x004fe20000000f00 */
[----:B------:R-:W-:Y:S01]  /*37d0*/  IMAD.MOV.U32 R200, RZ, RZ, R23 ;  /* 0x000000ffffc87224 */ /* 0x000fe200078e0017 */
[----:B------:R-:W3:Y:S04]  /*37e0*/  LDL.LU.64 R218, [R1+0x58] ;  /* 0x0000580001da7983 */ /* 0x000ee80000300a00 */
[----:B------:R-:W3:Y:S04]  /*37f0*/  LDL.LU.64 R220, [R1+0x60] ;  /* 0x0000600001dc7983 */ /* 0x000ee80000300a00 */
[----:B------:R-:W3:Y:S04]  /*3800*/  LDL.LU.64 R222, [R1+0x68] ;  /* 0x0000680001de7983 */ /* 0x000ee80000300a00 */
[----:B------:R-:W3:Y:S04]  /*3810*/  LDL.LU.64 R224, [R1+0x70] ;  /* 0x0000700001e07983 */ /* 0x000ee80000300a00 */
[----:B------:R-:W3:Y:S01]  /*3820*/  LDL.LU.64 R226, [R1+0x78] ;  /* 0x0000780001e27983 */ /* 0x000ee20000300a00 */
[----:B------:R-:W-:-:S02]  /*3830*/  WARPGROUP.DEPBAR.LE gsb0, 0x0 ;  /* 0x00008000000079c5 */ /* 0x000fc40000010000 */
[----:B------:R-:W-:-:S06]  /*3840*/  WARPGROUP.ARRIVE ;  /* 0x00000000000079c5 */ /* 0x000fcc0000000000 */
        /* <DEDUP_REMOVED lines=27> */
[----:B------:R-:W-:Y:S01]  /*3a00*/  IMAD.MOV.U32 R22, RZ, RZ, R213 ;  /* 0x000000ffff167224 */ /* 0x000fe200078e00d5 */
[----:B------:R-:W-:Y:S01]  /*3a10*/  MOV R23, R212 ;  /* 0x000000d400177202 */ /* 0x000fe20000000f00 */
        /* <DEDUP_REMOVED lines=53> */
[----:B0-----:R-:W-:Y:S01]  /*3d70*/  MOV R214, R21 ;  /* 0x0000001500d67202 */ /* 0x001fe20000000f00 */
[----:B------:R-:W-:Y:S02]  /*3d80*/  IMAD.MOV.U32 R215, RZ, RZ, R20 ;  /* 0x000000ffffd77224 */ /* 0x000fe400078e0014 */
[----:B-1----:R-:W-:-:S02]  /*3d90*/  IMAD.MOV.U32 R212, RZ, RZ, R23 ;  /* 0x000000ffffd47224 */ /* 0x002fc400078e0017 */
[----:B------:R-:W-:Y:S01]  /*3da0*/  IMAD.MOV.U32 R213, RZ, RZ, R22 ;  /* 0x000000ffffd57224 */ /* 0x000fe200078e0016 */
        /* <DEDUP_REMOVED lines=46> */
[----:B------:R-:W-:Y:S01]  /*4090*/  IMAD.MOV.U32 R6, RZ, RZ, R225 ;  /* 0x000000ffff067224 */ /* 0x000fe200078e00e1 */
[----:B------:R-:W-:Y:S02]  /*40a0*/  MOV R7, R224 ;  /* 0x000000e000077202 */ /* 0x000fe40000000f00 */
[----:B------:R-:W-:Y:S01]  /*40b0*/  MOV R226, R4 ;  /* 0x0000000400e27202 */ /* 0x000fe20000000f00 */
[----:B------:R-:W-:Y:S02]  /*40c0*/  IMAD.MOV.U32 R227, RZ, RZ, R0 ;  /* 0x000000ffffe37224 */ /* 0x000fe400078e0000 */
[----:B------:R-:W-:Y:S02]  /*40d0*/  IMAD.MOV.U32 R224, RZ, RZ, R7 ;  /* 0x000000ffffe07224 */ /* 0x000fe400078e0007 */
[----:B------:R-:W-:Y:S01]  /*40e0*/  IMAD.MOV.U32 R225, RZ, RZ, R6 ;  /* 0x000000ffffe17224 */ /* 0x000fe200078e0006 */
[----:B------:R-:W-:-:S02]  /*40f0*/  WARPGROUP.DEPBAR.LE gsb0, 0x0 ;  /* 0x00008000000079c5 */ /* 0x000fc40000010000 */
[----:B------:R-:W-:Y:S01]  /*4100*/  IMAD.MOV.U32 R4, RZ, RZ, R214 ;  /* 0x000000ffff047224 */ /* 0x000fe200078e00d6 */
[----:B------:R-:W-:Y:S01]  /*4110*/  MOV R6, R213 ;  /* 0x000000d500067202 */ /* 0x000fe20000000f00 */
[----:B------:R-:W-:Y:S02]  /*4120*/  IMAD.MOV.U32 R0, RZ, RZ, R215 ;  /* 0x000000ffff007224 */ /* 0x000fe400078e00d7 */
[----:B------:R-:W-:Y:S01]  /*4130*/  IMAD.MOV.U32 R7, RZ, RZ, R212 ;  /* 0x000000ffff077224 */ /* 0x000fe200078e00d4 */
[----:B------:R-:W2:Y:S04]  /*4140*/  LDL.LU.64 R214, [R1+0x188] ;  /* 0x0001880001d67983 */ /* 0x000ea80000300a00 */
[----:B------:R-:W2:Y:S01]  /*4150*/  LDL.LU.64 R212, [R1+0x180] ;  /* 0x0001800001d47983 */ /* 0x000ea20000300a00 */
[----:B------:R-:W-:Y:S01]  /*4160*/  IMAD.MOV.U32 R14, RZ, RZ, R217 ;  /* 0x000000ffff0e7224 */ /* 0x000fe200078e00d9 */
[----:B------:R-:W-:Y:S01]  /*4170*/  MOV R13, R218 ;  /* 0x000000da000d7202 */ /* 0x000fe20000000f00 */
[----:B------:R-:W-:Y:S01]  /*4180*/  IMAD.MOV.U32 R11, RZ, RZ, R220 ;  /* 0x000000ffff0b7224 */ /* 0x000fe200078e00dc */
[----:B------:R-:W-:Y:S01]  /*4190*/  MOV R10, R221 ;  /* 0x000000dd000a7202 */ /* 0x000fe20000000f00 */
[----:B------:R-:W-:-:S02]  /*41a0*/  IMAD.MOV.U32 R8, RZ, RZ, R223 ;  /* 0x000000ffff087224 */ /* 0x000fc400078e00df */
[----:B------:R-:W-:Y:S02]  /*41b0*/  IMAD.MOV.U32 R15, RZ, RZ, R216 ;  /* 0x000000ffff0f7224 */ /* 0x000fe400078e00d8 */
[----:B------:R-:W-:Y:S02]  /*41c0*/  IMAD.MOV.U32 R12, RZ, RZ, R219 ;  /* 0x000000ffff0c7224 */ /* 0x000fe400078e00db */
        /* <DEDUP_REMOVED lines=8> */
[----:B------:R-:W-:Y:S01]  /*4250*/  IMAD.MOV.U32 R222, RZ, RZ, R9 ;  /* 0x000000ffffde7224 */ /* 0x000fe200078e0009 */
[----:B------:R-:W-:Y:S02]  /*4260*/  UIADD3 UR16, UR6, 0x602, URZ ;  /* 0x0000060206107890 */ /* 0x000fe4000fffe03f */
[----:B------:R-:W-:Y:S01]  /*4270*/  UIADD3 UR18, UR5, 0x702, URZ ;  /* 0x0000070205127890 */ /* 0x000fe2000fffe03f */
[----:B------:R-:W-:Y:S01]  /*4280*/  UMOV UR17, 0x40000040 ;  /* 0x4000004000117882 */ /* 0x000fe20000000000 */
[----:B------:R-:W-:Y:S01]  /*4290*/  UMOV UR19, 0x40000040 ;  /* 0x4000004000137882 */ /* 0x000fe20000000000 */
[----:B------:R-:W-:Y:S01]  /*42a0*/  MOV R9, R210 ;  /* 0x000000d200097202 */ /* 0x000fe20000000f00 */
        /* <DEDUP_REMOVED lines=111> */
[----:B0-----:R-:W-:-:S03]  /*49a0*/  MOV R212, R7 ;  /* 0x0000000700d47202 */ /* 0x001fc60000000f00 */
[----:B------:R0:W-:Y:S01]  /*49b0*/  STL.64 [R1+0x110], R204 ;  /* 0x000110cc01007387 */ /* 0x0001e20000100a00 */
[----:B-1----:R-:W-:Y:S01]  /*49c0*/  IMAD.MOV.U32 R210, RZ, RZ, R9 ;  /* 0x000000ffffd27224 */ /* 0x002fe200078e0009 */
[----:B------:R-:W-:Y:S02]  /*49d0*/  MOV R215, R0 ;  /* 0x0000000000d77202 */ /* 0x000fe40000000f00 */
[----:B------:R1:W-:Y:S01]  /*49e0*/  STL.64 [R1+0x108], R202 ;  /* 0x000108ca01007387 */ /* 0x0003e20000100a00 */
[----:B--2---:R-:W-:Y:S01]  /*49f0*/  IMAD.MOV.U32 R208, RZ, RZ, R11 ;  /* 0x000000ffffd07224 */ /* 0x004fe200078e000b */
[----:B------:R-:W-:Y:S01]  /*4a00*/  MOV R209, R10 ;  /* 0x0000000a00d17202 */ /* 0x000fe20000000f00 */
[----:B------:R-:W-:Y:S01]  /*4a10*/  IMAD.MOV.U32 R211, RZ, RZ, R8 ;  /* 0x000000ffffd37224 */ /* 0x000fe200078e0008 */
[----:B------:R2:W-:Y:S01]  /*4a20*/  STL.64 [R1+0x100], R200 ;  /* 0x000100c801007387 */ /* 0x0005e20000100a00 */
[----:B---3--:R-:W-:Y:S01]  /*4a30*/  MOV R206, R13 ;  /* 0x0000000d00ce7202 */ /* 0x008fe20000000f00 */
[----:B------:R-:W-:-:S02]  /*4a40*/  IMAD.MOV.U32 R207, RZ, RZ, R12 ;  /* 0x000000ffffcf7224 */ /* 0x000fc400078e000c */
[----:B0-----:R-:W-:Y:S01]  /*4a50*/  IMAD.MOV.U32 R204, RZ, RZ, R15 ;  /* 0x000000ffffcc7224 */ /* 0x001fe200078e000f */
[----:B------:R-:W-:Y:S01]  /*4a60*/  UMOV UR10, UR18 ;  /* 0x00000012000a7c82 */ /* 0x000fe20008000000 */
[----:B------:R-:W-:Y:S01]  /*4a70*/  IMAD.MOV.U32 R205, RZ, RZ, R14 ;  /* 0x000000ffffcd7224 */ /* 0x000fe200078e000e */
[----:B------:R-:W-:Y:S01]  /*4a80*/  UMOV UR11, UR19 ;  /* 0x00000013000b7c82 */ /* 0x000fe20008000000 */
[----:B-1----:R-:W-:Y:S01]  /*4a90*/  IMAD.MOV.U32 R202, RZ, RZ, R21 ;  /* 0x000000ffffca7224 */ /* 0x002fe200078e0015 */
[----:B------:R-:W-:Y:S01]  /*4aa0*/  MOV R203, R20 ;  /* 0x0000001400cb7202 */ /* 0x000fe20000000f00 */
[----:B------:R-:W-:Y:S01]  /*4ab0*/  IMAD.MOV.U32 R213, RZ, RZ, R6 ;  /* 0x000000ffffd57224 */ /* 0x000fe200078e0006 */
[----:B------:R-:W3:Y:S01]  /*4ac0*/  LDL.LU.64 R216, [R1+0x50] ;  /* 0x0000500001d87983 */ /* 0x000ee20000300a00 */
[----:B--2---:R-:W-:Y:S01]  /*4ad0*/  MOV R200, R23 ;  /* 0x0000001700c87202 */ /* 0x004fe20000000f00 */
[----:B------:R-:W-:Y:S02]  /*4ae0*/  IMAD.MOV.U32 R201, RZ, RZ, R22 ;  /* 0x000000ffffc97224 */ /* 0x000fe400078e0016 */
        /* <DEDUP_REMOVED lines=33> */
[----:B------:R-:W-:Y:S01]  /*4d00*/  MOV R21, R214 ;  /* 0x000000d600157202 */ /* 0x000fe20000000f00 */
[----:B------:R-:W-:Y:S02]  /*4d10*/  IMAD.MOV.U32 R20, RZ, RZ, R215 ;  /* 0x000000ffff147224 */ /* 0x000fe400078e00d7 */
[----:B------:R-:W-:Y:S01]  /*4d20*/  IMAD.MOV.U32 R23, RZ, RZ, R212 ;  /* 0x000000ffff177224 */ /* 0x000fe200078e00d4 */
[----:B------:R-:W2:Y:S01]  /*4d30*/  LDL.LU.64 R214, [R1+0xf8] ;  /* 0x0000f80001d67983 */ /* 0x000ea20000300a00 */
[----:B------:R-:W-:-:S03]  /*4d40*/  IMAD.MOV.U32 R22, RZ, RZ, R213 ;  /* 0x000000ffff167224 */ /* 0x000fc600078e00d5 */
        /* <DEDUP_REMOVED lines=52> */
[----:B0-----:R-:W-:Y:S02]  /*5090*/  IMAD.MOV.U32 R214, RZ, RZ, R21 ;  /* 0x000000ffffd67224 */ /* 0x001fe400078e0015 */
[----:B------:R-:W-:-:S02]  /*50a0*/  IMAD.MOV.U32 R215, RZ, RZ, R20 ;  /* 0x000000ffffd77224 */ /* 0x000fc400078e0014 */
[----:B-1----:R-:W-:Y:S01]  /*50b0*/  IMAD.MOV.U32 R212, RZ, RZ, R23 ;  /* 0x000000ffffd47224 */ /* 0x002fe200078e0017 */
[----:B------:R-:W-:Y:S02]  /*50c0*/  MOV R213, R22 ;  /* 0x0000001600d57202 */ /* 0x000fe40000000f00 */
        /* <DEDUP_REMOVED lines=44> */
[----:B------:R-:W-:Y:S01]  /*5390*/  MOV R4, R226 ;  /* 0x000000e200047202 */ /* 0x000fe20000000f00 */
[----:B------:R-:W-:Y:S02]  /*53a0*/  IMAD.MOV.U32 R6, RZ, RZ, R225 ;  /* 0x000000ffff067224 */ /* 0x000fe400078e00e1 */
[----:B------:R-:W-:Y:S02]  /*53b0*/  IMAD.MOV.U32 R0, RZ, RZ, R227 ;  /* 0x000000ffff007224 */ /* 0x000fe400078e00e3 */
[----:B------:R-:W-:Y:S01]  /*53c0*/  IMAD.MOV.U32 R7, RZ, RZ, R224 ;  /* 0x000000ffff077224 */ /* 0x000fe200078e00e0 */
[----:B------:R-:W-:Y:S01]  /*53d0*/  MOV R225, R6 ;  /* 0x0000000600e17202 */ /* 0x000fe20000000f00 */
[----:B------:R-:W-:Y:S02]  /*53e0*/  IMAD.MOV.U32 R226, RZ, RZ, R4 ;  /* 0x000000ffffe27224 */ /* 0x000fe400078e0004 */
[----:B------:R-:W-:-:S02]  /*53f0*/  IMAD.MOV.U32 R227, RZ, RZ, R0 ;  /* 0x000000ffffe37224 */ /* 0x000fc400078e0000 */
[----:B------:R-:W-:Y:S01]  /*5400*/  IMAD.MOV.U32 R224, RZ, RZ, R7 ;  /* 0x000000ffffe07224 */ /* 0x000fe200078e0007 */
[----:B------:R-:W-:Y:S02]  /*5410*/  WARPGROUP.DEPBAR.LE gsb0, 0x0 ;  /* 0x00008000000079c5 */ /* 0x000fe40000010000 */
[----:B------:R-:W-:Y:S01]  /*5420*/  IMAD.MOV.U32 R4, RZ, RZ, R214 ;  /* 0x000000ffff047224 */ /* 0x000fe200078e00d6 */
[----:B------:R-:W-:Y:S01]  /*5430*/  MOV R0, R215 ;  /* 0x000000d700007202 */ /* 0x000fe20000000f00 */
[----:B------:R-:W-:Y:S01]  /*5440*/  IMAD.MOV.U32 R6, RZ, RZ, R213 ;  /* 0x000000ffff067224 */ /* 0x000fe200078e00d5 */
[----:B------:R-:W-:Y:S01]  /*5450*/  MOV R7, R212 ;  /* 0x000000d400077202 */ /* 0x000fe20000000f00 */
[----:B------:R-:W2:Y:S04]  /*5460*/  LDL.LU.64 R214, [R1+0xe8] ;  /* 0x0000e80001d67983 */ /* 0x000ea80000300a00 */
[----:B------:R-:W2:Y:S01]  /*5470*/  LDL.LU.64 R212, [R1+0xe0] ;  /* 0x0000e00001d47983 */ /* 0x000ea20000300a00 */
[----:B------:R-:W-:Y:S01]  /*5480*/  IMAD.MOV.U32 R15, RZ, RZ, R216 ;  /* 0x000000ffff0f7224 */ /* 0x000fe200078e00d8 */
[----:B------:R-:W-:Y:S01]  /*5490*/  MOV R14, R217 ;  /* 0x000000d9000e7202 */ /* 0x000fe20000000f00 */
[----:B------:R-:W-:Y:S01]  /*54a0*/  IMAD.MOV.U32 R12, RZ, RZ, R219 ;  /* 0x000000ffff0c7224 */ /* 0x000fe200078e00db */
[----:B------:R-:W-:Y:S01]  /*54b0*/  MOV R11, R220 ;  /* 0x000000dc000b7202 */ /* 0x000fe20000000f00 */
[----:B------:R-:W-:Y:S01]  /*54c0*/  IMAD.MOV.U32 R9, RZ, RZ, R222 ;  /* 0x000000ffff097224 */ /* 0x000fe200078e00de */
[----:B------:R-:W-:Y:S01]  /*54d0*/  MOV R8, R223 ;  /* 0x000000df00087202 */ /* 0x000fe20000000f00 */
[----:B------:R-:W-:-:S02]  /*54e0*/  IMAD.MOV.U32 R13, RZ, RZ, R218 ;  /* 0x000000ffff0d7224 */ /* 0x000fc400078e00da */
[----:B------:R-:W-:Y:S01]  /*54f0*/  IMAD.MOV.U32 R10, RZ, RZ, R221 ;  /* 0x000000ffff0a7224 */ /* 0x000fe200078e00dd */
        /* <DEDUP_REMOVED lines=8> */
[----:B------:R-:W-:-:S02]  /*5580*/  UIADD3 UR7, UR6, 0x606, URZ ;  /* 0x0000060606077890 */ /* 0x000fc4000fffe03f */
[----:B------:R-:W-:Y:S01]  /*5590*/  UIADD3 UR10, UR5, 0x706, URZ ;  /* 0x00000706050a7890 */ /* 0x000fe2000fffe03f */
[----:B------:R-:W-:Y:S01]  /*55a0*/  UMOV UR9, 0x40000040 ;  /* 0x4000004000097882 */ /* 0x000fe20000000000 */
[----:B------:R-:W-:-:S03]  /*55b0*/  UMOV UR11, 0x40000040 ;  /* 0x40000040000b7882 */ /* 0x000fc60000000000 */
[----:B------:R-:W-:Y:S01]  /*55c0*/  UMOV UR8, UR7 ;  /* 0x0000000700087c82 */ /* 0x000fe20008000000 */
[----:B------:R-:W-:Y:S01]  /*55d0*/  IMAD.MOV.U32 R9, RZ, RZ, R210 ;  /* 0x000000ffff097224 */ /* 0x000fe200078e00d2 */
        /* <DEDUP_REMOVED lines=13> */
[----:B------:R-:W-:-:S03]  /*56b0*/  IMAD.MOV.U32 R22, RZ, RZ, R201 ;  /* 0x000000ffff167224 */ /* 0x000fc600078e00c9 */
        /* <DEDUP_REMOVED lines=8> */
[----:B------:R1:W-:Y:S04]  /*5740*/  STL.64 [R1+0x50], R216 ;  /* 0x000050d801007387 */ /* 0x0003e80000100a00 */
[----:B------:R2:W-:Y:S04]  /*5750*/  STL.64 [R1+0x58], R218 ;  /* 0x000058da01007387 */ /* 0x0005e80000100a00 */
[----:B------:R4:W-:Y:S04]  /*5760*/  STL.64 [R1+0x60], R220 ;  /* 0x000060dc01007387 */ /* 0x0009e80000100a00 */
[----:B------:R4:W-:Y:S04]  /*5770*/  STL.64 [R1+0x68], R222 ;  /* 0x000068de01007387 */ /* 0x0009e80000100a00 */
[----:B------:R-:W-:Y:S04]  /*5780*/  STL.64 [R1+0x70], R224 ;  /* 0x000070e001007387 */ /* 0x000fe80000100a00 */
[----:B------:R4:W-:Y:S04]  /*5790*/  STL.64 [R1+0x78], R226 ;  /* 0x000078e201007387 */ /* 0x0009e80000100a00 */
        /* <DEDUP_REMOVED lines=74> */
[----:B------:R0:W-:Y:S01]  /*5c40*/  STL.64 [R1+0x98], R214 ;  /* 0x000098d601007387 */ /* 0x0001e20000100a00 */
[----:B-1----:R-:W-:Y:S01]  /*5c50*/  IMAD.MOV.U32 R216, RZ, RZ, R15 ;  /* 0x000000ffffd87224 */ /* 0x002fe200078e000f */
[----:B------:R-:W-:Y:S01]  /*5c60*/  MOV R217, R14 ;  /* 0x0000000e00d97202 */ /* 0x000fe20000000f00 */
[----:B--2---:R-:W-:Y:S01]  /*5c70*/  IMAD.MOV.U32 R218, RZ, RZ, R13 ;  /* 0x000000ffffda7224 */ /* 0x004fe200078e000d */
[----:B------:R1:W-:Y:S01]  /*5c80*/  STL.64 [R1+0x90], R212 ;  /* 0x000090d401007387 */ /* 0x0003e20000100a00 */
[----:B------:R-:W-:Y:S01]  /*5c90*/  IMAD.MOV.U32 R219, RZ, RZ, R12 ;  /* 0x000000ffffdb7224 */ /* 0x000fe200078e000c */
[----:B----4-:R-:W-:Y:S01]  /*5ca0*/  MOV R220, R11 ;  /* 0x0000000b00dc7202 */ /* 0x010fe20000000f00 */
[----:B------:R-:W-:Y:S01]  /*5cb0*/  IMAD.MOV.U32 R221, RZ, RZ, R10 ;  /* 0x000000ffffdd7224 */ /* 0x000fe200078e000a */
[----:B------:R-:W-:Y:S01]  /*5cc0*/  MOV R223, R8 ;  /* 0x0000000800df7202 */ /* 0x000fe20000000f00 */
[----:B------:R-:W-:Y:S01]  /*5cd0*/  IMAD.MOV.U32 R222, RZ, RZ, R9 ;  /* 0x000000ffffde7224 */ /* 0x000fe200078e0009 */
[----:B------:R-:W-:Y:S01]  /*5ce0*/  MOV R226, R4 ;  /* 0x0000000400e27202 */ /* 0x000fe20000000f00 */
[----:B------:R-:W-:Y:S01]  /*5cf0*/  IMAD.MOV.U32 R224, RZ, RZ, R7 ;  /* 0x000000ffffe07224 */ /* 0x000fe200078e0007 */
[----:B0-----:R-:W-:Y:S01]  /*5d00*/  MOV R214, R21 ;  /* 0x0000001500d67202 */ /* 0x001fe20000000f00 */
[----:B------:R-:W-:-:S02]  /*5d10*/  IMAD.MOV.U32 R215, RZ, RZ, R20 ;  /* 0x000000ffffd77224 */ /* 0x000fc400078e0014 */
[----:B------:R-:W-:Y:S02]  /*5d20*/  IMAD.MOV.U32 R225, RZ, RZ, R6 ;  /* 0x000000ffffe17224 */ /* 0x000fe400078e0006 */
[----:B-1----:R-:W-:Y:S02]  /*5d30*/  IMAD.MOV.U32 R212, RZ, RZ, R23 ;  /* 0x000000ffffd47224 */ /* 0x002fe400078e0017 */
[----:B------:R-:W-:Y:S02]  /*5d40*/  IMAD.MOV.U32 R213, RZ, RZ, R22 ;  /* 0x000000ffffd57224 */ /* 0x000fe400078e0016 */
[----:B------:R-:W-:Y:S01]  /*5d50*/  IMAD.MOV.U32 R227, RZ, RZ, R0 ;  /* 0x000000ffffe37224 */ /* 0x000fe200078e0000 */
[----:B------:R-:W-:Y:S01]  /*5d60*/  UMOV UR8, UR32 ;  /* 0x0000002000087c82 */ /* 0x000fe20008000000 */
[----:B------:R-:W-:Y:S01]  /*5d70*/  UMOV UR9, UR33 ;  /* 0x0000002100097c82 */ /* 0x000fe20008000000 */
[----:B------:R-:W-:-:S03]  /*5d80*/  WARPGROUP.DEPBAR.LE gsb0, 0x0 ;  /* 0x00008000000079c5 */ /* 0x000fc60000010000 */
[----:B------:R-:W-:-:S06]  /*5d90*/  WARPGROUP.ARRIVE ;  /* 0x00000000000079c5 */ /* 0x000fcc0000000000 */
[----:B------:R-:W-:Y:S03]  /*5da0*/  IGMMA.64x32x32.S8.S8 R212, gdesc[UR8], R212, gsb0 ;  /* 0x0120000008d479f1 */ /* 0x000fe600080410d4 */
[----:B------:R-:W-:Y:S02]  /*5db0*/  WARPGROUP.DEPBAR.LE gsb0, 0x0 ;  /* 0x00008000000079c5 */ /* 0x000fe40000010000 */
[----:B------:R-:W-:Y:S04]  /*5dc0*/  STL.64 [R1], R212 ;  /* 0x000000d401007387 */ /* 0x000fe80000100a00 */
[----:B------:R0:W-:Y:S04]  /*5dd0*/  STL.64 [R1+0x8], R214 ;  /* 0x000008d601007387 */ /* 0x0001e80000100a00 */
[----:B------:R1:W-:Y:S04]  /*5de0*/  STL.64 [R1+0x10], R216 ;  /* 0x000010d801007387 */ /* 0x0003e80000100a00 */
[----:B------:R1:W-:Y:S04]  /*5df0*/  STL.64 [R1+0x18], R218 ;  /* 0x000018da01007387 */ /* 0x0003e80000100a00 */
[----:B------:R1:W-:Y:S04]  /*5e00*/  STL.64 [R1+0x20], R220 ;  /* 0x000020dc01007387 */ /* 0x0003e80000100a00 */
[----:B------:R1:W-:Y:S04]  /*5e10*/  STL.64 [R1+0x28], R222 ;  /* 0x000028de01007387 */ /* 0x0003e80000100a00 */
[----:B------:R1:W-:Y:S04]  /*5e20*/  STL.64 [R1+0x30], R224 ;  /* 0x000030e001007387 */ /* 0x0003e80000100a00 */
[----:B------:R1:W-:Y:S04]  /*5e30*/  STL.64 [R1+0x38], R226 ;  /* 0x000038e201007387 */ /* 0x0003e80000100a00 */
[----:B0-----:R1:W5:Y:S04]  /*5e40*/  LDL.LU.64 R214, [R1+0x98] ;  /* 0x0000980001d67983 */ /* 0x0013680000300a00 */
[----:B------:R1:W5:Y:S01]  /*5e50*/  LDL.LU.64 R212, [R1+0x90] ;  /* 0x0000900001d47983 */ /* 0x0003620000300a00 */
[----:B------:R-:W-:Y:S05]  /*5e60*/  @!P1 BRA `(.L_x_18) ;  /* 0x0000005400249947 */ /* 0x000fea0003800000 */
[----:B------:R-:W-:Y:S02]  /*5e70*/  UIADD3 UR5, UR37, 0x1, URZ ;  /* 0x0000000125057890 */ /* 0x000fe4000fffe03f */
[----:B------:R-:W-:Y:S02]  /*5e80*/  IMAD.U32 R0, RZ, RZ, UR37 ;  /* 0x00000025ff007e24 */ /* 0x000fe4000f8e00ff */
[----:B------:R-:W-:-:S04]  /*5e90*/  UISETP.NE.AND UP0, UPT, UR5, 0x2, UPT ;  /* 0x000000020500788c */ /* 0x000fc8000bf05270 */
[----:B------:R-:W-:Y:S02]  /*5ea0*/  USEL UR6, URZ, 0x1, UP0 ;  /* 0x000000013f067887 */ /* 0x000fe40008000000 */
[----:B------:R-:W-:Y:S02]  /*5eb0*/  USEL UR5, UR5, URZ, UP0 ;  /* 0x0000003f05057287 */ /* 0x000fe40008000000 */
[----:B------:R-:W-:-:S06]  /*5ec0*/  ULOP3.LUT UR6, UR36, UR6, URZ, 0x3c, !UPT ;  /* 0x0000000624067292 */ /* 0x000fcc000f8e3c3f */
[----:B------:R-:W-:-:S07]  /*5ed0*/  MOV R4, UR6 ;  /* 0x0000000600047c02 */ /* 0x000fce0008000f00 */
.L_x_25:
[----:B------:R-:W-:Y:S05]  /*5ee0*/  @!P0 BRA `(.L_x_19) ;  /* 0x0000000000048947 */ /* 0x000fea0003800000 */
[----:B------:R-:W-:Y:S01]  /*5ef0*/  BPT.TRAP 0x1 ;  /* 0x000000040000795c */ /* 0x000fe20000300000 */
.L_x_19:
[----:B------:R-:W0:Y:S01]  /*5f00*/  S2UR UR7, SR_CgaCtaId ;  /* 0x00000000000779c3 */ /* 0x000e220000008800 */
[----:B------:R-:W-:Y:S01]  /*5f10*/  UMOV UR6, 0x400 ;  /* 0x0000040000067882 */ /* 0x000fe20000000000 */
[----:B------:R-:W-:Y:S01]  /*5f20*/  IMAD.U32 R6, RZ, RZ, UR5 ;  /* 0x00000005ff067e24 */ /* 0x000fe2000f8e00ff */
[----:B------:R-:W-:Y:S01]  /*5f30*/  SHF.L.U32 R7, R4, 0x1f, RZ ;  /* 0x0000001f04077819 */ /* 0x000fe200000006ff */
[----:B0-----:R-:W-:-:S06]  /*5f40*/  ULEA UR6, UR7, UR6, 0x18 ;  /* 0x0000000607067291 */ /* 0x001fcc000f8ec03f */
[----:B------:R-:W-:-:S05]  /*5f50*/  IMAD.U32 R3, RZ, RZ, UR6 ;  /* 0x00000006ff037e24 */ /* 0x000fca000f8e00ff */
[----:B------:R-:W-:-:S04]  /*5f60*/  LEA R6, R6, R3, 0x3 ;  /* 0x0000000306067211 */ /* 0x000fc800078e18ff */
[----:B------:R0:W2:Y:S01]  /*5f70*/  SYNCS.PHASECHK.TRANS64.TRYWAIT P1, [R6+URZ], R7 ;  /* 0x00000007060075a7 */ /* 0x0000a2000802017f */
[----:B------:R-:W-:Y:S05]  /*5f80*/  @!P0 BRA `(.L_x_20) ;  /* 0x0000000000048947 */ /* 0x000fea0003800000 */
[----:B------:R-:W-:Y:S01]  /*5f90*/  BPT.TRAP 0x1 ;  /* 0x000000040000795c */ /* 0x000fe20000300000 */
.L_x_20:
[----:B--2---:R-:W-:Y:S05]  /*5fa0*/  @P1 BRA `(.L_x_21) ;  /* 0x0000000000081947 */ /* 0x004fea0003800000 */
[----:B------:R-:W2:Y:S02]  /*5fb0*/  SYNCS.PHASECHK.TRANS64.TRYWAIT P1, [R6+URZ], R7 ;  /* 0x00000007060075a7 */ /* 0x000ea4000802017f */
[----:B--2---:R-:W-:Y:S05]  /*5fc0*/  @!P1 BRA `(.L_x_22) ;  /* 0x0000012400609947 */ /* 0x004fea0003800000 */
.L_x_21:
[----:B------:R-:W-:Y:S04]  /*5fd0*/  STL.64 [R1+0x458], R198 ;  /* 0x000458c601007387 */ /* 0x000fe80000100a00 */
[----:B------:R-:W-:Y:S04]  /*5fe0*/  STL.64 [R1+0x450], R196 ;  /* 0x000450c401007387 */ /* 0x000fe80000100a00 */
[----:B------:R-:W-:Y:S04]  /*5ff0*/  STL.64 [R1+0x448], R194 ;  /* 0x000448c201007387 */ /* 0x000fe80000100a00 */
[----:B------:R-:W-:Y:S04]  /*6000*/  STL.64 [R1+0x440], R192 ;  /* 0x000440c001007387 */ /* 0x000fe80000100a00 */
[----:B------:R-:W-:Y:S04]  /*6010*/  STL.64 [R1+0x438], R190 ;  /* 0x000438be01007387 */ /* 0x000fe80000100a00 */
[----:B------:R-:W-:Y:S04]  /*6020*/  STL.64 [R1+0x430], R188 ;  /* 0x000430bc01007387 */ /* 0x000fe80000100a00 */
[----:B------:R-:W-:Y:S04]  /*6030*/  STL.64 [R1+0x428], R186 ;  /* 0x000428ba01007387 */ /* 0x000fe80000100a00 */
[----:B------:R3:W-:Y:S04]  /*6040*/  STL.64 [R1+0x420], R184 ;  /* 0x000420b801007387 */ /* 0x0007e80000100a00 */
[----:B---3--:R-:W3:Y:S04]  /*6050*/  LDL.LU.64 R184, [R1+0x40] ;  /* 0x0000400001b87983 */ /* 0x008ee80000300a00 */
[----:B------:R-:W3:Y:S04]  /*6060*/  LDL.LU.64 R186, [R1+0x48] ;  /* 0x0000480001ba7983 */ /* 0x000ee80000300a00 */
[----:B------:R-:W3:Y:S04]  /*6070*/  LDL.LU.64 R188, [R1+0x50] ;  /* 0x0000500001bc7983 */ /* 0x000ee80000300a00 */
[----:B------:R-:W3:Y:S04]  /*6080*/  LDL.LU.64 R190, [R1+0x58] ;  /* 0x0000580001be7983 */ /* 0x000ee80000300a00 */
[----:B------:R-:W3:Y:S04]  /*6090*/  LDL.LU.64 R192, [R1+0x60] ;  /* 0x0000600001c07983 */ /* 0x000ee80000300a00 */
[----:B------:R-:W3:Y:S04]  /*60a0*/  LDL.LU.64 R194, [R1+0x68] ;  /* 0x0000680001c27983 */ /* 0x000ee80000300a00 */
[----:B------:R-:W3:Y:S04]  /*60b0*/  LDL.LU.64 R196, [R1+0x70] ;  /* 0x0000700001c47983 */ /* 0x000ee80000300a00 */
[----:B------:R-:W3:Y:S01]  /*60c0*/  LDL.LU.64 R198, [R1+0x78] ;  /* 0x0000780001c67983 */ /* 0x000ee20000300a00 */
[----:B------:R-:W-:-:S02]  /*60d0*/  UIMAD UR6, UR5, 0xc00, UR39 ;  /* 0x00000c00050678a4 */ /* 0x000fc4000f8e0227 */
[----:B------:R-:W-:Y:S01]  /*60e0*/  UIMAD UR8, UR5, 0xe00, UR4 ;  /* 0x00000e00050878a4 */ /* 0x000fe2000f8e0204 */
[----:B------:R-:W-:Y:S01]  /*60f0*/  UMOV UR13, 0x40000040 ;  /* 0x40000040000d7882 */ /* 0x000fe20000000000 */
[----:B------:R-:W-:Y:S02]  /*6100*/  UMOV UR15, 0x40000040 ;  /* 0x40000040000f7882 */ /* 0x000fe40000000000 */
[----:B------:R-:W-:Y:S01]  /*6110*/  UIADD3 UR18, UR8, 0x100, URZ ;  /* 0x0000010008127890 */ /* 0x000fe2000fffe03f */
[----:B------:R-:W-:Y:S02]  /*6120*/  UMOV UR12, UR6 ;  /* 0x00000006000c7c82 */ /* 0x000fe40008000000 */
[----:B------:R-:W-:Y:S01]  /*6130*/  UMOV UR14, UR8 ;  /* 0x00000008000e7c82 */ /* 0x000fe20008000000 */
        /* <DEDUP_REMOVED lines=18> */
[----:B-----5:R-:W-:Y:S01]  /*6260*/  WARPGROUP.ARRIVE ;  /* 0x00000000000079c5 */ /* 0x020fe20000000000 */
[----:B------:R-:W-:Y:S01]  /*6270*/  UIADD3 UR34, UR8, 0x500, URZ ;  /* 0x0000050008227890 */ /* 0x000fe2000fffe03f */
[----:B0-2---:R-:W-:Y:S01]  /*6280*/  MOV R7, R198 ;  /* 0x000000c600077202 */ /* 0x005fe20000000f00 */
[----:B------:R-:W-:Y:S01]  /*6290*/  UMOV UR32, UR12 ;  /* 0x0000000c00207c82 */ /* 0x000fe20008000000 */
[----:B------:R-:W-:Y:S01]  /*62a0*/  UMOV UR33, UR13 ;  /* 0x0000000d00217c82 */ /* 0x000fe20008000000 */
[----:B------:R-:W-:Y:S01]  /*62b0*/  UMOV UR35, 0x40000040 ;  /* 0x4000004000237882 */ /* 0x000fe20000000000 */
[----:B------:R-:W-:Y:S01]  /*62c0*/  IGMMA.64x32x32.S8.S8 R200, gdesc[UR16], R200, gsb0 ;  /* 0x0120000010c879f1 */ /* 0x000fe200080410c8 */
[----:B------:R-:W-:Y:S01]  /*62d0*/  UIADD3 UR42, UR8, 0x600, URZ ;  /* 0x00000600082a7890 */ /* 0x000fe2000fffe03f */
[----:B------:R-:W-:Y:S01]  /*62e0*/  IMAD.MOV.U32 R6, RZ, RZ, R199 ;  /* 0x000000ffff067224 */ /* 0x000fe200078e00c7 */
[----:B------:R-:W-:Y:S01]  /*62f0*/  UMOV UR40, UR12 ;  /* 0x0000000c00287c82 */ /* 0x000fe20008000000 */
[----:B------:R-:W-:Y:S01]  /*6300*/  UMOV UR41, UR13 ;  /* 0x0000000d00297c82 */ /* 0x000fe20008000000 */
[----:B------:R-:W-:Y:S01]  /*6310*/  UMOV UR43, 0x40000040 ;  /* 0x40000040002b7882 */ /* 0x000fe20000000000 */
[----:B------:R-:W-:Y:S01]  /*6320*/  UIADD3 UR7, UR6, 0x400, URZ ;  /* 0x0000040006077890 */ /* 0x000fe2000fffe03f */
[----:B------:R-:W-:Y:S01]  /*6330*/  IMAD.MOV.U32 R9, RZ, RZ, R196 ;  /* 0x000000ffff097224 */ /* 0x000fe200078e00c4 */
[----:B------:R-:W2:Y:S01]  /*6340*/  LDL.LU.64 R198, [R1+0x458] ;  /* 0x0004580001c67983 */ /* 0x000ea20000300a00 */
[----:B------:R-:W-:Y:S01]  /*6350*/  IMAD.MOV.U32 R8, RZ, RZ, R197 ;  /* 0x000000ffff087224 */ /* 0x000fe200078e00c5 */
[----:B------:R-:W-:Y:S01]  /*6360*/  MOV R10, R195 ;  /* 0x000000c3000a7202 */ /* 0x000fe20000000f00 */
[----:B------:R-:W-:Y:S01]  /*6370*/  IMAD.MOV.U32 R11, RZ, RZ, R194 ;  /* 0x000000ffff0b7224 */ /* 0x000fe200078e00c2 */
[----:B------:R-:W2:Y:S01]  /*6380*/  LDL.LU.64 R196, [R1+0x450] ;  /* 0x0004500001c47983 */ /* 0x000ea20000300a00 */
        /* <DEDUP_REMOVED lines=8> */
[----:B------:R-:W-:-:S02]  /*6410*/  IMAD.MOV.U32 R21, RZ, RZ, R188 ;  /* 0x000000ffff157224 */ /* 0x000fc400078e00bc */
[----:B------:R-:W-:Y:S01]  /*6420*/  IMAD.MOV.U32 R22, RZ, RZ, R187 ;  /* 0x000000ffff167224 */ /* 0x000fe200078e00bb */
[----:B------:R-:W2:Y:S01]  /*6430*/  LDL.LU.64 R190, [R1+0x438] ;  /* 0x0004380001be7983 */ /* 0x000ea20000300a00 */
[----:B-1----:R-:W-:Y:S02]  /*6440*/  IMAD.MOV.U32 R217, RZ, RZ, R184 ;  /* 0x000000ffffd97224 */ /* 0x002fe400078e00b8 */
[----:B------:R-:W-:Y:S01]  /*6450*/  IMAD.MOV.U32 R216, RZ, RZ, R185 ;  /* 0x000000ffffd87224 */ /* 0x000fe200078e00b9 */
[----:B------:R-:W2:Y:S04]  /*6460*/  LDL.LU.64 R188, [R1+0x430] ;  /* 0x0004300001bc7983 */ /* 0x000ea80000300a00 */
[----:B------:R-:W2:Y:S04]  /*6470*/  LDL.LU.64 R186, [R1+0x428] ;  /* 0x0004280001ba7983 */ /* 0x000ea80000300a00 */
[----:B------:R-:W2:Y:S01]  /*6480*/  LDL.LU.64 R184, [R1+0x420] ;  /* 0x0004200001b87983 */ /* 0x000ea20000300a00 */
[----:B------:R-:W-:-:S02]  /*6490*/  WARPGROUP.DEPBAR.LE gsb0, 0x0 ;  /* 0x00008000000079c5 */ /* 0x000fc40000010000 */
        /* <DEDUP_REMOVED lines=14> */
[----:B------:R-:W-:Y:S01]  /*6580*/  UMOV UR40, UR7 ;  /* 0x0000000700287c82 */ /* 0x000fe20008000000 */
[----:B------:R-:W-:Y:S01]  /*6590*/  UMOV UR41, 0x40000040 ;  /* 0x4000004000297882 */ /* 0x000fe20000000000 */
[----:B------:R-:W-:Y:S02]  /*65a0*/  WARPGROUP.DEPBAR.LE gsb0, 0x0 ;  /* 0x00008000000079c5 */ /* 0x000fe40000010000 */
[----:B------:R-:W-:-:S06]  /*65b0*/  WARPGROUP.ARRIVE ;  /* 0x00000000000079c5 */ /* 0x000fcc0000000000 */
[----:B------:R-:W-:Y:S01]  /*65c0*/  IGMMA.64x32x32.S8.S8 R24, gdesc[UR40], R24, gsb0 ;  /* 0x01200000281879f1 */ /* 0x000fe20008041018 */
[----:B------:R-:W-:Y:S01]  /*65d0*/  UMOV UR32, UR40 ;  /* 0x0000002800207c82 */ /* 0x000fe20008000000 */
[----:B------:R-:W-:Y:S01]  /*65e0*/  UMOV UR33, UR41 ;  /* 0x0000002900217c82 */ /* 0x000fe20008000000 */
[----:B------:R0:W-:Y:S04]  /*65f0*/  STL.64 [R1+0x3d8], R214 ;  /* 0x0003d8d601007387 */ /* 0x0001e80000100a00 */
[----:B------:R1:W-:Y:S04]  /*6600*/  STL.64 [R1+0x3d0], R212 ;  /* 0x0003d0d401007387 */ /* 0x0003e80000100a00 */
[----:B------:R3:W-:Y:S04]  /*6610*/  STL.64 [R1+0x3c8], R210 ;  /* 0x0003c8d201007387 */ /* 0x0007e80000100a00 */
[----:B------:R4:W-:Y:S01]  /*6620*/  STL.64 [R1+0x3c0], R208 ;  /* 0x0003c0d001007387 */ /* 0x0009e20000100a00 */
[----:B0-----:R-:W-:-:S02]  /*6630*/  IMAD.MOV.U32 R214, RZ, RZ, R7 ;  /* 0x000000ffffd67224 */ /* 0x001fc400078e0007 */
[----:B------:R-:W-:Y:S01]  /*6640*/  IMAD.MOV.U32 R215, RZ, RZ, R6 ;  /* 0x000000ffffd77224 */ /* 0x000fe200078e0006 */
[----:B------:R0:W-:Y:S01]  /*6650*/  STL.64 [R1+0x3b8], R206 ;  /* 0x0003b8ce01007387 */ /* 0x0001e20000100a00 */
[----:B-1----:R-:W-:Y:S01]  /*6660*/  IMAD.MOV.U32 R212, RZ, RZ, R9 ;  /* 0x000000ffffd47224 */ /* 0x002fe200078e0009 */
[----:B------:R-:W-:Y:S02]  /*6670*/  MOV R213, R8 ;  /* 0x0000000800d57202 */ /* 0x000fe40000000f00 */
[----:B------:R1:W-:Y:S01]  /*6680*/  STL.64 [R1+0x3b0], R204 ;  /* 0x0003b0cc01007387 */ /* 0x0003e20000100a00 */
[----:B---3--:R-:W-:Y:S01]  /*6690*/  MOV R210, R11 ;  /* 0x0000000b00d27202 */ /* 0x008fe20000000f00 */
[----:B------:R-:W-:Y:S02]  /*66a0*/  IMAD.MOV.U32 R211, RZ, RZ, R10 ;  /* 0x000000ffffd37224 */ /* 0x000fe400078e000a */
[----:B------:R3:W-:Y:S01]  /*66b0*/  STL.64 [R1+0x3a8], R202 ;  /* 0x0003a8ca01007387 */ /* 0x0007e20000100a00 */
[----:B----4-:R-:W-:-:S02]  /*66c0*/  IMAD.MOV.U32 R208, RZ, RZ, R13 ;  /* 0x000000ffffd07224 */ /* 0x010fc400078e000d */
[----:B------:R-:W-:Y:S01]  /*66d0*/  IMAD.MOV.U32 R209, RZ, RZ, R12 ;  /* 0x000000ffffd17224 */ /* 0x000fe200078e000c */
[----:B------:R4:W-:Y:S01]  /*66e0*/  STL.64 [R1+0x3a0], R200 ;  /* 0x0003a0c801007387 */ /* 0x0009e20000100a00 */
[----:B0-----:R-:W-:Y:S01]  /*66f0*/  IMAD.MOV.U32 R206, RZ, RZ, R15 ;  /* 0x000000ffffce7224 */ /* 0x001fe200078e000f */
[----:B------:R-:W-:Y:S02]  /*6700*/  MOV R207, R14 ;  /* 0x0000000e00cf7202 */ /* 0x000fe40000000f00 */
[----:B-1----:R-:W-:Y:S01]  /*6710*/  MOV R204, R21 ;  /* 0x0000001500cc7202 */ /* 0x002fe20000000f00 */
[----:B------:R-:W-:Y:S01]  /*6720*/  IMAD.MOV.U32 R205, RZ, RZ, R20 ;  /* 0x000000ffffcd7224 */ /* 0x000fe200078e0014 */
[----:B------:R-:W-:Y:S01]  /*6730*/  STL.64 [R1+0x418], R214 ;  /* 0x000418d601007387 */ /* 0x000fe20000100a00 */
[----:B------:R-:W-:Y:S02]  /*6740*/  WARPGROUP.DEPBAR.LE gsb0, 0x0 ;  /* 0x00008000000079c5 */ /* 0x000fe40000010000 */
[----:B------:R-:W-:-:S06]  /*6750*/  WARPGROUP.ARRIVE ;  /* 0x00000000000079c5 */ /* 0x000fcc0000000000 */
[----:B------:R-:W-:Y:S01]  /*6760*/  IGMMA.64x32x32.S8.S8 R56, gdesc[UR32], R56, gsb0 ;  /* 0x01200000203879f1 */ /* 0x000fe20008041038 */
[----:B---3--:R-:W-:Y:S01]  /*6770*/  IMAD.MOV.U32 R202, RZ, RZ, R23 ;  /* 0x000000ffffca7224 */ /* 0x008fe200078e0017 */
[----:B------:R-:W-:Y:S01]  /*6780*/  STL.64 [R1+0x410], R212 ;  /* 0x000410d401007387 */ /* 0x000fe20000100a00 */
[----:B------:R-:W-:Y:S01]  /*6790*/  IMAD.MOV.U32 R203, RZ, RZ, R22 ;  /* 0x000000ffffcb7224 */ /* 0x000fe200078e0016 */
[----:B----4-:R-:W-:Y:S01]  /*67a0*/  MOV R201, R216 ;  /* 0x000000d800c97202 */ /* 0x010fe20000000f00 */
[----:B------:R-:W-:Y:S01]  /*67b0*/  IMAD.MOV.U32 R200, RZ, RZ, R217 ;  /* 0x000000ffffc87224 */ /* 0x000fe200078e00d9 */
[----:B------:R-:W-:Y:S04]  /*67c0*/  STL.64 [R1+0x408], R210 ;  /* 0x000408d201007387 */ /* 0x000fe80000100a00 */
[----:B------:R-:W-:Y:S04]  /*67d0*/  STL.64 [R1+0x400], R208 ;  /* 0x000400d001007387 */ /* 0x000fe80000100a00 */
[----:B------:R-:W-:Y:S04]  /*67e0*/  STL.64 [R1+0x3f8], R206 ;  /* 0x0003f8ce01007387 */ /* 0x000fe80000100a00 */
[----:B------:R-:W-:Y:S04]  /*67f0*/  STL.64 [R1+0x3f0], R204 ;  /* 0x0003f0cc01007387 */ /* 0x000fe80000100a00 */
[----:B------:R-:W-:Y:S04]  /*6800*/  STL.64 [R1+0x3e8], R202 ;  /* 0x0003e8ca01007387 */ /* 0x000fe80000100a00 */
[----:B------:R0:W-:Y:S04]  /*6810*/  STL.64 [R1+0x3e0], R200 ;  /* 0x0003e0c801007387 */ /* 0x0001e80000100a00 */
[----:B0-----:R-:W3:Y:S04]  /*6820*/  LDL.LU.64 R200, [R1] ;  /* 0x0000000001c87983 */ /* 0x001ee80000300a00 */
[----:B------:R-:W3:Y:S04]  /*6830*/  LDL.LU.64 R202, [R1+0x8] ;  /* 0x0000080001ca7983 */ /* 0x000ee80000300a00 */
[----:B------:R-:W3:Y:S04]  /*6840*/  LDL.LU.64 R204, [R1+0x10] ;  /* 0x0000100001cc7983 */ /* 0x000ee80000300a00 */
[----:B------:R-:W3:Y:S04]  /*6850*/  LDL.LU.64 R206, [R1+0x18] ;  /* 0x0000180001ce7983 */ /* 0x000ee80000300a00 */
[----:B------:R-:W3:Y:S04]  /*6860*/  LDL.LU.64 R208, [R1+0x20] ;  /* 0x0000200001d07983 */ /* 0x000ee80000300a00 */
[----:B------:R-:W3:Y:S04]  /*6870*/  LDL.LU.64 R210, [R1+0x28] ;  /* 0x0000280001d27983 */ /* 0x000ee80000300a00 */
[----:B------:R-:W3:Y:S04]  /*6880*/  LDL.LU.64 R212, [R1+0x30] ;  /* 0x0000300001d47983 */ /* 0x000ee80000300a00 */
[----:B------:R-:W3:Y:S01]  /*6890*/  LDL.LU.64 R214, [R1+0x38] ;  /* 0x0000380001d67983 */ /* 0x000ee20000300a00 */
[----:B------:R-:W-:-:S02]  /*68a0*/  WARPGROUP.DEPBAR.LE gsb0, 0x0 ;  /* 0x00008000000079c5 */ /* 0x000fc40000010000 */
[----:B------:R-:W-:Y:S01]  /*68b0*/  WARPGROUP.ARRIVE ;  /* 0x00000000000079c5 */ /* 0x000fe20000000000 */
[----:B------:R-:W-:Y:S01]  /*68c0*/  UMOV UR28, UR40 ;  /* 0x00000028001c7c82 */ /* 0x000fe20008000000 */
[----:B------:R-:W-:-:S04]  /*68d0*/  UMOV UR29, UR41 ;  /* 0x00000029001d7c82 */ /* 0x000fc80008000000 */
        /* <DEDUP_REMOVED lines=16> */
[----:B------:R-:W-:Y:S01]  /*69e0*/  UMOV UR42, UR14 ;  /* 0x0000000e002a7c82 */ /* 0x000fe20008000000 */
[----:B------:R-:W-:Y:S01]  /*69f0*/  UMOV UR43, UR15 ;  /* 0x0000000f002b7c82 */ /* 0x000fe20008000000 */
[----:B------:R-:W-:Y:S02]  /*6a00*/  WARPGROUP.DEPBAR.LE gsb0, 0x0 ;  /* 0x00008000000079c5 */ /* 0x000fe40000010000 */
[----:B---3--:R-:W-:-:S06]  /*6a10*/  WARPGROUP.ARRIVE ;  /* 0x00000000000079c5 */ /* 0x008fcc0000000000 */
[----:B------:R-:W-:Y:S03]  /*6a20*/  IGMMA.64x32x32.S8.S8 R200, gdesc[UR40], R200, gsb0 ;  /* 0x0120000028c879f1 */ /* 0x000fe600080410c8 */
        /* <DEDUP_REMOVED lines=19> */
[----:B------:R-:W-:-:S02]  /*6b60*/  MOV R217, R200 ;  /* 0x000000c800d97202 */ /* 0x000fc40000000f00 */
[----:B------:R-:W2:Y:S01]  /*6b70*/  LDL.LU.64 R206, [R1+0x3f8] ;  /* 0x0003f80001ce7983 */ /* 0x000ea20000300a00 */
[----:B------:R-:W-:-:S03]  /*6b80*/  IMAD.MOV.U32 R216, RZ, RZ, R201 ;  /* 0x000000ffffd87224 */ /* 0x000fc600078e00c9 */
[----:B------:R-:W2:Y:S04]  /*6b90*/  LDL.LU.64 R204, [R1+0x3f0] ;  /* 0x0003f00001cc7983 */ /* 0x000ea80000300a00 */
[----:B------:R-:W2:Y:S04]  /*6ba0*/  LDL.LU.64 R202, [R1+0x3e8] ;  /* 0x0003e80001ca7983 */ /* 0x000ea80000300a00 */
[----:B------:R-:W2:Y:S01]  /*6bb0*/  LDL.LU.64 R200, [R1+0x3e0] ;  /* 0x0003e00001c87983 */ /* 0x000ea20000300a00 */
[----:B------:R-:W-:Y:S02]  /*6bc0*/  UIADD3 UR12, UR6, 0x2, URZ ;  /* 0x00000002060c7890 */ /* 0x000fe4000fffe03f */
[----:B------:R-:W-:Y:S01]  /*6bd0*/  UIADD3 UR14, UR8, 0x2, URZ ;  /* 0x00000002080e7890 */ /* 0x000fe2000fffe03f */
[----:B------:R-:W-:Y:S01]  /*6be0*/  UMOV UR13, 0x40000040 ;  /* 0x40000040000d7882 */ /* 0x000fe20000000000 */
[----:B------:R-:W-:Y:S01]  /*6bf0*/  UMOV UR15, 0x40000040 ;  /* 0x40000040000f7882 */ /* 0x000fe20000000000 */
[----:B--2---:R-:W-:-:S06]  /*6c00*/  WARPGROUP.ARRIVE ;  /* 0x00000000000079c5 */ /* 0x004fcc0000000000 */
[----:B------:R-:W-:Y:S03]  /*6c10*/  IGMMA.64x32x32.S8.S8 R200, gdesc[UR12], R200, gsb0 ;  /* 0x012000000cc879f1 */ /* 0x000fe600080410c8 */
[----:B------:R-:W-:Y:S02]  /*6c20*/  WARPGROUP.DEPBAR.LE gsb0, 0x0 ;  /* 0x00008000000079c5 */ /* 0x000fe40000010000 */
        /* <DEDUP_REMOVED lines=8> */
[----:B0-----:R-:W2:Y:S04]  /*6cb0*/  LDL.LU.64 R214, [R1+0x3d8] ;  /* 0x0003d80001d67983 */ /* 0x001ea80000300a00 */
[----:B------:R-:W2:Y:S04]  /*6cc0*/  LDL.LU.64 R212, [R1+0x3d0] ;  /* 0x0003d00001d47983 */ /* 0x000ea80000300a00 */
[----:B------:R-:W2:Y:S04]  /*6cd0*/  LDL.LU.64 R210, [R1+0x3c8] ;  /* 0x0003c80001d27983 */ /* 0x000ea80000300a00 */
[----:B------:R-:W2:Y:S04]  /*6ce0*/  LDL.LU.64 R208, [R1+0x3c0] ;  /* 0x0003c00001d07983 */ /* 0x000ea80000300a00 */
[----:B------:R-:W2:Y:S04]  /*6cf0*/  LDL.LU.64 R206, [R1+0x3b8] ;  /* 0x0003b80001ce7983 */ /* 0x000ea80000300a00 */
[----:B------:R-:W2:Y:S04]  /*6d00*/  LDL.LU.64 R204, [R1+0x3b0] ;  /* 0x0003b00001cc7983 */ /* 0x000ea80000300a00 */
        /* <DEDUP_REMOVED lines=60> */
[----:B------:R-:W3:Y:S04]  /*70d0*/  LDL.LU.64 R202, [R1+0x48] ;  /* 0x0000480001ca7983 */ /* 0x000ee80000300a00 */
[----:B------:R-:W4:Y:S04]  /*70e0*/  LDL.LU.64 R204, [R1+0x50] ;  /* 0x0000500001cc7983 */ /* 0x000f280000300a00 */
[----:B------:R-:W2:Y:S04]  /*70f0*/  LDL.LU.64 R206, [R1+0x58] ;  /* 0x0000580001ce7983 */ /* 0x000ea80000300a00 */
[----:B------:R-:W3:Y:S01]  /*7100*/  LDL.LU.64 R208, [R1+0x60] ;  /* 0x0000600001d07983 */ /* 0x000ee20000300a00 */
[----:B------:R-:W-:-:S02]  /*7110*/  WARPGROUP.DEPBAR.LE gsb0, 0x0 ;  /* 0x00008000000079c5 */ /* 0x000fc40000010000 */
[----:B------:R-:W-:Y:S01]  /*7120*/  WARPGROUP.ARRIVE ;  /* 0x00000000000079c5 */ /* 0x000fe20000000000 */
[----:B------:R-:W4:Y:S04]  /*7130*/  LDL.LU.64 R210, [R1+0x68] ;  /* 0x0000680001d27983 */ /* 0x000f280000300a00 */
[----:B------:R-:W2:Y:S01]  /*7140*/  LDL.LU.64 R212, [R1+0x70] ;  /* 0x0000700001d47983 */ /* 0x000ea20000300a00 */
[----:B------:R-:W-:Y:S03]  /*7150*/  IGMMA.64x32x32.S8.S8 R56, gdesc[UR32], R56, gsb0 ;  /* 0x01200000203879f1 */ /* 0x000fe60008041038 */
[----:B------:R-:W3:Y:S01]  /*7160*/  LDL.LU.64 R214, [R1+0x78] ;  /* 0x0000780001d67983 */ /* 0x000ee20000300a00 */
        /* <DEDUP_REMOVED lines=28> */
[----:B------:R-:W-:-:S02]  /*7330*/  IMAD.MOV.U32 R225, RZ, RZ, R8 ;  /* 0x000000ffffe17224 */ /* 0x000fc400078e0008 */
[----:B------:R-:W-:Y:S01]  /*7340*/  IMAD.MOV.U32 R227, RZ, RZ, R6 ;  /* 0x000000ffffe37224 */ /* 0x000fe200078e0006 */
[----:B------:R-:W-:Y:S01]  /*7350*/  UMOV UR12, UR40 ;  /* 0x00000028000c7c82 */ /* 0x000fe20008000000 */
[----:B------:R-:W-:Y:S01]  /*7360*/  UMOV UR13, UR41 ;  /* 0x00000029000d7c82 */ /* 0x000fe20008000000 */
[----:B---3--:R0:W-:Y:S04]  /*7370*/  STL.64 [R1+0x398], R214 ;  /* 0x000398d601007387 */ /* 0x0081e80000100a00 */
[----:B--2---:R1:W-:Y:S01]  /*7380*/  STL.64 [R1+0x390], R212 ;  /* 0x000390d401007387 */ /* 0x0043e20000100a00 */
[----:B0-----:R-:W-:Y:S01]  /*7390*/  MOV R214, R23 ;  /* 0x0000001700d67202 */ /* 0x001fe20000000f00 */
[----:B------:R-:W-:Y:S02]  /*73a0*/  IMAD.MOV.U32 R215, RZ, RZ, R22 ;  /* 0x000000ffffd77224 */ /* 0x000fe400078e0016 */
[----:B-1----:R-:W-:Y:S01]  /*73b0*/  IMAD.MOV.U32 R212, RZ, RZ, R217 ;  /* 0x000000ffffd47224 */ /* 0x002fe200078e00d9 */
[----:B------:R-:W-:Y:S01]  /*73c0*/  MOV R217, R20 ;  /* 0x0000001400d97202 */ /* 0x000fe20000000f00 */
[----:B------:R-:W-:-:S02]  /*73d0*/  IMAD.MOV.U32 R213, RZ, RZ, R216 ;  /* 0x000000ffffd57224 */ /* 0x000fc400078e00d8 */
[----:B------:R-:W-:Y:S01]  /*73e0*/  IMAD.MOV.U32 R216, RZ, RZ, R21 ;  /* 0x000000ffffd87224 */ /* 0x000fe200078e0015 */
[----:B------:R-:W-:-:S05]  /*73f0*/  WARPGROUP.DEPBAR.LE gsb0, 0x0 ;  /* 0x00008000000079c5 */ /* 0x000fca0000010000 */
[----:B------:R-:W-:-:S06]  /*7400*/  WARPGROUP.ARRIVE ;  /* 0x00000000000079c5 */ /* 0x000fcc0000000000 */
[----:B------:R-:W-:Y:S01]  /*7410*/  IGMMA.64x32x32.S8.S8 R212, gdesc[UR12], R212, gsb0 ;  /* 0x012000000cd479f1 */ /* 0x000fe200080410d4 */
[----:B----4-:R-:W-:Y:S04]  /*7420*/  STL.64 [R1+0x388], R210 ;  /* 0x000388d201007387 */ /* 0x010fe80000100a00 */
[----:B------:R-:W-:Y:S04]  /*7430*/  STL.64 [R1+0x380], R208 ;  /* 0x000380d001007387 */ /* 0x000fe80000100a00 */
[----:B------:R-:W-:Y:S04]  /*7440*/  STL.64 [R1+0x378], R206 ;  /* 0x000378ce01007387 */ /* 0x000fe80000100a00 */
[----:B------:R-:W-:Y:S04]  /*7450*/  STL.64 [R1+0x370], R204 ;  /* 0x000370cc01007387 */ /* 0x000fe80000100a00 */
[----:B------:R-:W-:Y:S04]  /*7460*/  STL.64 [R1+0x368], R202 ;  /* 0x000368ca01007387 */ /* 0x000fe80000100a00 */
[----:B------:R-:W-:Y:S01]  /*7470*/  STL.64 [R1+0x360], R200 ;  /* 0x000360c801007387 */ /* 0x000fe20000100a00 */
[----:B------:R-:W-:-:S03]  /*7480*/  WARPGROUP.DEPBAR.LE gsb0, 0x0 ;  /* 0x00008000000079c5 */ /* 0x000fc60000010000 */
[----:B------:R-:W-:Y:S04]  /*7490*/  STL.64 [R1], R212 ;  /* 0x000000d401007387 */ /* 0x000fe80000100a00 */
[----:B------:R0:W-:Y:S04]  /*74a0*/  STL.64 [R1+0x8], R214 ;  /* 0x000008d601007387 */ /* 0x0001e80000100a00 */
[----:B------:R1:W-:Y:S04]  /*74b0*/  STL.64 [R1+0x10], R216 ;  /* 0x000010d801007387 */ /* 0x0003e80000100a00 */
[----:B------:R-:W-:Y:S04]  /*74c0*/  STL.64 [R1+0x18], R218 ;  /* 0x000018da01007387 */ /* 0x000fe80000100a00 */
[----:B------:R-:W-:Y:S04]  /*74d0*/  STL.64 [R1+0x20], R220 ;  /* 0x000020dc01007387 */ /* 0x000fe80000100a00 */
[----:B------:R-:W-:Y:S04]  /*74e0*/  STL.64 [R1+0x28], R222 ;  /* 0x000028de01007387 */ /* 0x000fe80000100a00 */
[----:B------:R-:W-:Y:S04]  /*74f0*/  STL.64 [R1+0x30], R224 ;  /* 0x000030e001007387 */ /* 0x000fe80000100a00 */
[----:B------:R-:W-:Y:S04]  /*7500*/  STL.64 [R1+0x38], R226 ;  /* 0x000038e201007387 */ /* 0x000fe80000100a00 */
        /* <DEDUP_REMOVED lines=8> */
[----:B------:R-:W-:-:S02]  /*7590*/  UIADD3 UR12, UR6, 0x4, URZ ;  /* 0x00000004060c7890 */ /* 0x000fc4000fffe03f */
[----:B------:R-:W-:Y:S01]  /*75a0*/  UIADD3 UR14, UR8, 0x4, URZ ;  /* 0x00000004080e7890 */ /* 0x000fe2000fffe03f */
[----:B------:R-:W-:Y:S01]  /*75b0*/  UMOV UR13, 0x40000040 ;  /* 0x40000040000d7882 */ /* 0x000fe20000000000 */
[----:B------:R-:W-:Y:S01]  /*75c0*/  UMOV UR15, 0x40000040 ;  /* 0x40000040000f7882 */ /* 0x000fe20000000000 */
[----:B--2---:R-:W-:-:S06]  /*75d0*/  WARPGROUP.ARRIVE ;  /* 0x00000000000079c5 */ /* 0x004fcc0000000000 */
[----:B------:R-:W-:Y:S03]  /*75e0*/  IGMMA.64x32x32.S8.S8 R200, gdesc[UR12], R200, gsb0 ;  /* 0x012000000cc879f1 */ /* 0x000fe600080410c8 */
[----:B------:R-:W-:Y:S02]  /*75f0*/  WARPGROUP.DEPBAR.LE gsb0, 0x0 ;  /* 0x00008000000079c5 */ /* 0x000fe40000010000 */
[----:B------:R-:W-:Y:S01]  /*7600*/  IMAD.MOV.U32 R7, RZ, RZ, R214 ;  /* 0x000000ffff077224 */ /* 0x000fe200078e00d6 */
[----:B------:R-:W-:Y:S01]  /*7610*/  MOV R8, R213 ;  /* 0x000000d500087202 */ /* 0x000fe20000000f00 */
        /* <DEDUP_REMOVED lines=12> */
[----:B------:R-:W-:-:S03]  /*76e0*/  IMAD.MOV.U32 R20, RZ, RZ, R205 ;  /* 0x000000ffff147224 */ /* 0x000fc600078e00cd */
[----:B------:R-:W2:Y:S01]  /*76f0*/  LDL.LU.64 R208, [R1+0x340] ;  /* 0x0003400001d07983 */ /* 0x000ea20000300a00 */
[----:B------:R-:W-:Y:S01]  /*7700*/  IMAD.MOV.U32 R23, RZ, RZ, R202 ;  /* 0x000000ffff177224 */ /* 0x000fe200078e00ca */
[----:B-1----:R-:W-:Y:S01]  /*7710*/  MOV R216, R201 ;  /* 0x000000c900d87202 */ /* 0x002fe20000000f00 */
[----:B------:R-:W-:Y:S01]  /*7720*/  IMAD.MOV.U32 R22, RZ, RZ, R203 ;  /* 0x000000ffff167224 */ /* 0x000fe200078e00cb */
[----:B------:R-:W2:Y:S01]  /*7730*/  LDL.LU.64 R206, [R1+0x338] ;  /* 0x0003380001ce7983 */ /* 0x000ea20000300a00 */
[----:B------:R-:W-:-:S03]  /*7740*/  IMAD.MOV.U32 R217, RZ, RZ, R200 ;  /* 0x000000ffffd97224 */ /* 0x000fc600078e00c8 */
        /* <DEDUP_REMOVED lines=56> */
[----:B0-----:R-:W-:Y:S01]  /*7ad0*/  IMAD.MOV.U32 R214, RZ, RZ, R7 ;  /* 0x000000ffffd67224 */ /* 0x001fe200078e0007 */
[----:B------:R-:W-:-:S02]  /*7ae0*/  MOV R215, R6 ;  /* 0x0000000600d77202 */ /* 0x000fc40000000f00 */
[----:B------:R0:W-:Y:S01]  /*7af0*/  STL.64 [R1+0x2b8], R206 ;  /* 0x0002b8ce01007387 */ /* 0x0001e20000100a00 */
[----:B-1----:R-:W-:Y:S01]  /*7b00*/  MOV R212, R9 ;  /* 0x0000000900d47202 */ /* 0x002fe20000000f00 */
[----:B------:R-:W-:Y:S02]  /*7b10*/  IMAD.MOV.U32 R213, RZ, RZ, R8 ;  /* 0x000000ffffd57224 */ /* 0x000fe400078e0008 */
[----:B------:R1:W-:Y:S01]  /*7b20*/  STL.64 [R1+0x2b0], R204 ;  /* 0x0002b0cc01007387 */ /* 0x0003e20000100a00 */
[----:B--2---:R-:W-:Y:S02]  /*7b30*/  IMAD.MOV.U32 R210, RZ, RZ, R11 ;  /* 0x000000ffffd27224 */ /* 0x004fe400078e000b */
[----:B------:R-:W-:Y:S01]  /*7b40*/  IMAD.MOV.U32 R211, RZ, RZ, R10 ;  /* 0x000000ffffd37224 */ /* 0x000fe200078e000a */
[----:B------:R2:W-:Y:S01]  /*7b50*/  STL.64 [R1+0x2a8], R202 ;  /* 0x0002a8ca01007387 */ /* 0x0005e20000100a00 */
[----:B---3--:R-:W-:Y:S01]  /*7b60*/  IMAD.MOV.U32 R208, RZ, RZ, R13 ;  /* 0x000000ffffd07224 */ /* 0x008fe200078e000d */
[----:B------:R-:W-:-:S02]  /*7b70*/  MOV R209, R12 ;  /* 0x0000000c00d17202 */ /* 0x000fc40000000f00 */
[----:B------:R3:W-:Y:S01]  /*7b80*/  STL.64 [R1+0x2a0], R200 ;  /* 0x0002a0c801007387 */ /* 0x0007e20000100a00 */
[----:B0-----:R-:W-:Y:S01]  /*7b90*/  MOV R206, R15 ;  /* 0x0000000f00ce7202 */ /* 0x001fe20000000f00 */
[----:B------:R-:W-:Y:S02]  /*7ba0*/  IMAD.MOV.U32 R207, RZ, RZ, R14 ;  /* 0x000000ffffcf7224 */ /* 0x000fe400078e000e */
[----:B-1----:R-:W-:Y:S01]  /*7bb0*/  IMAD.MOV.U32 R204, RZ, RZ, R21 ;  /* 0x000000ffffcc7224 */ /* 0x002fe200078e0015 */
[----:B------:R-:W-:Y:S01]  /*7bc0*/  STL.64 [R1+0x318], R214 ;  /* 0x000318d601007387 */ /* 0x000fe20000100a00 */
[----:B------:R-:W-:Y:S01]  /*7bd0*/  IMAD.MOV.U32 R205, RZ, RZ, R20 ;  /* 0x000000ffffcd7224 */ /* 0x000fe200078e0014 */
[----:B------:R-:W-:Y:S02]  /*7be0*/  WARPGROUP.DEPBAR.LE gsb0, 0x0 ;  /* 0x00008000000079c5 */ /* 0x000fe40000010000 */
[----:B------:R-:W-:-:S06]  /*7bf0*/  WARPGROUP.ARRIVE ;  /* 0x00000000000079c5 */ /* 0x000fcc0000000000 */
[----:B------:R-:W-:Y:S01]  /*7c00*/  IGMMA.64x32x32.S8.S8 R56, gdesc[UR32], R56, gsb0 ;  /* 0x01200000203879f1 */ /* 0x000fe20008041038 */
[----:B--2---:R-:W-:Y:S01]  /*7c10*/  IMAD.MOV.U32 R202, RZ, RZ, R23 ;  /* 0x000000ffffca7224 */ /* 0x004fe200078e0017 */
[----:B------:R-:W-:Y:S01]  /*7c20*/  MOV R203, R22 ;  /* 0x0000001600cb7202 */ /* 0x000fe20000000f00 */
[----:B------:R-:W-:Y:S01]  /*7c30*/  STL.64 [R1+0x310], R212 ;  /* 0x000310d401007387 */ /* 0x000fe20000100a00 */
[----:B---3--:R-:W-:Y:S01]  /*7c40*/  MOV R200, R217 ;  /* 0x000000d900c87202 */ /* 0x008fe20000000f00 */
[----:B------:R-:W-:Y:S02]  /*7c50*/  IMAD.MOV.U32 R201, RZ, RZ, R216 ;  /* 0x000000ffffc97224 */ /* 0x000fe400078e00d8 */
[----:B------:R-:W-:Y:S04]  /*7c60*/  STL.64 [R1+0x308], R210 ;  /* 0x000308d201007387 */ /* 0x000fe80000100a00 */
[----:B------:R-:W-:Y:S04]  /*7c70*/  STL.64 [R1+0x300], R208 ;  /* 0x000300d001007387 */ /* 0x000fe80000100a00 */
        /* <DEDUP_REMOVED lines=36> */
[----:B------:R-:W-:Y:S03]  /*7ec0*/  IGMMA.64x32x32.S8.S8 R200, gdesc[UR12], R200, gsb0 ;  /* 0x012000000cc879f1 */ /* 0x000fe600080410c8 */
[----:B------:R-:W-:Y:S02]  /*7ed0*/  WARPGROUP.DEPBAR.LE gsb0, 0x0 ;  /* 0x00008000000079c5 */ /* 0x000fe40000010000 */
        /* <DEDUP_REMOVED lines=19> */
[----:B------:R-:W-:Y:S02]  /*8010*/  IMAD.MOV.U32 R217, RZ, RZ, R200 ;  /* 0x000000ffffd97224 */ /* 0x000fe400078e00c8 */
[----:B------:R-:W-:Y:S01]  /*8020*/  IMAD.MOV.U32 R216, RZ, RZ, R201 ;  /* 0x000000ffffd87224 */ /* 0x000fe200078e00c9 */
        /* <DEDUP_REMOVED lines=128> */
[----:B0-----:R-:W-:Y:S02]  /*8830*/  IMAD.MOV.U32 R214, RZ, RZ, R23 ;  /* 0x000000ffffd67224 */ /* 0x001fe400078e0017 */
[----:B------:R-:W-:-:S02]  /*8840*/  IMAD.MOV.U32 R215, RZ, RZ, R22 ;  /* 0x000000ffffd77224 */ /* 0x000fc400078e0016 */
[----:B-1----:R-:W-:Y:S01]  /*8850*/  IMAD.MOV.U32 R212, RZ, RZ, R217 ;  /* 0x000000ffffd47224 */ /* 0x002fe200078e00d9 */
[----:B------:R-:W-:Y:S01]  /*8860*/  MOV R213, R216 ;  /* 0x000000d800d57202 */ /* 0x000fe20000000f00 */
[----:B------:R-:W-:Y:S01]  /*8870*/  IMAD.MOV.U32 R217, RZ, RZ, R20 ;  /* 0x000000ffffd97224 */ /* 0x000fe200078e0014 */
[----:B------:R-:W-:Y:S01]  /*8880*/  MOV R216, R21 ;  /* 0x0000001500d87202 */ /* 0x000fe20000000f00 */
        /* <DEDUP_REMOVED lines=51> */
[----:B-1----:R-:W-:-:S02]  /*8bc0*/  MOV R217, R200 ;  /* 0x000000c800d97202 */ /* 0x002fc40000000f00 */
        /* <DEDUP_REMOVED lines=58> */
[----:B0-----:R-:W-:Y:S01]  /*8f70*/  MOV R214, R7 ;  /* 0x0000000700d67202 */ /* 0x001fe20000000f00 */
[----:B------:R-:W-:-:S02]  /*8f80*/  IMAD.MOV.U32 R215, RZ, RZ, R6 ;  /* 0x000000ffffd77224 */ /* 0x000fc400078e0006 */
[----:B------:R0:W-:Y:S01]  /*8f90*/  STL.64 [R1+0x1b8], R206 ;  /* 0x0001b8ce01007387 */ /* 0x0001e20000100a00 */
[----:B-1----:R-:W-:Y:S02]  /*8fa0*/  IMAD.MOV.U32 R212, RZ, RZ, R9 ;  /* 0x000000ffffd47224 */ /* 0x002fe400078e0009 */
[----:B------:R-:W-:Y:S01]  /*8fb0*/  IMAD.MOV.U32 R213, RZ, RZ, R8 ;  /* 0x000000ffffd57224 */ /* 0x000fe200078e0008 */
[----:B------:R1:W-:Y:S01]  /*8fc0*/  STL.64 [R1+0x1b0], R204 ;  /* 0x0001b0cc01007387 */ /* 0x0003e20000100a00 */
[----:B--2---:R-:W-:Y:S01]  /*8fd0*/  IMAD.MOV.U32 R210, RZ, RZ, R11 ;  /* 0x000000ffffd27224 */ /* 0x004fe200078e000b */
[----:B------:R-:W-:Y:S02]  /*8fe0*/  MOV R211, R10 ;  /* 0x0000000a00d37202 */ /* 0x000fe40000000f00 */
[----:B------:R2:W-:Y:S01]  /*8ff0*/  STL.64 [R1+0x1a8], R202 ;  /* 0x0001a8ca01007387 */ /* 0x0005e20000100a00 */
[----:B---3--:R-:W-:Y:S01]  /*9000*/  MOV R208, R13 ;  /* 0x0000000d00d07202 */ /* 0x008fe20000000f00 */
[----:B------:R-:W-:-:S02]  /*9010*/  IMAD.MOV.U32 R209, RZ, RZ, R12 ;  /* 0x000000ffffd17224 */ /* 0x000fc400078e000c */
[----:B------:R3:W-:Y:S01]  /*9020*/  STL.64 [R1+0x1a0], R200 ;  /* 0x0001a0c801007387 */ /* 0x0007e20000100a00 */
[----:B0-----:R-:W-:Y:S02]  /*9030*/  IMAD.MOV.U32 R206, RZ, RZ, R15 ;  /* 0x000000ffffce7224 */ /* 0x001fe400078e000f */
[----:B------:R-:W-:Y:S01]  /*9040*/  IMAD.MOV.U32 R207, RZ, RZ, R14 ;  /* 0x000000ffffcf7224 */ /* 0x000fe200078e000e */
[----:B-1----:R-:W-:Y:S01]  /*9050*/  MOV R205, R20 ;  /* 0x0000001400cd7202 */ /* 0x002fe20000000f00 */
[----:B------:R-:W-:Y:S01]  /*9060*/  IMAD.MOV.U32 R204, RZ, RZ, R21 ;  /* 0x000000ffffcc7224 */ /* 0x000fe200078e0015 */
[----:B------:R-:W-:Y:S01]  /*9070*/  STL.64 [R1+0x218], R214 ;  /* 0x000218d601007387 */ /* 0x000fe20000100a00 */
[----:B------:R-:W-:Y:S02]  /*9080*/  WARPGROUP.DEPBAR.LE gsb0, 0x0 ;  /* 0x00008000000079c5 */ /* 0x000fe40000010000 */
[----:B------:R-:W-:-:S06]  /*9090*/  WARPGROUP.ARRIVE ;  /* 0x00000000000079c5 */ /* 0x000fcc0000000000 */
[----:B------:R-:W-:Y:S01]  /*90a0*/  IGMMA.64x32x32.S8.S8 R56, gdesc[UR32], R56, gsb0 ;  /* 0x01200000203879f1 */ /* 0x000fe20008041038 */
[----:B--2---:R-:W-:Y:S01]  /*90b0*/  MOV R202, R23 ;  /* 0x0000001700ca7202 */ /* 0x004fe20000000f00 */
[----:B------:R-:W-:Y:S01]  /*90c0*/  IMAD.MOV.U32 R203, RZ, RZ, R22 ;  /* 0x000000ffffcb7224 */ /* 0x000fe200078e0016 */
[----:B------:R-:W-:Y:S01]  /*90d0*/  STL.64 [R1+0x210], R212 ;  /* 0x000210d401007387 */ /* 0x000fe20000100a00 */
[----:B---3--:R-:W-:Y:S02]  /*90e0*/  IMAD.MOV.U32 R200, RZ, RZ, R217 ;  /* 0x000000ffffc87224 */ /* 0x008fe400078e00d9 */
[----:B------:R-:W-:Y:S01]  /*90f0*/  IMAD.MOV.U32 R201, RZ, RZ, R216 ;  /* 0x000000ffffc97224 */ /* 0x000fe200078e00d8 */
        /* <DEDUP_REMOVED lines=57> */
[----:B------:R-:W-:Y:S01]  /*9490*/  MOV R216, R201 ;  /* 0x000000c900d87202 */ /* 0x000fe20000000f00 */
[----:B------:R-:W-:Y:S01]  /*94a0*/  IMAD.MOV.U32 R22, RZ, RZ, R203 ;  /* 0x000000ffff167224 */ /* 0x000fe200078e00cb */
        /* <DEDUP_REMOVED lines=116> */
[----:B------:R-:W-:Y:S01]  /*9bf0*/  MOV R218, R15 ;  /* 0x0000000f00da7202 */ /* 0x000fe20000000f00 */
[----:B------:R-:W-:Y:S01]  /*9c00*/  IMAD.MOV.U32 R219, RZ, RZ, R14 ;  /* 0x000000ffffdb7224 */ /* 0x000fe200078e000e */
[----:B------:R-:W-:Y:S01]  /*9c10*/  MOV R221, R12 ;  /* 0x0000000c00dd7202 */ /* 0x000fe20000000f00 */
[----:B------:R-:W-:Y:S01]  /*9c20*/  IMAD.MOV.U32 R220, RZ, RZ, R13 ;  /* 0x000000ffffdc7224 */ /* 0x000fe200078e000d */
[----:B------:R-:W-:Y:S01]  /*9c30*/  MOV R224, R9 ;  /* 0x0000000900e07202 */ /* 0x000fe20000000f00 */
[----:B------:R-:W-:Y:S01]  /*9c40*/  IMAD.MOV.U32 R222, RZ, RZ, R11 ;  /* 0x000000ffffde7224 */ /* 0x000fe200078e000b */
[----:B------:R-:W-:Y:S01]  /*9c50*/  MOV R227, R6 ;  /* 0x0000000600e37202 */ /* 0x000fe20000000f00 */
[----:B------:R-:W-:Y:S02]  /*9c60*/  IMAD.MOV.U32 R223, RZ, RZ, R10 ;  /* 0x000000ffffdf7224 */ /* 0x000fe400078e000a */
[----:B------:R-:W-:-:S02]  /*9c70*/  IMAD.MOV.U32 R225, RZ, RZ, R8 ;  /* 0x000000ffffe17224 */ /* 0x000fc400078e0008 */
[----:B------:R-:W-:Y:S01]  /*9c80*/  IMAD.MOV.U32 R226, RZ, RZ, R7 ;  /* 0x000000ffffe27224 */ /* 0x000fe200078e0007 */
[----:B------:R-:W-:Y:S01]  /*9c90*/  UMOV UR12, UR40 ;  /* 0x00000028000c7c82 */ /* 0x000fe20008000000 */
[----:B------:R-:W-:Y:S01]  /*9ca0*/  UMOV UR13, UR41 ;  /* 0x00000029000d7c82 */ /* 0x000fe20008000000 */
[----:B---3--:R0:W-:Y:S04]  /*9cb0*/  STL.64 [R1+0x198], R214 ;  /* 0x000198d601007387 */ /* 0x0081e80000100a00 */
[----:B--2---:R1:W-:Y:S01]  /*9cc0*/  STL.64 [R1+0x190], R212 ;  /* 0x000190d401007387 */ /* 0x0043e20000100a00 */
[----:B0-----:R-:W-:Y:S01]  /*9cd0*/  IMAD.MOV.U32 R214, RZ, RZ, R23 ;  /* 0x000000ffffd67224 */ /* 0x001fe200078e0017 */
[----:B------:R-:W-:Y:S02]  /*9ce0*/  MOV R215, R22 ;  /* 0x0000001600d77202 */ /* 0x000fe40000000f00 */
[----:B-1----:R-:W-:Y:S01]  /*9cf0*/  MOV R212, R217 ;  /* 0x000000d900d47202 */ /* 0x002fe20000000f00 */
[----:B------:R-:W-:-:S02]  /*9d00*/  IMAD.MOV.U32 R213, RZ, RZ, R216 ;  /* 0x000000ffffd57224 */ /* 0x000fc400078e00d8 */
[----:B------:R-:W-:Y:S02]  /*9d10*/  IMAD.MOV.U32 R216, RZ, RZ, R21 ;  /* 0x000000ffffd87224 */ /* 0x000fe400078e0015 */
        /* <DEDUP_REMOVED lines=53> */
[----:B-1----:R-:W-:Y:S02]  /*a070*/  IMAD.MOV.U32 R217, RZ, RZ, R200 ;  /* 0x000000ffffd97224 */ /* 0x002fe400078e00c8 */
[----:B------:R-:W-:Y:S01]  /*a080*/  IMAD.MOV.U32 R216, RZ, RZ, R201 ;  /* 0x000000ffffd87224 */ /* 0x000fe200078e00c9 */
        /* <DEDUP_REMOVED lines=59> */
[----:B-1----:R-:W-:Y:S01]  /*a440*/  MOV R212, R9 ;  /* 0x0000000900d47202 */ /* 0x002fe20000000f00 */
[----:B------:R-:W-:Y:S02]  /*a450*/  IMAD.MOV.U32 R213, RZ, RZ, R8 ;  /* 0x000000ffffd57224 */ /* 0x000fe400078e0008 */
[----:B------:R1:W-:Y:S01]  /*a460*/  STL.64 [R1+0xb0], R204 ;  /* 0x0000b0cc01007387 */ /* 0x0003e20000100a00 */
[----:B--2---:R-:W-:Y:S01]  /*a470*/  MOV R210, R11 ;  /* 0x0000000b00d27202 */ /* 0x004fe20000000f00 */
[----:B------:R-:W-:Y:S02]  /*a480*/  IMAD.MOV.U32 R211, RZ, RZ, R10 ;  /* 0x000000ffffd37224 */ /* 0x000fe400078e000a */
[----:B------:R2:W-:Y:S01]  /*a490*/  STL.64 [R1+0xa8], R202 ;  /* 0x0000a8ca01007387 */ /* 0x0005e20000100a00 */
[----:B---3--:R-:W-:Y:S01]  /*a4a0*/  MOV R208, R13 ;  /* 0x0000000d00d07202 */ /* 0x008fe20000000f00 */
[----:B------:R-:W-:-:S02]  /*a4b0*/  IMAD.MOV.U32 R209, RZ, RZ, R12 ;  /* 0x000000ffffd17224 */ /* 0x000fc400078e000c */
[----:B------:R3:W-:Y:S01]  /*a4c0*/  STL.64 [R1+0xa0], R200 ;  /* 0x0000a0c801007387 */ /* 0x0007e20000100a00 */
[----:B0-----:R-:W-:Y:S01]  /*a4d0*/  MOV R206, R15 ;  /* 0x0000000f00ce7202 */ /* 0x001fe20000000f00 */
        /* <DEDUP_REMOVED lines=65> */
[----:B------:R-:W-:Y:S01]  /*a8f0*/  MOV R21, R204 ;  /* 0x000000cc00157202 */ /* 0x000fe20000000f00 */
[----:B------:R-:W-:-:S02]  /*a900*/  IMAD.MOV.U32 R20, RZ, RZ, R205 ;  /* 0x000000ffff147224 */ /* 0x000fc400078e00cd */
[----:B------:R-:W2:Y:S01]  /*a910*/  LDL.LU.64 R208, [R1+0x100] ;  /* 0x0001000001d07983 */ /* 0x000ea20000300a00 */
[----:B------:R-:W-:Y:S01]  /*a920*/  MOV R23, R202 ;  /* 0x000000ca00177202 */ /* 0x000fe20000000f00 */
[----:B------:R-:W-:Y:S02]  /*a930*/  IMAD.MOV.U32 R22, RZ, RZ, R203 ;  /* 0x000000ffff167224 */ /* 0x000fe400078e00cb */
[----:B------:R-:W2:Y:S01]  /*a940*/  LDL.LU.64 R206, [R1+0xf8] ;  /* 0x0000f80001ce7983 */ /* 0x000ea20000300a00 */
[----:B------:R-:W-:Y:S01]  /*a950*/  MOV R217, R200 ;  /* 0x000000c800d97202 */ /* 0x000fe20000000f00 */
[----:B------:R-:W-:Y:S02]  /*a960*/  IMAD.MOV.U32 R216, RZ, RZ, R201 ;  /* 0x000000ffffd87224 */ /* 0x000fe400078e00c9 */
        /* <DEDUP_REMOVED lines=38> */
[----:B------:R-:W-:-:S02]  /*abd0*/  UIADD3 UR10, UR8, 0xb06, URZ ;  /* 0x00000b06080a7890 */ /* 0x000fc4000fffe03f */
[----:B------:R-:W-:Y:S02]  /*abe0*/  UIADD3 UR30, UR8, 0xc06, URZ ;  /* 0x00000c06081e7890 */ /* 0x000fe4000fffe03f */
[----:B------:R-:W-:Y:S01]  /*abf0*/  UIADD3 UR34, UR8, 0xd06, URZ ;  /* 0x00000d0608227890 */ /* 0x000fe2000fffe03f */
[----:B------:R-:W-:Y:S02]  /*ac00*/  UMOV UR9, UR13 ;  /* 0x0000000d00097c82 */ /* 0x000fe40008000000 */
[----:B------:R-:W-:Y:S01]  /*ac10*/  UMOV UR8, UR12 ;  /* 0x0000000c00087c82 */ /* 0x000fe20008000000 */
[----:B------:R-:W-:Y:S01]  /*ac20*/  UMOV UR11, 0x40000040 ;  /* 0x40000040000b7882 */ /* 0x000fe20000000000 */
        /* <DEDUP_REMOVED lines=55> */
[----:B------:R-:W-:Y:S01]  /*afa0*/  MOV R218, R15 ;  /* 0x0000000f00da7202 */ /* 0x000fe20000000f00 */
[----:B------:R-:W-:Y:S02]  /*afb0*/  IMAD.MOV.U32 R219, RZ, RZ, R14 ;  /* 0x000000ffffdb7224 */ /* 0x000fe400078e000e */
[----:B------:R1:W-:Y:S01]  /*afc0*/  STL.64 [R1+0x90], R212 ;  /* 0x000090d401007387 */ /* 0x0003e20000100a00 */
[----:B------:R-:W-:Y:S01]  /*afd0*/  MOV R220, R13 ;  /* 0x0000000d00dc7202 */ /* 0x000fe20000000f00 */
[----:B------:R-:W-:Y:S01]  /*afe0*/  IMAD.MOV.U32 R221, RZ, RZ, R12 ;  /* 0x000000ffffdd7224 */ /* 0x000fe200078e000c */
[----:B------:R-:W-:Y:S01]  /*aff0*/  MOV R222, R11 ;  /* 0x0000000b00de7202 */ /* 0x000fe20000000f00 */
[----:B------:R-:W-:Y:S01]  /*b000*/  IMAD.MOV.U32 R223, RZ, RZ, R10 ;  /* 0x000000ffffdf7224 */ /* 0x000fe200078e000a */
[----:B------:R-:W-:Y:S01]  /*b010*/  MOV R224, R9 ;  /* 0x0000000900e07202 */ /* 0x000fe20000000f00 */
[----:B------:R-:W-:Y:S01]  /*b020*/  IMAD.MOV.U32 R225, RZ, RZ, R8 ;  /* 0x000000ffffe17224 */ /* 0x000fe200078e0008 */
[----:B------:R-:W-:Y:S01]  /*b030*/  MOV R226, R7 ;  /* 0x0000000700e27202 */ /* 0x000fe20000000f00 */
[----:B0-----:R-:W-:Y:S01]  /*b040*/  IMAD.MOV.U32 R215, RZ, RZ, R22 ;  /* 0x000000ffffd77224 */ /* 0x001fe200078e0016 */
[----:B------:R-:W-:Y:S01]  /*b050*/  MOV R214, R23 ;  /* 0x0000001700d67202 */ /* 0x000fe20000000f00 */
[----:B------:R-:W-:Y:S01]  /*b060*/  IMAD.MOV.U32 R227, RZ, RZ, R6 ;  /* 0x000000ffffe37224 */ /* 0x000fe200078e0006 */
[----:B-1----:R-:W-:Y:S01]  /*b070*/  MOV R212, R217 ;  /* 0x000000d900d47202 */ /* 0x002fe20000000f00 */
[----:B------:R-:W-:Y:S01]  /*b080*/  IMAD.MOV.U32 R213, RZ, RZ, R216 ;  /* 0x000000ffffd57224 */ /* 0x000fe200078e00d8 */
[----:B------:R-:W-:Y:S01]  /*b090*/  MOV R216, R21 ;  /* 0x0000001500d87202 */ /* 0x000fe20000000f00 */
        /* <DEDUP_REMOVED lines=18> */
[----:B------:R-:W-:Y:S01]  /*b1c0*/  BPT.TRAP 0x1 ;  /* 0x000000040000795c */ /* 0x000fe20000300000 */
.L_x_23:
[----:B------:R-:W2:Y:S01]  /*b1d0*/  LDL R7, [R1+0x80] ;  /* 0x0000800001077983 */ /* 0x000ea20000100800 */
[----:B------:R-:W-:-:S05]  /*b1e0*/  LEA R6, R0, R3, 0x3 ;  /* 0x0000000300067211 */ /* 0x000fca00078e18ff */
[----:B------:R-:W-:-:S05]  /*b1f0*/  VIADD R6, R6, 0x10 ;  /* 0x0000001006067836 */ /* 0x000fca0000000000 */
[----:B------:R-:W-:-:S04]  /*b200*/  PRMT R6, RZ, 0x654, R6 ;  /* 0x00000654ff067816 */ /* 0x000fc80000000006 */
[----:B------:R0:W-:Y:S01]  /*b210*/  SYNCS.ARRIVE.TRANS64.RED.A1T0 RZ, [R6+URZ], RZ ;  /* 0x000000ff06ff79a7 */ /* 0x0001e2000810043f */
[----:B--2---:R-:W-:-:S13]  /*b220*/  ISETP.GT.U32.AND P1, PT, R7, 0x1, PT ;  /* 0x000000010700780c */ /* 0x004fda0003f24070 */
[----:B0-----:R-:W-:Y:S05]  /*b230*/  @P1 BRA `(.L_x_24) ;  /* 0x0000000000041947 */ /* 0x001fea0003800000 */
[----:B------:R-:W-:Y:S01]  /*b240*/  BPT.TRAP 0x1 ;  /* 0x000000040000795c */ /* 0x000fe20000300000 */
.L_x_24:
[----:B------:R-:W-:Y:S01]  /*b250*/  UIADD3 UR5, UR5, 0x1, URZ ;  /* 0x0000000105057890 */ /* 0x000fe2000fffe03f */
[C---:B------:R-:W-:Y:S01]  /*b260*/  ISETP.GT.AND P2, PT, R5.reuse, 0x1, PT ;  /* 0x000000010500780c */ /* 0x040fe20003f44270 */
[----:B------:R-:W-:Y:S01]  /*b270*/  VIADD R5, R5, 0xffffffff ;  /* 0xffffffff05057836 */ /* 0x000fe20000000000 */
[----:B------:R-:W-:Y:S01]  /*b280*/  IADD3 R0, R0, 0x1, RZ ;  /* 0x0000000100007810 */ /* 0x000fe20007ffe0ff */
[----:B------:R-:W-:-:S03]  /*b290*/  UISETP.NE.AND UP0, UPT, UR5, 0x2, UPT ;  /* 0x000000020500788c */ /* 0x000fc6000bf05270 */
[C---:B------:R-:W-:Y:S01]  /*b2a0*/  ISETP.NE.AND P1, PT, R0.reuse, 0x2, PT ;  /* 0x000000020000780c */ /* 0x040fe20003f25270 */
[----:B------:R-:W-:Y:S02]  /*b2b0*/  USEL UR6, URZ, 0x1, UP0 ;  /* 0x000000013f067887 */ /* 0x000fe40008000000 */
[----:B------:R-:W-:Y:S01]  /*b2c0*/  USEL UR5, UR5, URZ, UP0 ;  /* 0x0000003f05057287 */ /* 0x000fe20008000000 */
[----:B------:R-:W-:-:S03]  /*b2d0*/  SEL R0, R0, RZ, P1 ;  /* 0x000000ff00007207 */ /* 0x000fc60000800000 */
[----:B------:R-:W-:Y:S01]  /*b2e0*/  LOP3.LUT R4, R4, UR6, RZ, 0x3c, !PT ;  /* 0x0000000604047c12 */ /* 0x000fe2000f8e3cff */
[----:B------:R-:W-:Y:S07]  /*b2f0*/  @P2 BRA `(.L_x_25) ;  /* 0xffffffa800f82947 */ /* 0x000fee000383ffff */
.L_x_18:
[----:B------:R-:W0:Y:S02]  /*b300*/  LDC R0, c[0x0][0x28c] ;  /* 0x0000a300ff007b82 */ /* 0x000e240000000800 */
[----:B0-----:R-:W-:-:S13]  /*b310*/  ISETP.GE.AND P1, PT, R0, 0x1, PT ;  /* 0x000000010000780c */ /* 0x001fda0003f26270 */
[----:B------:R-:W-:Y:S05]  /*b320*/  @!P1 BRA `(.L_x_26) ;  /* 0x00000000003c9947 */ /* 0x000fea0003800000 */
[----:B------:R-:W-:Y:S05]  /*b330*/  @!P0 BRA `(.L_x_27) ;  /* 0x0000000000048947 */ /* 0x000fea0003800000 */
[----:B------:R-:W-:Y:S01]  /*b340*/  BPT.TRAP 0x1 ;  /* 0x000000040000795c */ /* 0x000fe20000300000 */
.L_x_27:
[----:B------:R-:W2:Y:S01]  /*b350*/  LDL R4, [R1+0x80] ;  /* 0x0000800001047983 */ /* 0x000ea20000100800 */
[----:B------:R-:W-:-:S04]  /*b360*/  UISETP.LT.AND UP0, UPT, UR38, 0x1, UPT ;  /* 0x000000012600788c */ /* 0x000fc8000bf01270 */
[----:B------:R-:W-:-:S04]  /*b370*/  USEL UR4, UR38, 0x1, UP0 ;  /* 0x0000000126047887 */ /* 0x000fc80008000000 */
[----:B------:R-:W-:-:S04]  /*b380*/  UIADD3 UR4, UR37, UR38, -UR4 ;  /* 0x0000002625047290 */ /* 0x000fc8000fffe804 */
[----:B------:R-:W-:-:S04]  /*b390*/  USHF.L.U32 UR4, UR4, 0x3, URZ ;  /* 0x0000000304047899 */ /* 0x000fc8000800063f */
[----:B------:R-:W-:-:S06]  /*b3a0*/  ULOP3.LUT UR4, UR4, 0x8, URZ, 0xc0, !UPT ;  /* 0x0000000804047892 */ /* 0x000fcc000f8ec03f */
[----:B------:R-:W-:-:S04]  /*b3b0*/  MOV R0, UR4 ;  /* 0x0000000400007c02 */ /* 0x000fc80008000f00 */
[----:B------:R-:W-:-:S04]  /*b3c0*/  IADD3 R3, R3, 0x10, R0 ;  /* 0x0000001003037810 */ /* 0x000fc80007ffe000 */
[----:B------:R-:W-:-:S04]  /*b3d0*/  PRMT R3, RZ, 0x654, R3 ;  /* 0x00000654ff037816 */ /* 0x000fc80000000003 */
[----:B------:R0:W-:Y:S01]  /*b3e0*/  SYNCS.ARRIVE.TRANS64.RED.A1T0 RZ, [R3+URZ], RZ ;  /* 0x000000ff03ff79a7 */ /* 0x0001e2000810043f */
[----:B--2---:R-:W-:-:S13]  /*b3f0*/  ISETP.GT.U32.AND P0, PT, R4, 0x1, PT ;  /* 0x000000010400780c */ /* 0x004fda0003f04070 */
[----:B0-----:R-:W-:Y:S05]  /*b400*/  @P0 BRA `(.L_x_26) ;  /* 0x0000000000040947 */ /* 0x001fea0003800000 */
[----:B------:R-:W-:Y:S01]  /*b410*/  BPT.TRAP 0x1 ;  /* 0x000000040000795c */ /* 0x000fe20000300000 */
.L_x_26:
[----:B------:R-:W2:Y:S01]  /*b420*/  LDL R21, [R1+0x8c] ;  /* 0x00008c0001157983 */ /* 0x000ea20000100800 */
[----:B------:R-:W0:Y:S01]  /*b430*/  LDC R3, c[0x0][0x288] ;  /* 0x0000a200ff037b82 */ /* 0x000e220000000800 */
[----:B------:R-:W3:Y:S01]  /*b440*/  S2R R4, SR_TID.X ;  /* 0x0000000000047919 */ /* 0x000ee20000002100 */
[----:B------:R-:W-:Y:S01]  /*b450*/  IMAD R18, R18, 0xe0, RZ ;  /* 0x000000e012127824 */ /* 0x000fe200078e02ff */
[----:B------:R-:W-:Y:S01]  /*b460*/  UIADD3 UR37, UR38, UR37, URZ ;  /* 0x0000002526257290 */ /* 0x000fe2000fffe03f */
[----:B------:R-:W-:Y:S01]  /*b470*/  ULDC UR4, c[0x0][0x284] ;  /* 0x0000a10000047ab9 */ /* 0x000fe20000000800 */
[----:B------:R-:W-:Y:S02]  /*b480*/  ULDC.64 UR6, c[0x0][0x5d0] ;  /* 0x0001740000067ab9 */ /* 0x000fe40000000a00 */
[----:B0-----:R-:W-:Y:S02]  /*b490*/  ISETP.GE.AND P0, PT, R18, R3, PT ;  /* 0x000000031200720c */ /* 0x001fe40003f06270 */
[----:B---3--:R-:W-:-:S02]  /*b4a0*/  LOP3.LUT R0, R4, 0x3, RZ, 0xc0, !PT ;  /* 0x0000000304007812 */ /* 0x008fc400078ec0ff */
[----:B-1----:R-:W-:-:S03]  /*b4b0*/  SHF.R.U32.HI R220, RZ, 0x7, R4 ;  /* 0x00000007ffdc7819 */ /* 0x002fc60000011604 */
[----:B------:R-:W-:Y:S02]  /*b4c0*/  IMAD R0, R0, -0x2, R3 ;  /* 0xfffffffe00007824 */ /* 0x000fe400078e0203 */
[----:B------:R-:W-:Y:S01]  /*b4d0*/  IMAD.SHL.U32 R3, R4, 0x2, RZ ;  /* 0x0000000204037824 */ /* 0x000fe200078e00ff */
[----:B------:R-:W-:Y:S02]  /*b4e0*/  LOP3.LUT R220, R220, 0x1, RZ, 0xc0, !PT ;  /* 0x00000001dcdc7812 */ /* 0x000fe400078ec0ff */
[C---:B------:R-:W-:Y:S02]  /*b4f0*/  IADD3 R0, -R18.reuse, R0, RZ ;  /* 0x0000000012007210 */ /* 0x040fe40007ffe1ff */
[----:B------:R-:W-:Y:S02]  /*b500*/  LOP3.LUT R18, R18, 0x6, R3, 0xf8, !PT ;  /* 0x0000000612127812 */ /* 0x000fe400078ef803 */
[----:B------:R-:W-:Y:S02]  /*b510*/  SHF.R.U32.HI R3, RZ, 0x2, R4 ;  /* 0x00000002ff037819 */ /* 0x000fe40000011604 */
[----:B------:R-:W-:Y:S01]  /*b520*/  LOP3.LUT R13, R4, 0x60, RZ, 0xc0, !PT ;  /* 0x00000060040d7812 */ /* 0x000fe200078ec0ff */
[----:B------:R-:W-:Y:S01]  /*b530*/  IMAD.SHL.U32 R12, R220, 0x40, RZ ;  /* 0x00000040dc0c7824 */ /* 0x000fe200078e00ff */
[----:B------:R-:W-:-:S02]  /*b540*/  LOP3.LUT R3, R3, 0x7, RZ, 0xc0, !PT ;  /* 0x0000000703037812 */ /* 0x000fc400078ec0ff */
[----:B------:R-:W-:Y:S02]  /*b550*/  SHF.R.U32.HI R13, RZ, 0x1, R13 ;  /* 0x00000001ff0d7819 */ /* 0x000fe4000001160d */
[--C-:B------:R-:W-:Y:S02]  /*b560*/  LOP3.LUT R12, R12, 0x40, R3.reuse, 0xe2, !PT ;  /* 0x000000400c0c7812 */ /* 0x100fe400078ee203 */
[----:B------:R-:W-:-:S05]  /*b570*/  IADD3 R3, RZ, -R13, -R3 ;  /* 0x8000000dff037210 */ /* 0x000fca0007ffe803 */
[----:B------:R-:W-:Y:S02]  /*b580*/  IMAD R220, R220, -0x40, R3 ;  /* 0xffffffc0dcdc7824 */ /* 0x000fe400078e0203 */
[----:B------:R-:W-:-:S05]  /*b590*/  IMAD R3, R19, 0xc0, RZ ;  /* 0x000000c013037824 */ /* 0x000fca00078e02ff */
[C---:B------:R-:W-:Y:S02]  /*b5a0*/  IADD3 R220, -R3.reuse, UR4, R220 ;  /* 0x0000000403dc7c10 */ /* 0x040fe4000fffe1dc */
[----:B------:R-:W-:Y:S01]  /*b5b0*/  ISETP.GE.OR P0, PT, R3, UR4, P0 ;  /* 0x0000000403007c0c */ /* 0x000fe20008706670 */
[----:B------:R-:W-:Y:S01]  /*b5c0*/  USHF.R.U32.HI UR4, URZ, 0x1, UR37 ;  /* 0x000000013f047899 */ /* 0x000fe20008011625 */
[----:B------:R-:W-:-:S03]  /*b5d0*/  LOP3.LUT R12, R12, R13, RZ, 0xfc, !PT ;  /* 0x0000000d0c0c7212 */ /* 0x000fc600078efcff */
[----:B------:R-:W-:Y:S01]  /*b5e0*/  ULOP3.LUT UR4, UR4, 0x1, URZ, 0xc0, !UPT ;  /* 0x0000000104047892 */ /* 0x000fe2000f8ec03f */
[----:B------:R-:W-:Y:S01]  /*b5f0*/  MOV R13, RZ ;  /* 0x000000ff000d7202 */ /* 0x000fe20000000f00 */
[----:B------:R-:W-:Y:S02]  /*b600*/  UISETP.GT.U32.AND UP0, UPT, UR37, 0x1, UPT ;  /* 0x000000012500788c */ /* 0x000fe4000bf04070 */
[----:B------:R-:W-:Y:S02]  /*b610*/  UISETP.NE.U32.AND UP1, UPT, UR4, 0x1, UPT ;  /* 0x000000010400788c */ /* 0x000fe4000bf25070 */
[----:B------:R-:W-:Y:S01]  /*b620*/  UISETP.LT.U32.AND UP0, UPT, UR38, 0x2, UP0 ;  /* 0x000000022600788c */ /* 0x000fe20008701070 */
[----:B------:R-:W-:Y:S01]  /*b630*/  IMAD.WIDE R12, R19, 0xc0, R12 ;  /* 0x000000c0130c7825 */ /* 0x000fe200078e020c */
[----:B------:R-:W-:Y:S01]  /*b640*/  UISETP.GT.U32.AND UP1, UPT, UR38, 0x1, !UP1 ;  /* 0x000000012600788c */ /* 0x000fe2000cf24070 */
[----:B------:R-:W-:Y:S01]  /*b650*/  SHF.R.S32.HI R19, RZ, 0x1f, R18 ;  /* 0x0000001fff137819 */ /* 0x000fe20000011412 */
[----:B------:R-:W-:-:S02]  /*b660*/  USEL UR5, URZ, 0x1, !UP0 ;  /* 0x000000013f057887 */ /* 0x000fc4000c000000 */
[----:B------:R-:W-:Y:S02]  /*b670*/  USEL UR4, URZ, 0x1, !UP1 ;  /* 0x000000013f047887 */ /* 0x000fe4000c800000 */
[----:B------:R-:W-:Y:S02]  /*b680*/  ULOP3.LUT UR37, UR37, 0x1, URZ, 0xc0, !UPT ;  /* 0x0000000125257892 */ /* 0x000fe4000f8ec03f */
[----:B------:R-:W-:Y:S01]  /*b690*/  ULOP3.LUT UR36, UR4, UR36, UR5, 0x96, !UPT ;  /* 0x0000002404247292 */ /* 0x000fe2000f8e9605 */
[----:B------:R-:W-:Y:S02]  /*b6a0*/  MOV R224, 0xffffffff ;  /* 0xffffffff00e07802 */ /* 0x000fe40000000f00 */
[----:B--2---:R-:W-:Y:S01]  /*b6b0*/  SHF.R.S32.HI R20, RZ, 0x1f, R21 ;  /* 0x0000001fff147819 */ /* 0x004fe20000011415 */
[----:B------:R-:W-:-:S04]  /*b6c0*/  IMAD.WIDE.U32 R4, R21, UR6, R18 ;  /* 0x0000000615047c25 */ /* 0x000fc8000f8e0012 */
[----:B------:R-:W-:-:S04]  /*b6d0*/  IMAD R3, R20, UR6, RZ ;  /* 0x0000000614037c24 */ /* 0x000fc8000f8e02ff */
[----:B------:R-:W-:-:S04]  /*b6e0*/  IMAD R3, R21, UR7, R3 ;  /* 0x0000000715037c24 */ /* 0x000fc8000f8e0203 */
[----:B------:R-:W-:Y:S01]  /*b6f0*/  IMAD.IADD R5, R5, 0x1, R3 ;  /* 0x0000000105057824 */ /* 0x000fe200078e0203 */
[----:B------:R-:W-:Y:S06]  /*b700*/  @P0 BRA `(.L_x_28) ;  /* 0x000000ac00f40947 */ /* 0x000fec0003800000 */
[----:B------:R-:W0:Y:S01]  /*b710*/  LDC.64 R8, c[0x0][0x5c8] ;  /* 0x00017200ff087b82 */ /* 0x000e220000000a00 */
[----:B------:R-:W-:Y:S01]  /*b720*/  ULDC.64 UR4, c[0x0][0x5c0] ;  /* 0x0001700000047ab9 */ /* 0x000fe20000000a00 */
[----:B------:R-:W-:Y:S01]  /*b730*/  BSSY B0, `(.L_x_28) ;  /* 0x0000afa000007945 */ /* 0x000fe20003800000 */
[-C--:B0-----:R-:W-:Y:S01]  /*b740*/  IMAD R3, R13, R8.reuse, RZ ;  /* 0x000000080d037224 */ /* 0x081fe200078e02ff */
[----:B------:R-:W-:Y:S01]  /*b750*/  SHF.L.U64.HI R14, R8, 0x3, R9 ;  /* 0x00000003080e7819 */ /* 0x000fe20000010209 */
[----:B------:R-:W-:-:S04]  /*b760*/  IMAD.WIDE.U32 R4, R12, R8, R4 ;  /* 0x000000080c047225 */ /* 0x000fc800078e0004 */
[----:B------:R-:W-:Y:S01]  /*b770*/  IMAD R3, R12, R9, R3 ;  /* 0x000000090c037224 */ /* 0x000fe200078e0203 */
[----:B------:R-:W-:-:S03]  /*b780*/  IADD3 R4, P0, R4, UR4, RZ ;  /* 0x0000000404047c10 */ /* 0x000fc6000ff1e0ff */
[----:B------:R-:W-:-:S05]  /*b790*/  IMAD.IADD R3, R5, 0x1, R3 ;  /* 0x0000000105037824 */ /* 0x000fca00078e0203 */
[----:B------:R-:W-:Y:S02]  /*b7a0*/  IADD3.X R5, R3, UR5, RZ, P0, !PT ;  /* 0x0000000503057c10 */ /* 0x000fe400087fe4ff */
[CC--:B------:R-:W-:Y:S02]  /*b7b0*/  LEA R6, P0, R8.reuse, R4.reuse, 0x7 ;  /* 0x0000000408067211 */ /* 0x0c0fe400078038ff */
[C---:B------:R-:W-:Y:S02]  /*b7c0*/  SHF.L.U32 R3, R8.reuse, 0x3, RZ ;  /* 0x0000000308037819 */ /* 0x040fe400000006ff */
[----:B------:R-:W-:Y:S02]  /*b7d0*/  LEA.HI.X R7, R8, R5, R9, 0x7, P0 ;  /* 0x0000000508077211 */ /* 0x000fe400000f3c09 */
[----:B-----5:R-:W-:Y:S02]  /*b7e0*/  ISETP.NE.AND P0, PT, R17, RZ, PT ;  /* 0x000000ff1100720c */ /* 0x020fe40003f05270 */
[----:B------:R-:W-:-:S02]  /*b7f0*/  IADD3 R10, P1, R3, R4, RZ ;  /* 0x00000004030a7210 */ /* 0x000fc40007f3e0ff */
[----:B------:R-:W-:-:S03]  /*b800*/  IADD3 R8, P2, R3, R6, RZ ;  /* 0x0000000603087210 */ /* 0x000fc60007f5e0ff */
[C---:B------:R-:W-:Y:S01]  /*b810*/  IMAD.X R11, R14.reuse, 0x1, R5, P1 ;  /* 0x000000010e0b7824 */ /* 0x040fe200008e0605 */
[----:B------:R-:W-:-:S05]  /*b820*/  IADD3.X R9, R14, R7, RZ, P2, !PT ;  /* 0x000000070e097210 */ /* 0x000fca00017fe4ff */
[----:B------:R-:W-:Y:S05]  /*b830*/  @!P0 BRA `(.L_x_29) ;  /* 0x0000008000948947 */ /* 0x000fea0003800000 */
[----:B------:R-:W0:Y:S01]  /*b840*/  LDC.64 R14, c[0x0][0x5b0] ;  /* 0x00016c00ff0e7b82 */ /* 0x000e220000000a00 */
[----:B------:R-:W-:Y:S01]  /*b850*/  ULDC.64 UR4, c[0x0][0x5b8] ;  /* 0x00016e0000047ab9 */ /* 0x000fe20000000a00 */
[----:B------:R-:W-:Y:S01]  /*b860*/  ISETP.GE.AND P3, PT, R220, 0x1, PT ;  /* 0x00000001dc00780c */ /* 0x000fe20003f66270 */
[----:B------:R-:W-:Y:S01]  /*b870*/  IMAD R216, R20, UR4, RZ ;  /* 0x0000000414d87c24 */ /* 0x000fe2000f8e02ff */
[----:B------:R-:W-:Y:S01]  /*b880*/  BSSY B1, `(.L_x_30) ;  /* 0x000000e000017945 */ /* 0x000fe20003800000 */
[C---:B------:R-:W-:Y:S01]  /*b890*/  IMAD.WIDE.U32 R218, R21.reuse, UR4, R18 ;  /* 0x0000000415da7c25 */ /* 0x040fe2000f8e0012 */
[----:B------:R-:W-:Y:S02]  /*b8a0*/  ISETP.LT.OR P1, PT, R0, 0x1, !P3 ;  /* 0x000000010000780c */ /* 0x000fe40005f21670 */
[----:B------:R-:W1:Y:S01]  /*b8b0*/  LDC.64 R22, c[0x0][0x5a8] ;  /* 0x00016a00ff167b82 */ /* 0x000e620000000a00 */
[----:B------:R-:W-:-:S04]  /*b8c0*/  IMAD R216, R21, UR5, R216 ;  /* 0x0000000515d87c24 */ /* 0x000fc8000f8e02d8 */
[----:B------:R-:W-:Y:S01]  /*b8d0*/  IMAD.IADD R217, R219, 0x1, R216 ;  /* 0x00000001dbd97824 */ /* 0x000fe200078e02d8 */
[----:B------:R-:W-:Y:S01]  /*b8e0*/  MOV R216, R218 ;  /* 0x000000da00d87202 */ /* 0x000fe20000000f00 */
[----:B0-----:R-:W-:-:S04]  /*b8f0*/  IMAD R221, R13, R14, RZ ;  /* 0x0000000e0ddd7224 */ /* 0x001fc800078e02ff */
[----:B------:R-:W-:-:S04]  /*b900*/  IMAD.WIDE.U32 R18, R12, R14, R216 ;  /* 0x0000000e0c127225 */ /* 0x000fc800078e00d8 */
[----:B------:R-:W-:Y:S01]  /*b910*/  IMAD R221, R12, R15, R221 ;  /* 0x0000000f0cdd7224 */ /* 0x000fe200078e02dd */
[----:B-1----:R-:W-:-:S04]  /*b920*/  IADD3 R20, P0, R18, R22, RZ ;  /* 0x0000001612147210 */ /* 0x002fc80007f1e0ff */
[----:B------:R-:W-:Y:S01]  /*b930*/  IADD3.X R21, R23, R19, R221, P0, !PT ;  /* 0x0000001317157210 */ /* 0x000fe200007fe4dd */
[----:B------:R-:W-:Y:S08]  /*b940*/  @P1 BRA `(.L_x_31) ;  /* 0x0000000000041947 */ /* 0x000ff00003800000 */
[----:B------:R0:W5:Y:S02]  /*b950*/  LDG.E.U8 R2, desc[UR48][R20.64] ;  /* 0x0000003014027981 */ /* 0x000164000c1e1100 */
.L_x_31:
[----:B------:R-:W-:Y:S05]  /*b960*/  BSYNC B1 ;  /* 0x0000000000017941 */ /* 0x000fea0003800000 */
.L_x_30:
[----:B------:R-:W2:Y:S01]  /*b970*/  LDL.LU R18, [R1+0x40] ;  /* 0x0000400001127983 */ /* 0x000ea20000300800 */
[----:B-----5:R-:W-:Y:S01]  /*b980*/  LOP3.LUT R3, R2, 0xffff, RZ, 0xc0, !PT ;  /* 0x0000ffff02037812 */ /* 0x020fe200078ec0ff */
[----:B------:R-:W-:Y:S01]  /*b990*/  BSSY B1, `(.L_x_32) ;  /* 0x000000a000017945 */ /* 0x000fe20003800000 */
[----:B------:R-:W-:Y:S02]  /*b9a0*/  ISETP.LT.OR P0, PT, R0, 0x2, !P3 ;  /* 0x000000020000780c */ /* 0x000fe40005f01670 */
[----:B------:R-:W-:-:S05]  /*b9b0*/  PRMT R3, R3, 0x8880, RZ ;  /* 0x0000888003037816 */ /* 0x000fca00000000ff */
[----:B------:R-:W-:-:S04]  /*b9c0*/  IMAD R3, R3, R17, RZ ;  /* 0x0000001103037224 */ /* 0x000fc800078e02ff */
[----:B--2---:R-:W-:-:S05]  /*b9d0*/  @!P1 IMAD R18, R18, R16, R3 ;  /* 0x0000001012129224 */ /* 0x004fca00078e0203 */
[----:B------:R1:W-:Y:S01]  /*b9e0*/  @!P1 STG.E.U8 desc[UR48][R4.64], R18 ;  /* 0x0000001204009986 */ /* 0x0003e2000c101130 */
[----:B------:R-:W-:Y:S05]  /*b9f0*/  @P0 BRA `(.L_x_33) ;  /* 0x00000000000c0947 */ /* 0x000fea0003800000 */
[----:B------:R-:W2:Y:S02]  /*ba00*/  LDG.E.U8 R2, desc[UR48][R20.64+0x1] ;  /* 0x0000013014027981 */ /* 0x000ea4000c1e1100 */
[----:B--2---:R-:W-:-:S05]  /*ba10*/  PRMT R3, R2, 0x8880, RZ ;  /* 0x0000888002037816 */ /* 0x004fca00000000ff */
[----:B------:R-:W-:-:S07]  /*ba20*/  IMAD R3, R3, R17, RZ ;  /* 0x0000001103037224 */ /* 0x000fce00078e02ff */
.L_x_33:
[----:B------:R-:W-:Y:S05]  /*ba30*/  BSYNC B1 ;  /* 0x0000000000017941 */ /* 0x000fea0003800000 */
.L_x_32:
[----:B-1----:R-:W2:Y:S01]  /*ba40*/  LDL.LU R18, [R1+0x44] ;  /* 0x0000440001127983 */ /* 0x002ea20000300800 */
[C---:B------:R-:W-:Y:S01]  /*ba50*/  SHF.L.U64.HI R223, R14.reuse, 0x3, R15 ;  /* 0x000000030edf7819 */ /* 0x040fe2000001020f */
[----:B------:R-:W-:Y:S01]  /*ba60*/  IMAD.SHL.U32 R222, R14, 0x8, RZ ;  /* 0x000000080ede7824 */ /* 0x000fe200078e00ff */
[----:B------:R-:W-:Y:S01]  /*ba70*/  BSSY B1, `(.L_x_34) ;  /* 0x000000d000017945 */ /* 0x000fe20003800000 */
[----:B--2---:R-:W-:-:S05]  /*ba80*/  @!P0 IMAD R18, R18, R16, R3 ;  /* 0x0000001012128224 */ /* 0x004fca00078e0203 */
[----:B------:R1:W-:Y:S01]  /*ba90*/  @!P0 STG.E.U8 desc[UR48][R4.64+0x1], R18 ;  /* 0x0000011204008986 */ /* 0x0003e2000c101130 */
[----:B------:R-:W-:-:S04]  /*baa0*/  ISETP.GE.AND P0, PT, R220, 0x9, PT ;  /* 0x00000009dc00780c */ /* 0x000fc80003f06270 */
[----:B------:R-:W-:Y:S01]  /*bab0*/  ISETP.LT.OR P4, PT, R0, 0x1, !P0 ;  /* 0x000000010000780c */ /* 0x000fe20004781670 */
[----:B-1----:R-:W-:-:S05]  /*bac0*/  IMAD.WIDE.U32 R18, R12, R14, R222 ;  /* 0x0000000e0c127225 */ /* 0x002fca00078e00de */
[----:B------:R-:W-:Y:S02]  /*bad0*/  IADD3 R221, R221, R19, RZ ;  /* 0x00000013dddd7210 */ /* 0x000fe40007ffe0ff */
[----:B------:R-:W-:-:S04]  /*bae0*/  IADD3 R18, P1, P2, R218, R22, R18 ;  /* 0x00000016da127210 */ /* 0x000fc80007a3e012 */
[----:B------:R-:W-:Y:S01]  /*baf0*/  IADD3.X R19, R217, R23, R221, P1, P2 ;  /* 0x00000017d9137210 */ /* 0x000fe20000fe44dd */
[----:B------:R-:W-:Y:S08]  /*bb00*/  @P4 BRA `(.L_x_35) ;  /* 0x00000000000c4947 */ /* 0x000ff00003800000 */
[----:B------:R-:W2:Y:S02]  /*bb10*/  LDG.E.U8 R2, desc[UR48][R18.64] ;  /* 0x0000003012027981 */ /* 0x000ea4000c1e1100 */
[----:B--2---:R-:W-:-:S05]  /*bb20*/  PRMT R3, R2, 0x8880, RZ ;  /* 0x0000888002037816 */ /* 0x004fca00000000ff */
[----:B------:R-:W-:-:S07]  /*bb30*/  IMAD R3, R3, R17, RZ ;  /* 0x0000001103037224 */ /* 0x000fce00078e02ff */
.L_x_35:
[----:B------:R-:W-:Y:S05]  /*bb40*/  BSYNC B1 ;  /* 0x0000000000017941 */ /* 0x000fea0003800000 */
.L_x_34:
[----:B------:R-:W2:Y:S01]  /*bb50*/  LDL.LU R221, [R1+0x48] ;  /* 0x0000480001dd7983 */ /* 0x000ea20000300800 */
[----:B------:R-:W-:Y:S01]  /*bb60*/  ISETP.LT.OR P1, PT, R0, 0x2, !P0 ;  /* 0x000000020000780c */ /* 0x000fe20004721670 */
[----:B------:R-:W-:Y:S01]  /*bb70*/  BSSY B1, `(.L_x_36) ;  /* 0x0000007000017945 */ /* 0x000fe20003800000 */
[----:B--2---:R-:W-:-:S05]  /*bb80*/  @!P4 IMAD R221, R221, R16, R3 ;  /* 0x00000010ddddc224 */ /* 0x004fca00078e0203 */
[----:B------:R1:W-:Y:S06]  /*bb90*/  @!P4 STG.E.U8 desc[UR48][R10.64], R221 ;  /* 0x000000dd0a00c986 */ /* 0x0003ec000c101130 */
[----:B------:R-:W-:Y:S05]  /*bba0*/  @P1 BRA `(.L_x_37) ;  /* 0x00000000000c1947 */ /* 0x000fea0003800000 */
[----:B------:R-:W2:Y:S02]  /*bbb0*/  LDG.E.U8 R2, desc[UR48][R18.64+0x1] ;  /* 0x0000013012027981 */ /* 0x000ea4000c1e1100 */
[----:B--2---:R-:W-:-:S05]  /*bbc0*/  PRMT R3, R2, 0x8880, RZ ;  /* 0x0000888002037816 */ /* 0x004fca00000000ff */
[----:B------:R-:W-:-:S07]  /*bbd0*/  IMAD R3, R3, R17, RZ ;  /* 0x0000001103037224 */ /* 0x000fce00078e02ff */
.L_x_37:
[----:B------:R-:W-:Y:S05]  /*bbe0*/  BSYNC B1 ;  /* 0x0000000000017941 */ /* 0x000fea0003800000 */
.L_x_36:
[----:B-1----:R-:W2:Y:S01]  /*bbf0*/  LDL.LU R221, [R1+0x4c] ;  /* 0x00004c0001dd7983 */ /* 0x002ea20000300800 */
[----:B------:R-:W-:Y:S01]  /*bc00*/  BSSY B1, `(.L_x_38) ;  /* 0x000000b000017945 */ /* 0x000fe20003800000 */
[C---:B------:R-:W-:Y:S02]  /*bc10*/  ISETP.LT.OR P2, PT, R0.reuse, 0xa, !P3 ;  /* 0x0000000a0000780c */ /* 0x040fe40005f41670 */
[C---:B------:R-:W-:Y:S02]  /*bc20*/  ISETP.LT.OR P4, PT, R0.reuse, 0x9, !P0 ;  /* 0x000000090000780c */ /* 0x040fe40004781670 */
[----:B------:R-:W-:Y:S01]  /*bc30*/  ISETP.LT.OR P5, PT, R0, 0xa, !P0 ;  /* 0x0000000a0000780c */ /* 0x000fe200047a1670 */
[----:B--2---:R-:W-:-:S05]  /*bc40*/  @!P1 IMAD R221, R221, R16, R3 ;  /* 0x00000010dddd9224 */ /* 0x004fca00078e0203 */
[----:B------:R1:W-:Y:S01]  /*bc50*/  @!P1 STG.E.U8 desc[UR48][R10.64+0x1], R221 ;  /* 0x000001dd0a009986 */ /* 0x0003e2000c101130 */
[----:B------:R-:W-:-:S13]  /*bc60*/  ISETP.LT.OR P1, PT, R0, 0x9, !P3 ;  /* 0x000000090000780c */ /* 0x000fda0005f21670 */
[----:B-1----:R-:W-:Y:S05]  /*bc70*/  @P1 BRA `(.L_x_39) ;  /* 0x00000000000c1947 */ /* 0x002fea0003800000 */
[----:B------:R-:W2:Y:S02]  /*bc80*/  LDG.E.U8 R2, desc[UR48][R20.64+0x8] ;  /* 0x0000083014027981 */ /* 0x000ea4000c1e1100 */
[----:B--2---:R-:W-:-:S05]  /*bc90*/  PRMT R3, R2, 0x8880, RZ ;  /* 0x0000888002037816 */ /* 0x004fca00000000ff */
[----:B------:R-:W-:-:S07]  /*bca0*/  IMAD R3, R3, R17, RZ ;  /* 0x0000001103037224 */ /* 0x000fce00078e02ff */
.L_x_39:
[----:B------:R-:W-:Y:S05]  /*bcb0*/  BSYNC B1 ;  /* 0x0000000000017941 */ /* 0x000fea0003800000 */
.L_x_38:
[----:B------:R-:W2:Y:S01]  /*bcc0*/  LDL.LU R221, [R1+0x50] ;  /* 0x0000500001dd7983 */ /* 0x000ea20000300800 */
[----:B------:R-:W-:Y:S01]  /*bcd0*/  BSSY B1, `(.L_x_40) ;  /* 0x0000007000017945 */ /* 0x000fe20003800000 */
[----:B--2---:R-:W-:-:S05]  /*bce0*/  @!P1 IMAD R221, R221, R16, R3 ;  /* 0x00000010dddd9224 */ /* 0x004fca00078e0203 */
[----:B------:R1:W-:Y:S01]  /*bcf0*/  @!P1 STG.E.U8 desc[UR48][R4.64+0x8], R221 ;  /* 0x000008dd04009986 */ /* 0x0003e2000c101130 */
[----:B------:R-:W-:Y:S05]  /*bd00*/  @P2 BRA `(.L_x_41) ;  /* 0x00000000000c2947 */ /* 0x000fea0003800000 */
[----:B------:R-:W2:Y:S02]  /*bd10*/  LDG.E.U8 R2, desc[UR48][R20.64+0x9] ;  /* 0x0000093014027981 */ /* 0x000ea4000c1e1100 */
[----:B--2---:R-:W-:-:S05]  /*bd20*/  PRMT R3, R2, 0x8880, RZ ;  /* 0x0000888002037816 */ /* 0x004fca00000000ff */
[----:B------:R-:W-:-:S07]  /*bd30*/  IMAD R3, R3, R17, RZ ;  /* 0x0000001103037224 */ /* 0x000fce00078e02ff */
.L_x_41:
[----:B------:R-:W-:Y:S05]  /*bd40*/  BSYNC B1 ;  /* 0x0000000000017941 */ /* 0x000fea0003800000 */
.L_x_40:
[----:B-1----:R-:W2:Y:S01]  /*bd50*/  LDL.LU R221, [R1+0x54] ;  /* 0x0000540001dd7983 */ /* 0x002ea20000300800 */
[----:B------:R-:W-:Y:S01]  /*bd60*/  BSSY B1, `(.L_x_42) ;  /* 0x0000007000017945 */ /* 0x000fe20003800000 */
[----:B--2---:R-:W-:-:S05]  /*bd70*/  @!P2 IMAD R221, R221, R16, R3 ;  /* 0x00000010dddda224 */ /* 0x004fca00078e0203 */
[----:B------:R1:W-:Y:S01]  /*bd80*/  @!P2 STG.E.U8 desc[UR48][R4.64+0x9], R221 ;  /* 0x000009dd0400a986 */ /* 0x0003e2000c101130 */
[----:B------:R-:W-:Y:S05]  /*bd90*/  @P4 BRA `(.L_x_43) ;  /* 0x00000000000c4947 */ /* 0x000fea0003800000 */
[----:B------:R-:W2:Y:S02]  /*bda0*/  LDG.E.U8 R2, desc[UR48][R18.64+0x8] ;  /* 0x0000083012027981 */ /* 0x000ea4000c1e1100 */
[----:B--2---:R-:W-:-:S05]  /*bdb0*/  PRMT R3, R2, 0x8880, RZ ;  /* 0x0000888002037816 */ /* 0x004fca00000000ff */
[----:B------:R-:W-:-:S07]  /*bdc0*/  IMAD R3, R3, R17, RZ ;  /* 0x0000001103037224 */ /* 0x000fce00078e02ff */
.L_x_43:
[----:B------:R-:W-:Y:S05]  /*bdd0*/  BSYNC B1 ;  /* 0x0000000000017941 */ /* 0x000fea0003800000 */
.L_x_42:
        /* <DEDUP_REMOVED lines=8> */
.L_x_45:
[----:B------:R-:W-:Y:S05]  /*be60*/  BSYNC B1 ;  /* 0x0000000000017941 */ /* 0x000fea0003800000 */
.L_x_44:
[----:B-1----:R-:W2:Y:S01]  /*be70*/  LDL.LU R221, [R1+0x5c] ;  /* 0x00005c0001dd7983 */ /* 0x002ea20000300800 */
[C---:B------:R-:W-:Y:S01]  /*be80*/  ISETP.LT.OR P1, PT, R0.reuse, 0x11, !P3 ;  /* 0x000000110000780c */ /* 0x040fe20005f21670 */
[----:B------:R-:W-:Y:S01]  /*be90*/  BSSY B1, `(.L_x_46) ;  /* 0x000000a000017945 */ /* 0x000fe20003800000 */
[C---:B------:R-:W-:Y:S02]  /*bea0*/  ISETP.LT.OR P2, PT, R0.reuse, 0x12, !P3 ;  /* 0x000000120000780c */ /* 0x040fe40005f41670 */
[----:B------:R-:W-:Y:S01]  /*beb0*/  ISETP.LT.OR P4, PT, R0, 0x11, !P0 ;  /* 0x000000110000780c */ /* 0x000fe20004781670 */
[----:B--2---:R-:W-:-:S05]  /*bec0*/  @!P5 IMAD R221, R221, R16, R3 ;  /* 0x00000010ddddd224 */ /* 0x004fca00078e0203 */
[----:B------:R1:W-:Y:S01]  /*bed0*/  @!P5 STG.E.U8 desc[UR48][R10.64+0x9], R221 ;  /* 0x000009dd0a00d986 */ /* 0x0003e2000c101130 */
[----:B------:R-:W-:Y:S02]  /*bee0*/  ISETP.LT.OR P5, PT, R0, 0x12, !P0 ;  /* 0x000000120000780c */ /* 0x000fe400047a1670 */
[----:B------:R-:W-:Y:S11]  /*bef0*/  @P1 BRA `(.L_x_47) ;  /* 0x00000000000c1947 */ /* 0x000ff60003800000 */
[----:B------:R-:W2:Y:S02]  /*bf00*/  LDG.E.U8 R2, desc[UR48][R20.64+0x10] ;  /* 0x0000103014027981 */ /* 0x000ea4000c1e1100 */
[----:B--2---:R-:W-:-:S05]  /*bf10*/  PRMT R3, R2, 0x8880, RZ ;  /* 0x0000888002037816 */ /* 0x004fca00000000ff */
[----:B------:R-:W-:-:S07]  /*bf20*/  IMAD R3, R3, R17, RZ ;  /* 0x0000001103037224 */ /* 0x000fce00078e02ff */
.L_x_47:
[----:B------:R-:W-:Y:S05]  /*bf30*/  BSYNC B1 ;  /* 0x0000000000017941 */ /* 0x000fea0003800000 */
.L_x_46:
        /* <DEDUP_REMOVED lines=8> */
.L_x_49:
[----:B------:R-:W-:Y:S05]  /*bfc0*/  BSYNC B1 ;  /* 0x0000000000017941 */ /* 0x000fea0003800000 */
.L_x_48:
        /* <DEDUP_REMOVED lines=8> */
.L_x_51:
[----:B------:R-:W-:Y:S05]  /*c050*/  BSYNC B1 ;  /* 0x0000000000017941 */ /* 0x000fea0003800000 */
.L_x_50:
        /* <DEDUP_REMOVED lines=8> */
.L_x_53:
[----:B------:R-:W-:Y:S05]  /*c0e0*/  BSYNC B1 ;  /* 0x0000000000017941 */ /* 0x000fea0003800000 */
.L_x_52:
[----:B-1----:R-:W2:Y:S01]  /*c0f0*/  LDL.LU R221, [R1+0x6c] ;  /* 0x00006c0001dd7983 */ /* 0x002ea20000300800 */
[----:B------:R-:W-:Y:S01]  /*c100*/  ISETP.LT.OR P2, PT, R0, 0x19, !P3 ;  /* 0x000000190000780c */ /* 0x000fe20005f41670 */
[----:B------:R-:W-:Y:S01]  /*c110*/  BSSY B1, `(.L_x_54) ;  /* 0x0000010000017945 */ /* 0x000fe20003800000 */
[----:B------:R-:W-:Y:S02]  /*c120*/  IADD3 R12, P1, R12, 0x80, RZ ;  /* 0x000000800c0c7810 */ /* 0x000fe40007f3e0ff */
[----:B------:R-:W-:-:S03]  /*c130*/  ISETP.LT.OR P4, PT, R0, 0x1a, !P3 ;  /* 0x0000001a0000780c */ /* 0x000fc60005f81670 */
[----:B------:R-:W-:Y:S01]  /*c140*/  IMAD.X R13, RZ, RZ, R13, P1 ;  /* 0x000000ffff0d7224 */ /* 0x000fe200008e060d */
[----:B------:R-:W-:Y:S01]  /*c150*/  ISETP.LT.OR P1, PT, R0, 0x1a, !P0 ;  /* 0x0000001a0000780c */ /* 0x000fe20004721670 */
[----:B------:R-:W-:-:S04]  /*c160*/  IMAD.WIDE.U32 R222, R12, R14, R222 ;  /* 0x0000000e0cde7225 */ /* 0x000fc800078e00de */
[----:B------:R-:W-:-:S04]  /*c170*/  IMAD R13, R13, R14, RZ ;  /* 0x0000000e0d0d7224 */ /* 0x000fc800078e02ff */
[C---:B------:R-:W-:Y:S02]  /*c180*/  IMAD R13, R12.reuse, R15, R13 ;  /* 0x0000000f0c0d7224 */ /* 0x040fe400078e020d */
[----:B------:R-:W-:-:S04]  /*c190*/  IMAD.WIDE.U32 R14, R12, R14, R216 ;  /* 0x0000000e0c0e7225 */ /* 0x000fc800078e00d8 */
[----:B--2---:R-:W-:-:S05]  /*c1a0*/  @!P5 IMAD R221, R221, R16, R3 ;  /* 0x00000010ddddd224 */ /* 0x004fca00078e0203 */
[----:B------:R1:W-:Y:S01]  /*c1b0*/  @!P5 STG.E.U8 desc[UR48][R10.64+0x11], R221 ;  /* 0x000011dd0a00d986 */ /* 0x0003e2000c101130 */
[----:B------:R-:W-:Y:S01]  /*c1c0*/  ISETP.LT.OR P5, PT, R0, 0x19, !P0 ;  /* 0x000000190000780c */ /* 0x000fe200047a1670 */
[----:B------:R-:W-:-:S12]  /*c1d0*/  @P2 BRA `(.L_x_55) ;  /* 0x00000000000c2947 */ /* 0x000fd80003800000 */
[----:B------:R-:W2:Y:S02]  /*c1e0*/  LDG.E.U8 R2, desc[UR48][R20.64+0x18] ;  /* 0x0000183014027981 */ /* 0x000ea4000c1e1100 */
[----:B--2---:R-:W-:-:S05]  /*c1f0*/  PRMT R3, R2, 0x8880, RZ ;  /* 0x0000888002037816 */ /* 0x004fca00000000ff */
[----:B------:R-:W-:-:S07]  /*c200*/  IMAD R3, R3, R17, RZ ;  /* 0x0000001103037224 */ /* 0x000fce00078e02ff */
.L_x_55:
[----:B------:R-:W-:Y:S05]  /*c210*/  BSYNC B1 ;  /* 0x0000000000017941 */ /* 0x000fea0003800000 */
.L_x_54:
[----:B------:R-:W2:Y:S01]  /*c220*/  LDL.LU R12, [R1+0x70] ;  /* 0x00007000010c7983 */ /* 0x000ea20000300800 */
[----:B------:R-:W-:Y:S01]  /*c230*/  BSSY B1, `(.L_x_56) ;  /* 0x0000007000017945 */ /* 0x000fe20003800000 */
[----:B--2---:R-:W-:-:S05]  /*c240*/  @!P2 IMAD R12, R12, R16, R3 ;  /* 0x000000100c0ca224 */ /* 0x004fca00078e0203 */
[----:B------:R2:W-:Y:S01]  /*c250*/  @!P2 STG.E.U8 desc[UR48][R4.64+0x18], R12 ;  /* 0x0000180c0400a986 */ /* 0x0005e2000c101130 */
[----:B------:R-:W-:Y:S05]  /*c260*/  @P4 BRA `(.L_x_57) ;  /* 0x00000000000c4947 */ /* 0x000fea0003800000 */
[----:B------:R-:W3:Y:S02]  /*c270*/  LDG.E.U8 R2, desc[UR48][R20.64+0x19] ;  /* 0x0000193014027981 */ /* 0x000ee4000c1e1100 */
[----:B---3--:R-:W-:-:S05]  /*c280*/  PRMT R3, R2, 0x8880, RZ ;  /* 0x0000888002037816 */ /* 0x008fca00000000ff */
[----:B------:R-:W-:-:S07]  /*c290*/  IMAD R3, R3, R17, RZ ;  /* 0x0000001103037224 */ /* 0x000fce00078e02ff */
.L_x_57:
[----:B------:R-:W-:Y:S05]  /*c2a0*/  BSYNC B1 ;  /* 0x0000000000017941 */ /* 0x000fea0003800000 */
.L_x_56:
[----:B--2---:R-:W2:Y:S01]  /*c2b0*/  LDL.LU R12, [R1+0x74] ;  /* 0x00007400010c7983 */ /* 0x004ea20000300800 */
[----:B------:R-:W-:Y:S01]  /*c2c0*/  BSSY B1, `(.L_x_58) ;  /* 0x0000007000017945 */ /* 0x000fe20003800000 */
[----:B--2---:R-:W-:-:S05]  /*c2d0*/  @!P4 IMAD R12, R12, R16, R3 ;  /* 0x000000100c0cc224 */ /* 0x004fca00078e0203 */
[----:B------:R2:W-:Y:S01]  /*c2e0*/  @!P4 STG.E.U8 desc[UR48][R4.64+0x19], R12 ;  /* 0x0000190c0400c986 */ /* 0x0005e2000c101130 */
[----:B------:R-:W-:Y:S05]  /*c2f0*/  @P5 BRA `(.L_x_59) ;  /* 0x00000000000c5947 */ /* 0x000fea0003800000 */
[----:B------:R-:W3:Y:S02]  /*c300*/  LDG.E.U8 R2, desc[UR48][R18.64+0x18] ;  /* 0x0000183012027981 */ /* 0x000ee4000c1e1100 */
[----:B---3--:R-:W-:-:S05]  /*c310*/  PRMT R3, R2, 0x8880, RZ ;  /* 0x0000888002037816 */ /* 0x008fca00000000ff */
[----:B------:R-:W-:-:S07]  /*c320*/  IMAD R3, R3, R17, RZ ;  /* 0x0000001103037224 */ /* 0x000fce00078e02ff */
.L_x_59:
[----:B------:R-:W-:Y:S05]  /*c330*/  BSYNC B1 ;  /* 0x0000000000017941 */ /* 0x000fea0003800000 */
.L_x_58:
        /* <DEDUP_REMOVED lines=8> */
.L_x_61:
[----:B------:R-:W-:Y:S05]  /*c3c0*/  BSYNC B1 ;  /* 0x0000000000017941 */ /* 0x000fea0003800000 */
.L_x_60:
[----:B--2---:R-:W2:Y:S01]  /*c3d0*/  LDL.LU R12, [R1+0x7c] ;  /* 0x00007c00010c7983 */ /* 0x004ea20000300800 */
[----:B------:R-:W-:Y:S01]  /*c3e0*/  IADD3 R14, P4, R14, R22, RZ ;  /* 0x000000160e0e7210 */ /* 0x000fe20007f9e0ff */
[----:B------:R-:W-:Y:S03]  /*c3f0*/  BSSY B1, `(.L_x_62) ;  /* 0x000000c000017945 */ /* 0x000fe60003800000 */
[----:B------:R-:W-:Y:S01]  /*c400*/  IADD3.X R15, R23, R15, R13, P4, !PT ;  /* 0x0000000f170f7210 */ /* 0x000fe200027fe40d */
[----:B--2---:R-:W-:Y:S01]  /*c410*/  @!P1 IMAD R219, R12, R16, R3 ;  /* 0x000000100cdb9224 */ /* 0x004fe200078e0203 */
[----:B------:R-:W-:Y:S02]  /*c420*/  IADD3 R12, P2, P5, R218, R22, R222 ;  /* 0x00000016da0c7210 */ /* 0x000fe40007d5e0de */
[----:B------:R-:W-:Y:S02]  /*c430*/  IADD3 R222, R13, R223, RZ ;  /* 0x000000df0dde7210 */ /* 0x000fe40007ffe0ff */
[----:B------:R2:W-:Y:S01]  /*c440*/  @!P1 STG.E.U8 desc[UR48][R10.64+0x19], R219 ;  /* 0x000019db0a009986 */ /* 0x0005e2000c101130 */
[----:B------:R-:W-:-:S04]  /*c450*/  ISETP.GE.AND P1, PT, R220, 0x81, PT ;  /* 0x00000081dc00780c */ /* 0x000fc80003f26270 */
[----:B------:R-:W-:-:S13]  /*c460*/  ISETP.LT.OR P4, PT, R0, 0x1, !P1 ;  /* 0x000000010000780c */ /* 0x000fda0004f81670 */
[----:B--2---:R-:W-:Y:S05]  /*c470*/  @P4 BRA `(.L_x_63) ;  /* 0x00000000000c4947 */ /* 0x004fea0003800000 */
[----:B------:R-:W2:Y:S02]  /*c480*/  LDG.E.U8 R2, desc[UR48][R14.64] ;  /* 0x000000300e027981 */ /* 0x000ea4000c1e1100 */
[----:B--2---:R-:W-:-:S05]  /*c490*/  PRMT R3, R2, 0x8880, RZ ;  /* 0x0000888002037816 */ /* 0x004fca00000000ff */
[----:B------:R-:W-:-:S07]  /*c4a0*/  IMAD R3, R3, R17, RZ ;  /* 0x0000001103037224 */ /* 0x000fce00078e02ff */
.L_x_63:
[----:B------:R-:W-:Y:S05]  /*c4b0*/  BSYNC B1 ;  /* 0x0000000000017941 */ /* 0x000fea0003800000 */
.L_x_62:
[----:B------:R-:W2:Y:S01]  /*c4c0*/  LDL.LU R22, [R1] ;  /* 0x0000000001167983 */ /* 0x000ea20000300800 */
[----:B------:R-:W-:Y:S01]  /*c4d0*/  IADD3.X R13, R217, R23, R222, P2, P5 ;  /* 0x00000017d90d7210 */ /* 0x000fe200017ea4de */
[----:B------:R-:W-:Y:S01]  /*c4e0*/  BSSY B1, `(.L_x_64) ;  /* 0x000000a000017945 */ /* 0x000fe20003800000 */
[----:B------:R-:W-:-:S04]  /*c4f0*/  ISETP.GE.AND P2, PT, R220, 0x89, PT ;  /* 0x00000089dc00780c */ /* 0x000fc80003f46270 */
[----:B------:R-:W-:Y:S01]  /*c500*/  ISETP.LT.OR P5, PT, R0, 0x1, !P2 ;  /* 0x000000010000780c */ /* 0x000fe200057a1670 */
[----:B--2---:R-:W-:-:S05]  /*c510*/  @!P4 IMAD R22, R22, R16, R3 ;  /* 0x000000101616c224 */ /* 0x004fca00078e0203 */
[----:B------:R2:W-:Y:S01]  /*c520*/  @!P4 STG.E.U8 desc[UR48][R6.64], R22 ;  /* 0x000000160600c986 */ /* 0x0005e2000c101130 */
[----:B------:R-:W-:-:S13]  /*c530*/  ISETP.LT.OR P4, PT, R0, 0x2, !P1 ;  /* 0x000000020000780c */ /* 0x000fda0004f81670 */
[----:B--2---:R-:W-:Y:S05]  /*c540*/  @P4 BRA `(.L_x_65) ;  /* 0x00000000000c4947 */ /* 0x004fea0003800000 */
[----:B------:R-:W2:Y:S02]  /*c550*/  LDG.E.U8 R2, desc[UR48][R14.64+0x1] ;  /* 0x000001300e027981 */ /* 0x000ea4000c1e1100 */
[----:B--2---:R-:W-:-:S05]  /*c560*/  PRMT R3, R2, 0x8880, RZ ;  /* 0x0000888002037816 */ /* 0x004fca00000000ff */
[----:B------:R-:W-:-:S07]  /*c570*/  IMAD R3, R3, R17, RZ ;  /* 0x0000001103037224 */ /* 0x000fce00078e02ff */
.L_x_65:
[----:B------:R-:W-:Y:S05]  /*c580*/  BSYNC B1 ;  /* 0x0000000000017941 */ /* 0x000fea0003800000 */
.L_x_64:
        /* <DEDUP_REMOVED lines=8> */
.L_x_67:
[----:B------:R-:W-:Y:S05]  /*c610*/  BSYNC B1 ;  /* 0x0000000000017941 */ /* 0x000fea0003800000 */
.L_x_66:
[----:B--2---:R-:W2:Y:S01]  /*c620*/  LDL.LU R22, [R1+0x8] ;  /* 0x0000080001167983 */ /* 0x004ea20000300800 */
[----:B------:R-:W-:Y:S01]  /*c630*/  ISETP.LT.OR P4, PT, R0, 0x2, !P2 ;  /* 0x000000020000780c */ /* 0x000fe20005781670 */
[----:B------:R-:W-:Y:S01]  /*c640*/  BSSY B1, `(.L_x_68) ;  /* 0x0000008000017945 */ /* 0x000fe20003800000 */
[----:B--2---:R-:W-:-:S05]  /*c650*/  @!P5 IMAD R22, R22, R16, R3 ;  /* 0x000000101616d224 */ /* 0x004fca00078e0203 */
[----:B------:R2:W-:Y:S01]  /*c660*/  @!P5 STG.E.U8 desc[UR48][R8.64], R22 ;  /* 0x000000160800d986 */ /* 0x0005e2000c101130 */
[----:B------:R-:W-:-:S05]  /*c670*/  ISETP.LT.OR P5, PT, R0, 0x9, !P1 ;  /* 0x000000090000780c */ /* 0x000fca0004fa1670 */
[----:B------:R-:W-:Y:S08]  /*c680*/  @P4 BRA `(.L_x_69) ;  /* 0x00000000000c4947 */ /* 0x000ff00003800000 */
[----:B------:R-:W3:Y:S02]  /*c690*/  LDG.E.U8 R2, desc[UR48][R12.64+0x1] ;  /* 0x000001300c027981 */ /* 0x000ee4000c1e1100 */
[----:B---3--:R-:W-:-:S05]  /*c6a0*/  PRMT R3, R2, 0x8880, RZ ;  /* 0x0000888002037816 */ /* 0x008fca00000000ff */
[----:B------:R-:W-:-:S07]  /*c6b0*/  IMAD R3, R3, R17, RZ ;  /* 0x0000001103037224 */ /* 0x000fce00078e02ff */
.L_x_69:
[----:B------:R-:W-:Y:S05]  /*c6c0*/  BSYNC B1 ;  /* 0x0000000000017941 */ /* 0x000fea0003800000 */
.L_x_68:
        /* <DEDUP_REMOVED lines=8> */
.L_x_71:
[----:B------:R-:W-:Y:S05]  /*c750*/  BSYNC B1 ;  /* 0x0000000000017941 */ /* 0x000fea0003800000 */
.L_x_70:
        /* <DEDUP_REMOVED lines=10> */
.L_x_73:
[----:B------:R-:W-:Y:S05]  /*c800*/  BSYNC B1 ;  /* 0x0000000000017941 */ /* 0x000fea0003800000 */
.L_x_72:
[----:B--2---:R-:W2:Y:S01]  /*c810*/  LDL.LU R22, [R1+0x14] ;  /* 0x0000140001167983 */ /* 0x004ea20000300800 */
[----:B------:R-:W-:Y:S01]  /*c820*/  BSSY B1, `(.L_x_74) ;  /* 0x0000007000017945 */ /* 0x000fe20003800000 */
[----:B--2---:R-:W-:-:S05]  /*c830*/  @!P4 IMAD R22, R22, R16, R3 ;  /* 0x000000101616c224 */ /* 0x004fca00078e0203 */
[----:B------:R2:W-:Y:S01]  /*c840*/  @!P4 STG.E.U8 desc[UR48][R6.64+0x9], R22 ;  /* 0x000009160600c986 */ /* 0x0005e2000c101130 */
[----:B------:R-:W-:Y:S05]  /*c850*/  @P5 BRA `(.L_x_75) ;  /* 0x00000000000c5947 */ /* 0x000fea0003800000 */
[----:B------:R-:W2:Y:S02]  /*c860*/  LDG.E.U8 R2, desc[UR48][R12.64+0x8] ;  /* 0x000008300c027981 */ /* 0x000ea4000c1e1100 */
[----:B--2---:R-:W-:-:S05]  /*c870*/  PRMT R22, R2, 0x8880, RZ ;  /* 0x0000888002167816 */ /* 0x004fca00000000ff */
[----:B------:R-:W-:-:S07]  /*c880*/  IMAD R3, R22, R17, RZ ;  /* 0x0000001116037224 */ /* 0x000fce00078e02ff */
.L_x_75:
[----:B------:R-:W-:Y:S05]  /*c890*/  BSYNC B1 ;  /* 0x0000000000017941 */ /* 0x000fea0003800000 */
.L_x_74:
        /* <DEDUP_REMOVED lines=10> */
.L_x_77:
[----:B------:R-:W-:Y:S05]  /*c940*/  BSYNC B1 ;  /* 0x0000000000017941 */ /* 0x000fea0003800000 */
.L_x_76:
        /* <DEDUP_REMOVED lines=8> */
.L_x_79:
[----:B------:R-:W-:Y:S05]  /*c9d0*/  BSYNC B1 ;  /* 0x0000000000017941 */ /* 0x000fea0003800000 */
.L_x_78:
[----:B------:R-:W2:Y:S01]  /*c9e0*/  LDL.LU R22, [R1+0x20] ;  /* 0x0000200001167983 */ /* 0x000ea20000300800 */
        /* <DEDUP_REMOVED lines=9> */
.L_x_81:
[----:B------:R-:W-:Y:S05]  /*ca80*/  BSYNC B1 ;  /* 0x0000000000017941 */ /* 0x000fea0003800000 */
.L_x_80:
        /* <DEDUP_REMOVED lines=8> */
.L_x_83:
[----:B------:R-:W-:Y:S05]  /*cb10*/  BSYNC B1 ;  /* 0x0000000000017941 */ /* 0x000fea0003800000 */
.L_x_82:
        /* <DEDUP_REMOVED lines=10> */
.L_x_85:
[----:B------:R-:W-:Y:S05]  /*cbc0*/  BSYNC B1 ;  /* 0x0000000000017941 */ /* 0x000fea0003800000 */
.L_x_84:
        /* <DEDUP_REMOVED lines=8> */
.L_x_87:
[----:B------:R-:W-:Y:S05]  /*cc50*/  BSYNC B1 ;  /* 0x0000000000017941 */ /* 0x000fea0003800000 */
.L_x_86:
        /* <DEDUP_REMOVED lines=10> */
.L_x_89:
[----:B------:R-:W-:Y:S05]  /*cd00*/  BSYNC B1 ;  /* 0x0000000000017941 */ /* 0x000fea0003800000 */
.L_x_88:
        /* <DEDUP_REMOVED lines=8> */
.L_x_91:
[----:B------:R-:W-:Y:S05]  /*cd90*/  BSYNC B1 ;  /* 0x0000000000017941 */ /* 0x000fea0003800000 */
.L_x_90:
        /* <DEDUP_REMOVED lines=10> */
.L_x_93:
[----:B------:R-:W-:Y:S05]  /*ce40*/  BSYNC B1 ;  /* 0x0000000000017941 */ /* 0x000fea0003800000 */
.L_x_92:
        /* <DEDUP_REMOVED lines=8> */
.L_x_95:
[----:B------:R-:W-:Y:S05]  /*ced0*/  BSYNC B1 ;  /* 0x0000000000017941 */ /* 0x000fea0003800000 */
.L_x_94:
[----:B------:R-:W-:Y:S01]  /*cee0*/  ISETP.LT.OR P4, PT, R0, 0x22, !P3 ;  /* 0x000000220000780c */ /* 0x000fe20005f81670 */
[----:B--2---:R-:W-:Y:S01]  /*cef0*/  @!P5 IMAD R23, R200, R16, R3 ;  /* 0x00000010c817d224 */ /* 0x004fe200078e0203 */
[----:B------:R-:W-:Y:S04]  /*cf00*/  BSSY B1, `(.L_x_96) ;  /* 0x0000007000017945 */ /* 0x000fe80003800000 */
[----:B------:R2:W-:Y:S01]  /*cf10*/  @!P5 STG.E.U8 desc[UR48][R4.64+0x20], R23 ;  /* 0x000020170400d986 */ /* 0x0005e2000c101130 */
[----:B------:R-:W-:-:S06]  /*cf20*/  ISETP.LT.OR P5, PT, R0, 0x21, !P0 ;  /* 0x000000210000780c */ /* 0x000fcc00047a1670 */
[----:B------:R-:W-:Y:S07]  /*cf30*/  @P4 BRA `(.L_x_97) ;  /* 0x00000000000c4947 */ /* 0x000fee0003800000 */
[----:B------:R-:W3:Y:S02]  /*cf40*/  LDG.E.U8 R2, desc[UR48][R20.64+0x21] ;  /* 0x0000213014027981 */ /* 0x000ee4000c1e1100 */
[----:B---3--:R-:W-:-:S05]  /*cf50*/  PRMT R22, R2, 0x8880, RZ ;  /* 0x0000888002167816 */ /* 0x008fca00000000ff */
[----:B------:R-:W-:-:S07]  /*cf60*/  IMAD R3, R22, R17, RZ ;  /* 0x0000001116037224 */ /* 0x000fce00078e02ff */
.L_x_97:
[----:B------:R-:W-:Y:S05]  /*cf70*/  BSYNC B1 ;  /* 0x0000000000017941 */ /* 0x000fea0003800000 */
.L_x_96:
[----:B------:R-:W-:Y:S01]  /*cf80*/  @!P4 IMAD R201, R201, R16, R3 ;  /* 0x00000010c9c9c224 */ /* 0x000fe200078e0203 */
[----:B------:R-:W-:Y:S04]  /*cf90*/  BSSY B1, `(.L_x_98) ;  /* 0x0000006000017945 */ /* 0x000fe80003800000 */
[----:B------:R3:W-:Y:S01]  /*cfa0*/  @!P4 STG.E.U8 desc[UR48][R4.64+0x21], R201 ;  /* 0x000021c90400c986 */ /* 0x0007e2000c101130 */
[----:B------:R-:W-:Y:S05]  /*cfb0*/  @P5 BRA `(.L_x_99) ;  /* 0x00000000000c5947 */ /* 0x000fea0003800000 */
[----:B------:R-:W4:Y:S02]  /*cfc0*/  LDG.E.U8 R2, desc[UR48][R18.64+0x20] ;  /* 0x0000203012027981 */ /* 0x000f24000c1e1100 */
[----:B----4-:R-:W-:-:S05]  /*cfd0*/  PRMT R22, R2, 0x8880, RZ ;  /* 0x0000888002167816 */ /* 0x010fca00000000ff */
[----:B------:R-:W-:-:S07]  /*cfe0*/  IMAD R3, R22, R17, RZ ;  /* 0x0000001116037224 */ /* 0x000fce00078e02ff */
.L_x_99:
[----:B------:R-:W-:Y:S05]  /*cff0*/  BSYNC B1 ;  /* 0x0000000000017941 */ /* 0x000fea0003800000 */
.L_x_98:
[----:B------:R-:W-:Y:S01]  /*d000*/  ISETP.LT.OR P4, PT, R0, 0x22, !P0 ;  /* 0x000000220000780c */ /* 0x000fe20004781670 */
[----:B--2---:R-:W-:Y:S01]  /*d010*/  @!P5 IMAD R23, R202, R16, R3 ;  /* 0x00000010ca17d224 */ /* 0x004fe200078e0203 */
[----:B------:R-:W-:Y:S04]  /*d020*/  BSSY B1, `(.L_x_100) ;  /* 0x0000007000017945 */ /* 0x000fe80003800000 */
[----:B------:R2:W-:Y:S01]  /*d030*/  @!P5 STG.E.U8 desc[UR48][R10.64+0x20], R23 ;  /* 0x000020170a00d986 */ /* 0x0005e2000c101130 */
[----:B------:R-:W-:-:S06]  /*d040*/  ISETP.LT.OR P5, PT, R0, 0x29, !P3 ;  /* 0x000000290000780c */ /* 0x000fcc0005fa1670 */
[----:B------:R-:W-:Y:S07]  /*d050*/  @P4 BRA `(.L_x_101) ;  /* 0x00000000000c4947 */ /* 0x000fee0003800000 */
[----:B------:R-:W4:Y:S02]  /*d060*/  LDG.E.U8 R2, desc[UR48][R18.64+0x21] ;  /* 0x0000213012027981 */ /* 0x000f24000c1e1100 */
[----:B----4-:R-:W-:-:S05]  /*d070*/  PRMT R22, R2, 0x8880, RZ ;  /* 0x0000888002167816 */ /* 0x010fca00000000ff */
[----:B------:R-:W-:-:S07]  /*d080*/  IMAD R3, R22, R17, RZ ;  /* 0x0000001116037224 */ /* 0x000fce00078e02ff */
.L_x_101:
[----:B------:R-:W-:Y:S05]  /*d090*/  BSYNC B1 ;  /* 0x0000000000017941 */ /* 0x000fea0003800000 */
.L_x_100:
[----:B------:R-:W-:Y:S01]  /*d0a0*/  @!P4 IMAD R203, R203, R16, R3 ;  /* 0x00000010cbcbc224 */ /* 0x000fe200078e0203 */
[----:B------:R-:W-:Y:S04]  /*d0b0*/  BSSY B1, `(.L_x_102) ;  /* 0x0000006000017945 */ /* 0x000fe80003800000 */
[----:B------:R4:W-:Y:S01]  /*d0c0*/  @!P4 STG.E.U8 desc[UR48][R10.64+0x21], R203 ;  /* 0x000021cb0a00c986 */ /* 0x0009e2000c101130 */
[----:B------:R-:W-:Y:S05]  /*d0d0*/  @P5 BRA `(.L_x_103) ;  /* 0x00000000000c5947 */ /* 0x000fea0003800000 */
[----:B------:R-:W5:Y:S02]  /*d0e0*/  LDG.E.U8 R2, desc[UR48][R20.64+0x28] ;  /* 0x0000283014027981 */ /* 0x000f64000c1e1100 */
[----:B-----5:R-:W-:-:S05]  /*d0f0*/  PRMT R22, R2, 0x8880, RZ ;  /* 0x0000888002167816 */ /* 0x020fca00000000ff */
[----:B------:R-:W-:-:S07]  /*d100*/  IMAD R3, R22, R17, RZ ;  /* 0x0000001116037224 */ /* 0x000fce00078e02ff */
.L_x_103:
[----:B------:R-:W-:Y:S05]  /*d110*/  BSYNC B1 ;  /* 0x0000000000017941 */ /* 0x000fea0003800000 */
.L_x_102:
[----:B------:R-:W-:Y:S01]  /*d120*/  ISETP.LT.OR P4, PT, R0, 0x2a, !P3 ;  /* 0x0000002a0000780c */ /* 0x000fe20005f81670 */
[----:B--2---:R-:W-:Y:S01]  /*d130*/  @!P5 IMAD R23, R204, R16, R3 ;  /* 0x00000010cc17d224 */ /* 0x004fe200078e0203 */
[----:B------:R-:W-:Y:S04]  /*d140*/  BSSY B1, `(.L_x_104) ;  /* 0x0000007000017945 */ /* 0x000fe80003800000 */
[----:B------:R2:W-:Y:S01]  /*d150*/  @!P5 STG.E.U8 desc[UR48][R4.64+0x28], R23 ;  /* 0x000028170400d986 */ /* 0x0005e2000c101130 */
[----:B------:R-:W-:-:S06]  /*d160*/  ISETP.LT.OR P5, PT, R0, 0x29, !P0 ;  /* 0x000000290000780c */ /* 0x000fcc00047a1670 */
[----:B------:R-:W-:Y:S07]  /*d170*/  @P4 BRA `(.L_x_105) ;  /* 0x00000000000c4947 */ /* 0x000fee0003800000 */
[----:B------:R-:W5:Y:S02]  /*d180*/  LDG.E.U8 R2, desc[UR48][R20.64+0x29] ;  /* 0x0000293014027981 */ /* 0x000f64000c1e1100 */
[----:B-----5:R-:W-:-:S05]  /*d190*/  PRMT R22, R2, 0x8880, RZ ;  /* 0x0000888002167816 */ /* 0x020fca00000000ff */
[----:B------:R-:W-:-:S07]  /*d1a0*/  IMAD R3, R22, R17, RZ ;  /* 0x0000001116037224 */ /* 0x000fce00078e02ff */
.L_x_105:
[----:B------:R-:W-:Y:S05]  /*d1b0*/  BSYNC B1 ;  /* 0x0000000000017941 */ /* 0x000fea0003800000 */
.L_x_104:
[----:B------:R-:W-:Y:S01]  /*d1c0*/  @!P4 IMAD R205, R205, R16, R3 ;  /* 0x00000010cdcdc224 */ /* 0x000fe200078e0203 */
[----:B------:R-:W-:Y:S04]  /*d1d0*/  BSSY B1, `(.L_x_106) ;  /* 0x0000006000017945 */ /* 0x000fe80003800000 */
[----:B------:R0:W-:Y:S01]  /*d1e0*/  @!P4 STG.E.U8 desc[UR48][R4.64+0x29], R205 ;  /* 0x000029cd0400c986 */ /* 0x0001e2000c101130 */
[----:B------:R-:W-:Y:S05]  /*d1f0*/  @P5 BRA `(.L_x_107) ;  /* 0x00000000000c5947 */ /* 0x000fea0003800000 */
[----:B------:R-:W5:Y:S02]  /*d200*/  LDG.E.U8 R2, desc[UR48][R18.64+0x28] ;  /* 0x0000283012027981 */ /* 0x000f64000c1e1100 */
[----:B-----5:R-:W-:-:S05]  /*d210*/  PRMT R22, R2, 0x8880, RZ ;  /* 0x0000888002167816 */ /* 0x020fca00000000ff */
[----:B------:R-:W-:-:S07]  /*d220*/  IMAD R3, R22, R17, RZ ;  /* 0x0000001116037224 */ /* 0x000fce00078e02ff */
.L_x_107:
[----:B------:R-:W-:Y:S05]  /*d230*/  BSYNC B1 ;  /* 0x0000000000017941 */ /* 0x000fea0003800000 */
.L_x_106:
        /* <DEDUP_REMOVED lines=9> */
.L_x_109:
[----:B------:R-:W-:Y:S05]  /*d2d0*/  BSYNC B1 ;  /* 0x0000000000017941 */ /* 0x000fea0003800000 */
.L_x_108:
[----:B------:R-:W-:Y:S01]  /*d2e0*/  @!P4 IMAD R207, R207, R16, R3 ;  /* 0x00000010cfcfc224 */ /* 0x000fe200078e0203 */
[----:B------:R-:W-:Y:S04]  /*d2f0*/  BSSY B1, `(.L_x_110) ;  /* 0x0000006000017945 */ /* 0x000fe80003800000 */
[----:B------:R0:W-:Y:S01]  /*d300*/  @!P4 STG.E.U8 desc[UR48][R10.64+0x29], R207 ;  /* 0x000029cf0a00c986 */ /* 0x0001e2000c101130 */
[----:B------:R-:W-:Y:S05]  /*d310*/  @P5 BRA `(.L_x_111) ;  /* 0x00000000000c5947 */ /* 0x000fea0003800000 */
[----:B------:R-:W5:Y:S02]  /*d320*/  LDG.E.U8 R2, desc[UR48][R20.64+0x30] ;  /* 0x0000303014027981 */ /* 0x000f64000c1e1100 */
[----:B-----5:R-:W-:-:S05]  /*d330*/  PRMT R22, R2, 0x8880, RZ ;  /* 0x0000888002167816 */ /* 0x020fca00000000ff */
[----:B------:R-:W-:-:S07]  /*d340*/  IMAD R3, R22, R17, RZ ;  /* 0x0000001116037224 */ /* 0x000fce00078e02ff */
.L_x_111:
[----:B------:R-:W-:Y:S05]  /*d350*/  BSYNC B1 ;  /* 0x0000000000017941 */ /* 0x000fea0003800000 */
.L_x_110:
        /* <DEDUP_REMOVED lines=9> */
.L_x_113:
[----:B------:R-:W-:Y:S05]  /*d3f0*/  BSYNC B1 ;  /* 0x0000000000017941 */ /* 0x000fea0003800000 */
.L_x_112:
[----:B------:R-:W-:Y:S01]  /*d400*/  @!P4 IMAD R209, R209, R16, R3 ;  /* 0x00000010d1d1c224 */ /* 0x000fe200078e0203 */
[----:B------:R-:W-:Y:S04]  /*d410*/  BSSY B1, `(.L_x_114) ;  /* 0x0000006000017945 */ /* 0x000fe80003800000 */
[----:B------:R0:W-:Y:S01]  /*d420*/  @!P4 STG.E.U8 desc[UR48][R4.64+0x31], R209 ;  /* 0x000031d10400c986 */ /* 0x0001e2000c101130 */
[----:B------:R-:W-:Y:S05]  /*d430*/  @P5 BRA `(.L_x_115) ;  /* 0x00000000000c5947 */ /* 0x000fea0003800000 */
[----:B------:R-:W5:Y:S02]  /*d440*/  LDG.E.U8 R2, desc[UR48][R18.64+0x30] ;  /* 0x0000303012027981 */ /* 0x000f64000c1e1100 */
[----:B-----5:R-:W-:-:S05]  /*d450*/  PRMT R22, R2, 0x8880, RZ ;  /* 0x0000888002167816 */ /* 0x020fca00000000ff */
[----:B------:R-:W-:-:S07]  /*d460*/  IMAD R3, R22, R17, RZ ;  /* 0x0000001116037224 */ /* 0x000fce00078e02ff */
.L_x_115:
[----:B------:R-:W-:Y:S05]  /*d470*/  BSYNC B1 ;  /* 0x0000000000017941 */ /* 0x000fea0003800000 */
.L_x_114:
        /* <DEDUP_REMOVED lines=9> */
.L_x_117:
[----:B------:R-:W-:Y:S05]  /*d510*/  BSYNC B1 ;  /* 0x0000000000017941 */ /* 0x000fea0003800000 */
.L_x_116:
[----:B------:R-:W-:Y:S01]  /*d520*/  @!P4 IMAD R211, R211, R16, R3 ;  /* 0x00000010d3d3c224 */ /* 0x000fe200078e0203 */
[----:B------:R-:W-:Y:S04]  /*d530*/  BSSY B1, `(.L_x_118) ;  /* 0x0000006000017945 */ /* 0x000fe80003800000 */
[----:B------:R0:W-:Y:S01]  /*d540*/  @!P4 STG.E.U8 desc[UR48][R10.64+0x31], R211 ;  /* 0x000031d30a00c986 */ /* 0x0001e2000c101130 */
[----:B------:R-:W-:Y:S05]  /*d550*/  @P5 BRA `(.L_x_119) ;  /* 0x00000000000c5947 */ /* 0x000fea0003800000 */
[----:B------:R-:W5:Y:S02]  /*d560*/  LDG.E.U8 R2, desc[UR48][R20.64+0x38] ;  /* 0x0000383014027981 */ /* 0x000f64000c1e1100 */
[----:B-----5:R-:W-:-:S05]  /*d570*/  PRMT R22, R2, 0x8880, RZ ;  /* 0x0000888002167816 */ /* 0x020fca00000000ff */
[----:B------:R-:W-:-:S07]  /*d580*/  IMAD R3, R22, R17, RZ ;  /* 0x0000001116037224 */ /* 0x000fce00078e02ff */
.L_x_119:
[----:B------:R-:W-:Y:S05]  /*d590*/  BSYNC B1 ;  /* 0x0000000000017941 */ /* 0x000fea0003800000 */
.L_x_118:
        /* <DEDUP_REMOVED lines=9> */
.L_x_121:
[----:B------:R-:W-:Y:S05]  /*d630*/  BSYNC B1 ;  /* 0x0000000000017941 */ /* 0x000fea0003800000 */
.L_x_120:
[----:B------:R-:W-:Y:S01]  /*d640*/  @!P4 IMAD R213, R213, R16, R3 ;  /* 0x00000010d5d5c224 */ /* 0x000fe200078e0203 */
[----:B------:R-:W-:Y:S04]  /*d650*/  BSSY B1, `(.L_x_122) ;  /* 0x0000006000017945 */ /* 0x000fe80003800000 */
[----:B------:R0:W-:Y:S01]  /*d660*/  @!P4 STG.E.U8 desc[UR48][R4.64+0x39], R213 ;  /* 0x000039d50400c986 */ /* 0x0001e2000c101130 */
[----:B------:R-:W-:Y:S05]  /*d670*/  @P5 BRA `(.L_x_123) ;  /* 0x00000000000c5947 */ /* 0x000fea0003800000 */
[----:B------:R-:W5:Y:S02]  /*d680*/  LDG.E.U8 R2, desc[UR48][R18.64+0x38] ;  /* 0x0000383012027981 */ /* 0x000f64000c1e1100 */
[----:B-----5:R-:W-:-:S05]  /*d690*/  PRMT R22, R2, 0x8880, RZ ;  /* 0x0000888002167816 */ /* 0x020fca00000000ff */
[----:B------:R-:W-:-:S07]  /*d6a0*/  IMAD R3, R22, R17, RZ ;  /* 0x0000001116037224 */ /* 0x000fce00078e02ff */
.L_x_123:
[----:B------:R-:W-:Y:S05]  /*d6b0*/  BSYNC B1 ;  /* 0x0000000000017941 */ /* 0x000fea0003800000 */
.L_x_122:
        /* <DEDUP_REMOVED lines=9> */
.L_x_125:
[----:B------:R-:W-:Y:S05]  /*d750*/  BSYNC B1 ;  /* 0x0000000000017941 */ /* 0x000fea0003800000 */
.L_x_124:
[----:B------:R-:W-:Y:S01]  /*d760*/  @!P4 IMAD R215, R215, R16, R3 ;  /* 0x00000010d7d7c224 */ /* 0x000fe200078e0203 */
[----:B------:R-:W-:Y:S04]  /*d770*/  BSSY B1, `(.L_x_126) ;  /* 0x0000006000017945 */ /* 0x000fe80003800000 */
[----:B------:R0:W-:Y:S01]  /*d780*/  @!P4 STG.E.U8 desc[UR48][R10.64+0x39], R215 ;  /* 0x000039d70a00c986 */ /* 0x0001e2000c101130 */
[----:B------:R-:W-:Y:S05]  /*d790*/  @P5 BRA `(.L_x_127) ;  /* 0x00000000000c5947 */ /* 0x000fea0003800000 */
[----:B------:R-:W5:Y:S02]  /*d7a0*/  LDG.E.U8 R2, desc[UR48][R14.64+0x20] ;  /* 0x000020300e027981 */ /* 0x000f64000c1e1100 */
[----:B-----5:R-:W-:-:S05]  /*d7b0*/  PRMT R22, R2, 0x8880, RZ ;  /* 0x0000888002167816 */ /* 0x020fca00000000ff */
[----:B------:R-:W-:-:S07]  /*d7c0*/  IMAD R3, R22, R17, RZ ;  /* 0x0000001116037224 */ /* 0x000fce00078e02ff */
.L_x_127:
[----:B------:R-:W-:Y:S05]  /*d7d0*/  BSYNC B1 ;  /* 0x0000000000017941 */ /* 0x000fea0003800000 */
.L_x_126:
        /* <DEDUP_REMOVED lines=9> */
.L_x_129:
[----:B------:R-:W-:Y:S05]  /*d870*/  BSYNC B1 ;  /* 0x0000000000017941 */ /* 0x000fea0003800000 */
.L_x_128:
[----:B------:R-:W-:Y:S01]  /*d880*/  @!P4 IMAD R185, R185, R16, R3 ;  /* 0x00000010b9b9c224 */ /* 0x000fe200078e0203 */
[----:B------:R-:W-:Y:S04]  /*d890*/  BSSY B1, `(.L_x_130) ;  /* 0x0000006000017945 */ /* 0x000fe80003800000 */
[----:B------:R0:W-:Y:S01]  /*d8a0*/  @!P4 STG.E.U8 desc[UR48][R6.64+0x21], R185 ;  /* 0x000021b90600c986 */ /* 0x0001e2000c101130 */
[----:B------:R-:W-:Y:S05]  /*d8b0*/  @P5 BRA `(.L_x_131) ;  /* 0x00000000000c5947 */ /* 0x000fea0003800000 */
[----:B------:R-:W5:Y:S02]  /*d8c0*/  LDG.E.U8 R2, desc[UR48][R12.64+0x20] ;  /* 0x000020300c027981 */ /* 0x000f64000c1e1100 */
[----:B-----5:R-:W-:-:S05]  /*d8d0*/  PRMT R22, R2, 0x8880, RZ ;  /* 0x0000888002167816 */ /* 0x020fca00000000ff */
[----:B------:R-:W-:-:S07]  /*d8e0*/  IMAD R3, R22, R17, RZ ;  /* 0x0000001116037224 */ /* 0x000fce00078e02ff */
.L_x_131:
[----:B------:R-:W-:Y:S05]  /*d8f0*/  BSYNC B1 ;  /* 0x0000000000017941 */ /* 0x000fea0003800000 */
.L_x_130:
        /* <DEDUP_REMOVED lines=9> */
.L_x_133:
[----:B------:R-:W-:Y:S05]  /*d990*/  BSYNC B1 ;  /* 0x0000000000017941 */ /* 0x000fea0003800000 */
.L_x_132:
[----:B------:R-:W-:Y:S01]  /*d9a0*/  @!P4 IMAD R187, R187, R16, R3 ;  /* 0x00000010bbbbc224 */ /* 0x000fe200078e0203 */
[----:B------:R-:W-:Y:S04]  /*d9b0*/  BSSY B1, `(.L_x_134) ;  /* 0x0000006000017945 */ /* 0x000fe80003800000 */
[----:B------:R0:W-:Y:S01]  /*d9c0*/  @!P4 STG.E.U8 desc[UR48][R8.64+0x21], R187 ;  /* 0x000021bb0800c986 */ /* 0x0001e2000c101130 */
[----:B------:R-:W-:Y:S05]  /*d9d0*/  @P5 BRA `(.L_x_135) ;  /* 0x00000000000c5947 */ /* 0x000fea0003800000 */
[----:B------:R-:W5:Y:S02]  /*d9e0*/  LDG.E.U8 R2, desc[UR48][R14.64+0x28] ;  /* 0x000028300e027981 */ /* 0x000f64000c1e1100 */
[----:B-----5:R-:W-:-:S05]  /*d9f0*/  PRMT R22, R2, 0x8880, RZ ;  /* 0x0000888002167816 */ /* 0x020fca00000000ff */
[----:B------:R-:W-:-:S07]  /*da00*/  IMAD R3, R22, R17, RZ ;  /* 0x0000001116037224 */ /* 0x000fce00078e02ff */
.L_x_135:
[----:B------:R-:W-:Y:S05]  /*da10*/  BSYNC B1 ;  /* 0x0000000000017941 */ /* 0x000fea0003800000 */
.L_x_134:
        /* <DEDUP_REMOVED lines=9> */
.L_x_137:
[----:B------:R-:W-:Y:S05]  /*dab0*/  BSYNC B1 ;  /* 0x0000000000017941 */ /* 0x000fea0003800000 */
.L_x_136:
[----:B------:R-:W-:Y:S01]  /*dac0*/  @!P4 IMAD R189, R189, R16, R3 ;  /* 0x00000010bdbdc224 */ /* 0x000fe200078e0203 */
[----:B------:R-:W-:Y:S04]  /*dad0*/  BSSY B1, `(.L_x_138) ;  /* 0x0000006000017945 */ /* 0x000fe80003800000 */
[----:B------:R0:W-:Y:S01]  /*dae0*/  @!P4 STG.E.U8 desc[UR48][R6.64+0x29], R189 ;  /* 0x000029bd0600c986 */ /* 0x0001e2000c101130 */
[----:B------:R-:W-:Y:S05]  /*daf0*/  @P5 BRA `(.L_x_139) ;  /* 0x00000000000c5947 */ /* 0x000fea0003800000 */
[----:B------:R-:W5:Y:S02]  /*db00*/  LDG.E.U8 R2, desc[UR48][R12.64+0x28] ;  /* 0x000028300c027981 */ /* 0x000f64000c1e1100 */
[----:B-----5:R-:W-:-:S05]  /*db10*/  PRMT R22, R2, 0x8880, RZ ;  /* 0x0000888002167816 */ /* 0x020fca00000000ff */
[----:B------:R-:W-:-:S07]  /*db20*/  IMAD R3, R22, R17, RZ ;  /* 0x0000001116037224 */ /* 0x000fce00078e02ff */
.L_x_139:
[----:B------:R-:W-:Y:S05]  /*db30*/  BSYNC B1 ;  /* 0x0000000000017941 */ /* 0x000fea0003800000 */
.L_x_138:
        /* <DEDUP_REMOVED lines=9> */
.L_x_141:
[----:B------:R-:W-:Y:S05]  /*dbd0*/  BSYNC B1 ;  /* 0x0000000000017941 */ /* 0x000fea0003800000 */
.L_x_140:
[----:B------:R-:W-:Y:S01]  /*dbe0*/  @!P4 IMAD R191, R191, R16, R3 ;  /* 0x00000010bfbfc224 */ /* 0x000fe200078e0203 */
[----:B------:R-:W-:Y:S04]  /*dbf0*/  BSSY B1, `(.L_x_142) ;  /* 0x0000006000017945 */ /* 0x000fe80003800000 */
[----:B------:R0:W-:Y:S01]  /*dc00*/  @!P4 STG.E.U8 desc[UR48][R8.64+0x29], R191 ;  /* 0x000029bf0800c986 */ /* 0x0001e2000c101130 */
[----:B------:R-:W-:Y:S05]  /*dc10*/  @P5 BRA `(.L_x_143) ;  /* 0x00000000000c5947 */ /* 0x000fea0003800000 */
[----:B------:R-:W5:Y:S02]  /*dc20*/  LDG.E.U8 R2, desc[UR48][R14.64+0x30] ;  /* 0x000030300e027981 */ /* 0x000f64000c1e1100 */
[----:B-----5:R-:W-:-:S05]  /*dc30*/  PRMT R22, R2, 0x8880, RZ ;  /* 0x0000888002167816 */ /* 0x020fca00000000ff */
[----:B------:R-:W-:-:S07]  /*dc40*/  IMAD R3, R22, R17, RZ ;  /* 0x0000001116037224 */ /* 0x000fce00078e02ff */
.L_x_143:
[----:B------:R-:W-:Y:S05]  /*dc50*/  BSYNC B1 ;  /* 0x0000000000017941 */ /* 0x000fea0003800000 */
.L_x_142:
        /* <DEDUP_REMOVED lines=9> */
.L_x_145:
[----:B------:R-:W-:Y:S05]  /*dcf0*/  BSYNC B1 ;  /* 0x0000000000017941 */ /* 0x000fea0003800000 */
.L_x_144:
[----:B------:R-:W-:Y:S01]  /*dd00*/  @!P4 IMAD R193, R193, R16, R3 ;  /* 0x00000010c1c1c224 */ /* 0x000fe200078e0203 */
[----:B------:R-:W-:Y:S04]  /*dd10*/  BSSY B1, `(.L_x_146) ;  /* 0x0000006000017945 */ /* 0x000fe80003800000 */
[----:B------:R0:W-:Y:S01]  /*dd20*/  @!P4 STG.E.U8 desc[UR48][R6.64+0x31], R193 ;  /* 0x000031c10600c986 */ /* 0x0001e2000c101130 */
[----:B------:R-:W-:Y:S05]  /*dd30*/  @P5 BRA `(.L_x_147) ;  /* 0x00000000000c5947 */ /* 0x000fea0003800000 */
[----:B------:R-:W5:Y:S02]  /*dd40*/  LDG.E.U8 R2, desc[UR48][R12.64+0x30] ;  /* 0x000030300c027981 */ /* 0x000f64000c1e1100 */
[----:B-----5:R-:W-:-:S05]  /*dd50*/  PRMT R22, R2, 0x8880, RZ ;  /* 0x0000888002167816 */ /* 0x020fca00000000ff */
[----:B------:R-:W-:-:S07]  /*dd60*/  IMAD R3, R22, R17, RZ ;  /* 0x0000001116037224 */ /* 0x000fce00078e02ff */
.L_x_147:
[----:B------:R-:W-:Y:S05]  /*dd70*/  BSYNC B1 ;  /* 0x0000000000017941 */ /* 0x000fea0003800000 */
.L_x_146:
        /* <DEDUP_REMOVED lines=9> */
.L_x_149:
[----:B------:R-:W-:Y:S05]  /*de10*/  BSYNC B1 ;  /* 0x0000000000017941 */ /* 0x000fea0003800000 */
.L_x_148:
[----:B------:R-:W-:Y:S01]  /*de20*/  @!P4 IMAD R195, R195, R16, R3 ;  /* 0x00000010c3c3c224 */ /* 0x000fe200078e0203 */
[----:B------:R-:W-:Y:S04]  /*de30*/  BSSY B1, `(.L_x_150) ;  /* 0x0000006000017945 */ /* 0x000fe80003800000 */
[----:B------:R0:W-:Y:S01]  /*de40*/  @!P4 STG.E.U8 desc[UR48][R8.64+0x31], R195 ;  /* 0x000031c30800c986 */ /* 0x0001e2000c101130 */
[----:B------:R-:W-:Y:S05]  /*de50*/  @P5 BRA `(.L_x_151) ;  /* 0x00000000000c5947 */ /* 0x000fea0003800000 */
[----:B------:R-:W5:Y:S02]  /*de60*/  LDG.E.U8 R2, desc[UR48][R14.64+0x38] ;  /* 0x000038300e027981 */ /* 0x000f64000c1e1100 */
[----:B-----5:R-:W-:-:S05]  /*de70*/  PRMT R22, R2, 0x8880, RZ ;  /* 0x0000888002167816 */ /* 0x020fca00000000ff */
[----:B------:R-:W-:-:S07]  /*de80*/  IMAD R3, R22, R17, RZ ;  /* 0x0000001116037224 */ /* 0x000fce00078e02ff */
.L_x_151:
[----:B------:R-:W-:Y:S05]  /*de90*/  BSYNC B1 ;  /* 0x0000000000017941 */ /* 0x000fea0003800000 */
.L_x_150:
        /* <DEDUP_REMOVED lines=9> */
.L_x_153:
[----:B------:R-:W-:Y:S05]  /*df30*/  BSYNC B1 ;  /* 0x0000000000017941 */ /* 0x000fea0003800000 */
.L_x_152:
[----:B------:R-:W-:Y:S01]  /*df40*/  @!P4 IMAD R197, R197, R16, R3 ;  /* 0x00000010c5c5c224 */ /* 0x000fe200078e0203 */
[----:B------:R-:W-:Y:S04]  /*df50*/  BSSY B1, `(.L_x_154) ;  /* 0x0000006000017945 */ /* 0x000fe80003800000 */
[----:B------:R0:W-:Y:S01]  /*df60*/  @!P4 STG.E.U8 desc[UR48][R6.64+0x39], R197 ;  /* 0x000039c50600c986 */ /* 0x0001e2000c101130 */
[----:B------:R-:W-:Y:S05]  /*df70*/  @P5 BRA `(.L_x_155) ;  /* 0x00000000000c5947 */ /* 0x000fea0003800000 */
[----:B------:R-:W5:Y:S02]  /*df80*/  LDG.E.U8 R2, desc[UR48][R12.64+0x38] ;  /* 0x000038300c027981 */ /* 0x000f64000c1e1100 */
[----:B-----5:R-:W-:-:S05]  /*df90*/  PRMT R22, R2, 0x8880, RZ ;  /* 0x0000888002167816 */ /* 0x020fca00000000ff */
[----:B------:R-:W-:-:S07]  /*dfa0*/  IMAD R3, R22, R17, RZ ;  /* 0x0000001116037224 */ /* 0x000fce00078e02ff */
.L_x_155:
[----:B------:R-:W-:Y:S05]  /*dfb0*/  BSYNC B1 ;  /* 0x0000000000017941 */ /* 0x000fea0003800000 */
.L_x_154:
        /* <DEDUP_REMOVED lines=9> */
.L_x_157:
[----:B------:R-:W-:Y:S05]  /*e050*/  BSYNC B1 ;  /* 0x0000000000017941 */ /* 0x000fea0003800000 */
.L_x_156:
[----:B------:R-:W-:Y:S01]  /*e060*/  @!P4 IMAD R199, R199, R16, R3 ;  /* 0x00000010c7c7c224 */ /* 0x000fe200078e0203 */
[----:B------:R-:W-:Y:S04]  /*e070*/  BSSY B1, `(.L_x_158) ;  /* 0x0000006000017945 */ /* 0x000fe80003800000 */
[----:B------:R0:W-:Y:S01]  /*e080*/  @!P4 STG.E.U8 desc[UR48][R8.64+0x39], R199 ;  /* 0x000039c70800c986 */ /* 0x0001e2000c101130 */
[----:B------:R-:W-:Y:S05]  /*e090*/  @P5 BRA `(.L_x_159) ;  /* 0x00000000000c5947 */ /* 0x000fea0003800000 */
[----:B------:R-:W5:Y:S02]  /*e0a0*/  LDG.E.U8 R2, desc[UR48][R20.64+0x40] ;  /* 0x0000403014027981 */ /* 0x000f64000c1e1100 */
[----:B-----5:R-:W-:-:S05]  /*e0b0*/  PRMT R22, R2, 0x8880, RZ ;  /* 0x0000888002167816 */ /* 0x020fca00000000ff */
[----:B------:R-:W-:-:S07]  /*e0c0*/  IMAD R3, R22, R17, RZ ;  /* 0x0000001116037224 */ /* 0x000fce00078e02ff */
.L_x_159:
[----:B------:R-:W-:Y:S05]  /*e0d0*/  BSYNC B1 ;  /* 0x0000000000017941 */ /* 0x000fea0003800000 */
.L_x_158:
        /* <DEDUP_REMOVED lines=9> */
.L_x_161:
[----:B------:R-:W-:Y:S05]  /*e170*/  BSYNC B1 ;  /* 0x0000000000017941 */ /* 0x000fea0003800000 */
.L_x_160:
[----:B------:R-:W-:Y:S01]  /*e180*/  @!P4 IMAD R169, R169, R16, R3 ;  /* 0x00000010a9a9c224 */ /* 0x000fe200078e0203 */
[----:B------:R-:W-:Y:S04]  /*e190*/  BSSY B1, `(.L_x_162) ;  /* 0x0000006000017945 */ /* 0x000fe80003800000 */
[----:B------:R0:W-:Y:S01]  /*e1a0*/  @!P4 STG.E.U8 desc[UR48][R4.64+0x41], R169 ;  /* 0x000041a90400c986 */ /* 0x0001e2000c101130 */
[----:B------:R-:W-:Y:S05]  /*e1b0*/  @P5 BRA `(.L_x_163) ;  /* 0x00000000000c5947 */ /* 0x000fea0003800000 */
[----:B------:R-:W5:Y:S02]  /*e1c0*/  LDG.E.U8 R2, desc[UR48][R18.64+0x40] ;  /* 0x0000403012027981 */ /* 0x000f64000c1e1100 */
[----:B-----5:R-:W-:-:S05]  /*e1d0*/  PRMT R22, R2, 0x8880, RZ ;  /* 0x0000888002167816 */ /* 0x020fca00000000ff */
[----:B------:R-:W-:-:S07]  /*e1e0*/  IMAD R3, R22, R17, RZ ;  /* 0x0000001116037224 */ /* 0x000fce00078e02ff */
.L_x_163:
[----:B------:R-:W-:Y:S05]  /*e1f0*/  BSYNC B1 ;  /* 0x0000000000017941 */ /* 0x000fea0003800000 */
.L_x_162:
        /* <DEDUP_REMOVED lines=9> */
.L_x_165:
[----:B------:R-:W-:Y:S05]  /*e290*/  BSYNC B1 ;  /* 0x0000000000017941 */ /* 0x000fea0003800000 */
.L_x_164:
[----:B------:R-:W-:Y:S01]  /*e2a0*/  @!P4 IMAD R171, R171, R16, R3 ;  /* 0x00000010ababc224 */ /* 0x000fe200078e0203 */
[----:B------:R-:W-:Y:S04]  /*e2b0*/  BSSY B1, `(.L_x_166) ;  /* 0x0000006000017945 */ /* 0x000fe80003800000 */
[----:B------:R0:W-:Y:S01]  /*e2c0*/  @!P4 STG.E.U8 desc[UR48][R10.64+0x41], R171 ;  /* 0x000041ab0a00c986 */ /* 0x0001e2000c101130 */
[----:B------:R-:W-:Y:S05]  /*e2d0*/  @P5 BRA `(.L_x_167) ;  /* 0x00000000000c5947 */ /* 0x000fea0003800000 */
[----:B------:R-:W5:Y:S02]  /*e2e0*/  LDG.E.U8 R2, desc[UR48][R20.64+0x48] ;  /* 0x0000483014027981 */ /* 0x000f64000c1e1100 */
[----:B-----5:R-:W-:-:S05]  /*e2f0*/  PRMT R22, R2, 0x8880, RZ ;  /* 0x0000888002167816 */ /* 0x020fca00000000ff */
[----:B------:R-:W-:-:S07]  /*e300*/  IMAD R3, R22, R17, RZ ;  /* 0x0000001116037224 */ /* 0x000fce00078e02ff */
.L_x_167:
[----:B------:R-:W-:Y:S05]  /*e310*/  BSYNC B1 ;  /* 0x0000000000017941 */ /* 0x000fea0003800000 */
.L_x_166:
        /* <DEDUP_REMOVED lines=9> */
.L_x_169:
[----:B------:R-:W-:Y:S05]  /*e3b0*/  BSYNC B1 ;  /* 0x0000000000017941 */ /* 0x000fea0003800000 */
.L_x_168:
[----:B------:R-:W-:Y:S01]  /*e3c0*/  @!P4 IMAD R173, R173, R16, R3 ;  /* 0x00000010adadc224 */ /* 0x000fe200078e0203 */
[----:B------:R-:W-:Y:S04]  /*e3d0*/  BSSY B1, `(.L_x_170) ;  /* 0x0000006000017945 */ /* 0x000fe80003800000 */
[----:B------:R0:W-:Y:S01]  /*e3e0*/  @!P4 STG.E.U8 desc[UR48][R4.64+0x49], R173 ;  /* 0x000049ad0400c986 */ /* 0x0001e2000c101130 */
[----:B------:R-:W-:Y:S05]  /*e3f0*/  @P5 BRA `(.L_x_171) ;  /* 0x00000000000c5947 */ /* 0x000fea0003800000 */
[----:B------:R-:W5:Y:S02]  /*e400*/  LDG.E.U8 R2, desc[UR48][R18.64+0x48] ;  /* 0x0000483012027981 */ /* 0x000f64000c1e1100 */
[----:B-----5:R-:W-:-:S05]  /*e410*/  PRMT R22, R2, 0x8880, RZ ;  /* 0x0000888002167816 */ /* 0x020fca00000000ff */
[----:B------:R-:W-:-:S07]  /*e420*/  IMAD R3, R22, R17, RZ ;  /* 0x0000001116037224 */ /* 0x000fce00078e02ff */
.L_x_171:
[----:B------:R-:W-:Y:S05]  /*e430*/  BSYNC B1 ;  /* 0x0000000000017941 */ /* 0x000fea0003800000 */
.L_x_170:
        /* <DEDUP_REMOVED lines=9> */
.L_x_173:
[----:B------:R-:W-:Y:S05]  /*e4d0*/  BSYNC B1 ;  /* 0x0000000000017941 */ /* 0x000fea0003800000 */
.L_x_172:
[----:B------:R-:W-:Y:S01]  /*e4e0*/  @!P4 IMAD R175, R175, R16, R3 ;  /* 0x00000010afafc224 */ /* 0x000fe200078e0203 */
[----:B------:R-:W-:Y:S04]  /*e4f0*/  BSSY B1, `(.L_x_174) ;  /* 0x0000006000017945 */ /* 0x000fe80003800000 */
[----:B------:R0:W-:Y:S01]  /*e500*/  @!P4 STG.E.U8 desc[UR48][R10.64+0x49], R175 ;  /* 0x000049af0a00c986 */ /* 0x0001e2000c101130 */
[----:B------:R-:W-:Y:S05]  /*e510*/  @P5 BRA `(.L_x_175) ;  /* 0x00000000000c5947 */ /* 0x000fea0003800000 */
[----:B------:R-:W5:Y:S02]  /*e520*/  LDG.E.U8 R2, desc[UR48][R20.64+0x50] ;  /* 0x0000503014027981 */ /* 0x000f64000c1e1100 */
[----:B-----5:R-:W-:-:S05]  /*e530*/  PRMT R22, R2, 0x8880, RZ ;  /* 0x0000888002167816 */ /* 0x020fca00000000ff */
[----:B------:R-:W-:-:S07]  /*e540*/  IMAD R3, R22, R17, RZ ;  /* 0x0000001116037224 */ /* 0x000fce00078e02ff */
.L_x_175:
[----:B------:R-:W-:Y:S05]  /*e550*/  BSYNC B1 ;  /* 0x0000000000017941 */ /* 0x000fea0003800000 */
.L_x_174:
        /* <DEDUP_REMOVED lines=9> */
.L_x_177:
[----:B------:R-:W-:Y:S05]  /*e5f0*/  BSYNC B1 ;  /* 0x0000000000017941 */ /* 0x000fea0003800000 */
.L_x_176:
[----:B------:R-:W-:Y:S01]  /*e600*/  @!P4 IMAD R177, R177, R16, R3 ;  /* 0x00000010b1b1c224 */ /* 0x000fe200078e0203 */
[----:B------:R-:W-:Y:S04]  /*e610*/  BSSY B1, `(.L_x_178) ;  /* 0x0000006000017945 */ /* 0x000fe80003800000 */
[----:B------:R0:W-:Y:S01]  /*e620*/  @!P4 STG.E.U8 desc[UR48][R4.64+0x51], R177 ;  /* 0x000051b10400c986 */ /* 0x0001e2000c101130 */
[----:B------:R-:W-:Y:S05]  /*e630*/  @P5 BRA `(.L_x_179) ;  /* 0x00000000000c5947 */ /* 0x000fea0003800000 */
[----:B------:R-:W5:Y:S02]  /*e640*/  LDG.E.U8 R2, desc[UR48][R18.64+0x50] ;  /* 0x0000503012027981 */ /* 0x000f64000c1e1100 */
[----:B-----5:R-:W-:-:S05]  /*e650*/  PRMT R22, R2, 0x8880, RZ ;  /* 0x0000888002167816 */ /* 0x020fca00000000ff */
[----:B------:R-:W-:-:S07]  /*e660*/  IMAD R3, R22, R17, RZ ;  /* 0x0000001116037224 */ /* 0x000fce00078e02ff */
.L_x_179:
[----:B------:R-:W-:Y:S05]  /*e670*/  BSYNC B1 ;  /* 0x0000000000017941 */ /* 0x000fea0003800000 */
.L_x_178:
        /* <DEDUP_REMOVED lines=9> */
.L_x_181:
[----:B------:R-:W-:Y:S05]  /*e710*/  BSYNC B1 ;  /* 0x0000000000017941 */ /* 0x000fea0003800000 */
.L_x_180:
[----:B------:R-:W-:Y:S01]  /*e720*/  @!P4 IMAD R179, R179, R16, R3 ;  /* 0x00000010b3b3c224 */ /* 0x000fe200078e0203 */
[----:B------:R-:W-:Y:S04]  /*e730*/  BSSY B1, `(.L_x_182) ;  /* 0x0000006000017945 */ /* 0x000fe80003800000 */
[----:B------:R0:W-:Y:S01]  /*e740*/  @!P4 STG.E.U8 desc[UR48][R10.64+0x51], R179 ;  /* 0x000051b30a00c986 */ /* 0x0001e2000c101130 */
[----:B------:R-:W-:Y:S05]  /*e750*/  @P5 BRA `(.L_x_183) ;  /* 0x00000000000c5947 */ /* 0x000fea0003800000 */
[----:B------:R-:W5:Y:S02]  /*e760*/  LDG.E.U8 R2, desc[UR48][R20.64+0x58] ;  /* 0x0000583014027981 */ /* 0x000f64000c1e1100 */
[----:B-----5:R-:W-:-:S05]  /*e770*/  PRMT R22, R2, 0x8880, RZ ;  /* 0x0000888002167816 */ /* 0x020fca00000000ff */
[----:B------:R-:W-:-:S07]  /*e780*/  IMAD R3, R22, R17, RZ ;  /* 0x0000001116037224 */ /* 0x000fce00078e02ff */
.L_x_183:
[----:B------:R-:W-:Y:S05]  /*e790*/  BSYNC B1 ;  /* 0x0000000000017941 */ /* 0x000fea0003800000 */
.L_x_182:
        /* <DEDUP_REMOVED lines=9> */
.L_x_185:
[----:B------:R-:W-:Y:S05]  /*e830*/  BSYNC B1 ;  /* 0x0000000000017941 */ /* 0x000fea0003800000 */
.L_x_184:
[----:B------:R-:W-:Y:S01]  /*e840*/  @!P4 IMAD R181, R181, R16, R3 ;  /* 0x00000010b5b5c224 */ /* 0x000fe200078e0203 */
[----:B------:R-:W-:Y:S04]  /*e850*/  BSSY B1, `(.L_x_186) ;  /* 0x0000006000017945 */ /* 0x000fe80003800000 */
[----:B------:R0:W-:Y:S01]  /*e860*/  @!P4 STG.E.U8 desc[UR48][R4.64+0x59], R181 ;  /* 0x000059b50400c986 */ /* 0x0001e2000c101130 */
[----:B------:R-:W-:Y:S05]  /*e870*/  @P5 BRA `(.L_x_187) ;  /* 0x00000000000c5947 */ /* 0x000fea0003800000 */
[----:B------:R-:W5:Y:S02]  /*e880*/  LDG.E.U8 R2, desc[UR48][R18.64+0x58] ;  /* 0x0000583012027981 */ /* 0x000f64000c1e1100 */
[----:B-----5:R-:W-:-:S05]  /*e890*/  PRMT R22, R2, 0x8880, RZ ;  /* 0x0000888002167816 */ /* 0x020fca00000000ff */
[----:B------:R-:W-:-:S07]  /*e8a0*/  IMAD R3, R22, R17, RZ ;  /* 0x0000001116037224 */ /* 0x000fce00078e02ff */
.L_x_187:
[----:B------:R-:W-:Y:S05]  /*e8b0*/  BSYNC B1 ;  /* 0x0000000000017941 */ /* 0x000fea0003800000 */
.L_x_186:
        /* <DEDUP_REMOVED lines=9> */
.L_x_189:
[----:B------:R-:W-:Y:S05]  /*e950*/  BSYNC B1 ;  /* 0x0000000000017941 */ /* 0x000fea0003800000 */
.L_x_188:
[----:B------:R-:W-:Y:S01]  /*e960*/  @!P4 IMAD R183, R183, R16, R3 ;  /* 0x00000010b7b7c224 */ /* 0x000fe200078e0203 */
[----:B------:R-:W-:Y:S04]  /*e970*/  BSSY B1, `(.L_x_190) ;  /* 0x0000006000017945 */ /* 0x000fe80003800000 */
[----:B------:R0:W-:Y:S01]  /*e980*/  @!P4 STG.E.U8 desc[UR48][R10.64+0x59], R183 ;  /* 0x000059b70a00c986 */ /* 0x0001e2000c101130 */
[----:B------:R-:W-:Y:S05]  /*e990*/  @P5 BRA `(.L_x_191) ;  /* 0x00000000000c5947 */ /* 0x000fea0003800000 */
[----:B------:R-:W5:Y:S02]  /*e9a0*/  LDG.E.U8 R2, desc[UR48][R14.64+0x40] ;  /* 0x000040300e027981 */ /* 0x000f64000c1e1100 */
[----:B-----5:R-:W-:-:S05]  /*e9b0*/  PRMT R22, R2, 0x8880, RZ ;  /* 0x0000888002167816 */ /* 0x020fca00000000ff */
[----:B------:R-:W-:-:S07]  /*e9c0*/  IMAD R3, R22, R17, RZ ;  /* 0x0000001116037224 */ /* 0x000fce00078e02ff */
.L_x_191:
[----:B------:R-:W-:Y:S05]  /*e9d0*/  BSYNC B1 ;  /* 0x0000000000017941 */ /* 0x000fea0003800000 */
.L_x_190:
        /* <DEDUP_REMOVED lines=9> */
.L_x_193:
[----:B------:R-:W-:Y:S05]  /*ea70*/  BSYNC B1 ;  /* 0x0000000000017941 */ /* 0x000fea0003800000 */
.L_x_192:
[----:B------:R-:W-:Y:S01]  /*ea80*/  @!P4 IMAD R153, R153, R16, R3 ;  /* 0x000000109999c224 */ /* 0x000fe200078e0203 */
[----:B------:R-:W-:Y:S04]  /*ea90*/  BSSY B1, `(.L_x_194) ;  /* 0x0000006000017945 */ /* 0x000fe80003800000 */
[----:B------:R0:W-:Y:S01]  /*eaa0*/  @!P4 STG.E.U8 desc[UR48][R6.64+0x41], R153 ;  /* 0x000041990600c986 */ /* 0x0001e2000c101130 */
[----:B------:R-:W-:Y:S05]  /*eab0*/  @P5 BRA `(.L_x_195) ;  /* 0x00000000000c5947 */ /* 0x000fea0003800000 */
[----:B------:R-:W5:Y:S02]  /*eac0*/  LDG.E.U8 R2, desc[UR48][R12.64+0x40] ;  /* 0x000040300c027981 */ /* 0x000f64000c1e1100 */
[----:B-----5:R-:W-:-:S05]  /*ead0*/  PRMT R22, R2, 0x8880, RZ ;  /* 0x0000888002167816 */ /* 0x020fca00000000ff */
[----:B------:R-:W-:-:S07]  /*eae0*/  IMAD R3, R22, R17, RZ ;  /* 0x0000001116037224 */ /* 0x000fce00078e02ff */
.L_x_195:
[----:B------:R-:W-:Y:S05]  /*eaf0*/  BSYNC B1 ;  /* 0x0000000000017941 */ /* 0x000fea0003800000 */
.L_x_194:
        /* <DEDUP_REMOVED lines=9> */
.L_x_197:
[----:B------:R-:W-:Y:S05]  /*eb90*/  BSYNC B1 ;  /* 0x0000000000017941 */ /* 0x000fea0003800000 */
.L_x_196:
[----:B------:R-:W-:Y:S01]  /*eba0*/  @!P4 IMAD R155, R155, R16, R3 ;  /* 0x000000109b9bc224 */ /* 0x000fe200078e0203 */
[----:B------:R-:W-:Y:S04]  /*ebb0*/  BSSY B1, `(.L_x_198) ;  /* 0x0000006000017945 */ /* 0x000fe80003800000 */
[----:B------:R0:W-:Y:S01]  /*ebc0*/  @!P4 STG.E.U8 desc[UR48][R8.64+0x41], R155 ;  /* 0x0000419b0800c986 */ /* 0x0001e2000c101130 */
[----:B------:R-:W-:Y:S05]  /*ebd0*/  @P5 BRA `(.L_x_199) ;  /* 0x00000000000c5947 */ /* 0x000fea0003800000 */
[----:B------:R-:W5:Y:S02]  /*ebe0*/  LDG.E.U8 R2, desc[UR48][R14.64+0x48] ;  /* 0x000048300e027981 */ /* 0x000f64000c1e1100 */
[----:B-----5:R-:W-:-:S05]  /*ebf0*/  PRMT R22, R2, 0x8880, RZ ;  /* 0x0000888002167816 */ /* 0x020fca00000000ff */
[----:B------:R-:W-:-:S07]  /*ec00*/  IMAD R3, R22, R17, RZ ;  /* 0x0000001116037224 */ /* 0x000fce00078e02ff */
.L_x_199:
[----:B------:R-:W-:Y:S05]  /*ec10*/  BSYNC B1 ;  /* 0x0000000000017941 */ /* 0x000fea0003800000 */
.L_x_198:
        /* <DEDUP_REMOVED lines=9> */
.L_x_201:
[----:B------:R-:W-:Y:S05]  /*ecb0*/  BSYNC B1 ;  /* 0x0000000000017941 */ /* 0x000fea0003800000 */
.L_x_200:
[----:B------:R-:W-:Y:S01]  /*ecc0*/  @!P4 IMAD R157, R157, R16, R3 ;  /* 0x000000109d9dc224 */ /* 0x000fe200078e0203 */
[----:B------:R-:W-:Y:S04]  /*ecd0*/  BSSY B1, `(.L_x_202) ;  /* 0x0000006000017945 */ /* 0x000fe80003800000 */
[----:B------:R0:W-:Y:S01]  /*ece0*/  @!P4 STG.E.U8 desc[UR48][R6.64+0x49], R157 ;  /* 0x0000499d0600c986 */ /* 0x0001e2000c101130 */
[----:B------:R-:W-:Y:S05]  /*ecf0*/  @P5 BRA `(.L_x_203) ;  /* 0x00000000000c5947 */ /* 0x000fea0003800000 */
[----:B------:R-:W5:Y:S02]  /*ed00*/  LDG.E.U8 R2, desc[UR48][R12.64+0x48] ;  /* 0x000048300c027981 */ /* 0x000f64000c1e1100 */
[----:B-----5:R-:W-:-:S05]  /*ed10*/  PRMT R22, R2, 0x8880, RZ ;  /* 0x0000888002167816 */ /* 0x020fca00000000ff */
[----:B------:R-:W-:-:S07]  /*ed20*/  IMAD R3, R22, R17, RZ ;  /* 0x0000001116037224 */ /* 0x000fce00078e02ff */
.L_x_203:
[----:B------:R-:W-:Y:S05]  /*ed30*/  BSYNC B1 ;  /* 0x0000000000017941 */ /* 0x000fea0003800000 */
.L_x_202:
        /* <DEDUP_REMOVED lines=9> */
.L_x_205:
[----:B------:R-:W-:Y:S05]  /*edd0*/  BSYNC B1 ;  /* 0x0000000000017941 */ /* 0x000fea0003800000 */
.L_x_204:
[----:B------:R-:W-:Y:S01]  /*ede0*/  @!P4 IMAD R159, R159, R16, R3 ;  /* 0x000000109f9fc224 */ /* 0x000fe200078e0203 */
[----:B------:R-:W-:Y:S04]  /*edf0*/  BSSY B1, `(.L_x_206) ;  /* 0x0000006000017945 */ /* 0x000fe80003800000 */
[----:B------:R0:W-:Y:S01]  /*ee00*/  @!P4 STG.E.U8 desc[UR48][R8.64+0x49], R159 ;  /* 0x0000499f0800c986 */ /* 0x0001e2000c101130 */
[----:B------:R-:W-:Y:S05]  /*ee10*/  @P5 BRA `(.L_x_207) ;  /* 0x00000000000c5947 */ /* 0x000fea0003800000 */
[----:B------:R-:W5:Y:S02]  /*ee20*/  LDG.E.U8 R2, desc[UR48][R14.64+0x50] ;  /* 0x000050300e027981 */ /* 0x000f64000c1e1100 */
[----:B-----5:R-:W-:-:S05]  /*ee30*/  PRMT R22, R2, 0x8880, RZ ;  /* 0x0000888002167816 */ /* 0x020fca00000000ff */
[----:B------:R-:W-:-:S07]  /*ee40*/  IMAD R3, R22, R17, RZ ;  /* 0x0000001116037224 */ /* 0x000fce00078e02ff */
.L_x_207:
[----:B------:R-:W-:Y:S05]  /*ee50*/  BSYNC B1 ;  /* 0x0000000000017941 */ /* 0x000fea0003800000 */
.L_x_206:
        /* <DEDUP_REMOVED lines=9> */
.L_x_209:
[----:B------:R-:W-:Y:S05]  /*eef0*/  BSYNC B1 ;  /* 0x0000000000017941 */ /* 0x000fea0003800000 */
.L_x_208:
[----:B------:R-:W-:Y:S01]  /*ef00*/  @!P4 IMAD R161, R161, R16, R3 ;  /* 0x00000010a1a1c224 */ /* 0x000fe200078e0203 */
[----:B------:R-:W-:Y:S04]  /*ef10*/  BSSY B1, `(.L_x_210) ;  /* 0x0000006000017945 */ /* 0x000fe80003800000 */
[----:B------:R0:W-:Y:S01]  /*ef20*/  @!P4 STG.E.U8 desc[UR48][R6.64+0x51], R161 ;  /* 0x000051a10600c986 */ /* 0x0001e2000c101130 */
[----:B------:R-:W-:Y:S05]  /*ef30*/  @P5 BRA `(.L_x_211) ;  /* 0x00000000000c5947 */ /* 0x000fea0003800000 */
[----:B------:R-:W5:Y:S02]  /*ef40*/  LDG.E.U8 R2, desc[UR48][R12.64+0x50] ;  /* 0x000050300c027981 */ /* 0x000f64000c1e1100 */
[----:B-----5:R-:W-:-:S05]  /*ef50*/  PRMT R22, R2, 0x8880, RZ ;  /* 0x0000888002167816 */ /* 0x020fca00000000ff */
[----:B------:R-:W-:-:S07]  /*ef60*/  IMAD R3, R22, R17, RZ ;  /* 0x0000001116037224 */ /* 0x000fce00078e02ff */
.L_x_211:
[----:B------:R-:W-:Y:S05]  /*ef70*/  BSYNC B1 ;  /* 0x0000000000017941 */ /* 0x000fea0003800000 */
.L_x_210:
        /* <DEDUP_REMOVED lines=9> */
.L_x_213:
[----:B------:R-:W-:Y:S05]  /*f010*/  BSYNC B1 ;  /* 0x0000000000017941 */ /* 0x000fea0003800000 */
.L_x_212:
[----:B------:R-:W-:Y:S01]  /*f020*/  @!P4 IMAD R163, R163, R16, R3 ;  /* 0x00000010a3a3c224 */ /* 0x000fe200078e0203 */
[----:B------:R-:W-:Y:S04]  /*f030*/  BSSY B1, `(.L_x_214) ;  /* 0x0000006000017945 */ /* 0x000fe80003800000 */
[----:B------:R0:W-:Y:S01]  /*f040*/  @!P4 STG.E.U8 desc[UR48][R8.64+0x51], R163 ;  /* 0x000051a30800c986 */ /* 0x0001e2000c101130 */
[----:B------:R-:W-:Y:S05]  /*f050*/  @P5 BRA `(.L_x_215) ;  /* 0x00000000000c5947 */ /* 0x000fea0003800000 */
[----:B------:R-:W5:Y:S02]  /*f060*/  LDG.E.U8 R2, desc[UR48][R14.64+0x58] ;  /* 0x000058300e027981 */ /* 0x000f64000c1e1100 */
[----:B-----5:R-:W-:-:S05]  /*f070*/  PRMT R22, R2, 0x8880, RZ ;  /* 0x0000888002167816 */ /* 0x020fca00000000ff */
[----:B------:R-:W-:-:S07]  /*f080*/  IMAD R3, R22, R17, RZ ;  /* 0x0000001116037224 */ /* 0x000fce00078e02ff */
.L_x_215:
[----:B------:R-:W-:Y:S05]  /*f090*/  BSYNC B1 ;  /* 0x0000000000017941 */ /* 0x000fea0003800000 */
.L_x_214:
        /* <DEDUP_REMOVED lines=9> */
.L_x_217:
[----:B------:R-:W-:Y:S05]  /*f130*/  BSYNC B1 ;  /* 0x0000000000017941 */ /* 0x000fea0003800000 */
.L_x_216:
[----:B------:R-:W-:Y:S01]  /*f140*/  @!P4 IMAD R165, R165, R16, R3 ;  /* 0x00000010a5a5c224 */ /* 0x000fe200078e0203 */
[----:B------:R-:W-:Y:S04]  /*f150*/  BSSY B1, `(.L_x_218) ;  /* 0x0000006000017945 */ /* 0x000fe80003800000 */
[----:B------:R0:W-:Y:S01]  /*f160*/  @!P4 STG.E.U8 desc[UR48][R6.64+0x59], R165 ;  /* 0x000059a50600c986 */ /* 0x0001e2000c101130 */
[----:B------:R-:W-:Y:S05]  /*f170*/  @P5 BRA `(.L_x_219) ;  /* 0x00000000000c5947 */ /* 0x000fea0003800000 */
[----:B------:R-:W5:Y:S02]  /*f180*/  LDG.E.U8 R2, desc[UR48][R12.64+0x58] ;  /* 0x000058300c027981 */ /* 0x000f64000c1e1100 */
[----:B-----5:R-:W-:-:S05]  /*f190*/  PRMT R22, R2, 0x8880, RZ ;  /* 0x0000888002167816 */ /* 0x020fca00000000ff */
[----:B------:R-:W-:-:S07]  /*f1a0*/  IMAD R3, R22, R17, RZ ;  /* 0x0000001116037224 */ /* 0x000fce00078e02ff */
.L_x_219:
[----:B------:R-:W-:Y:S05]  /*f1b0*/  BSYNC B1 ;  /* 0x0000000000017941 */ /* 0x000fea0003800000 */
.L_x_218:
        /* <DEDUP_REMOVED lines=9> */
.L_x_221:
[----:B------:R-:W-:Y:S05]  /*f250*/  BSYNC B1 ;  /* 0x0000000000017941 */ /* 0x000fea0003800000 */
.L_x_220:
[----:B------:R-:W-:Y:S01]  /*f260*/  @!P4 IMAD R167, R167, R16, R3 ;  /* 0x00000010a7a7c224 */ /* 0x000fe200078e0203 */
[----:B------:R-:W-:Y:S04]  /*f270*/  BSSY B1, `(.L_x_222) ;  /* 0x0000006000017945 */ /* 0x000fe80003800000 */
[----:B------:R0:W-:Y:S01]  /*f280*/  @!P4 STG.E.U8 desc[UR48][R8.64+0x59], R167 ;  /* 0x000059a70800c986 */ /* 0x0001e2000c101130 */
[----:B------:R-:W-:Y:S05]  /*f290*/  @P5 BRA `(.L_x_223) ;  /* 0x00000000000c5947 */ /* 0x000fea0003800000 */
[----:B------:R-:W5:Y:S02]  /*f2a0*/  LDG.E.U8 R2, desc[UR48][R20.64+0x60] ;  /* 0x0000603014027981 */ /* 0x000f64000c1e1100 */
[----:B-----5:R-:W-:-:S05]  /*f2b0*/  PRMT R22, R2, 0x8880, RZ ;  /* 0x0000888002167816 */ /* 0x020fca00000000ff */
[----:B------:R-:W-:-:S07]  /*f2c0*/  IMAD R3, R22, R17, RZ ;  /* 0x0000001116037224 */ /* 0x000fce00078e02ff */
.L_x_223:
[----:B------:R-:W-:Y:S05]  /*f2d0*/  BSYNC B1 ;  /* 0x0000000000017941 */ /* 0x000fea0003800000 */
.L_x_222:
        /* <DEDUP_REMOVED lines=9> */
.L_x_225:
[----:B------:R-:W-:Y:S05]  /*f370*/  BSYNC B1 ;  /* 0x0000000000017941 */ /* 0x000fea0003800000 */
.L_x_224:
[----:B------:R-:W-:Y:S01]  /*f380*/  @!P4 IMAD R137, R137, R16, R3 ;  /* 0x000000108989c224 */ /* 0x000fe200078e0203 */
[----:B------:R-:W-:Y:S04]  /*f390*/  BSSY B1, `(.L_x_226) ;  /* 0x0000006000017945 */ /* 0x000fe80003800000 */
[----:B------:R0:W-:Y:S01]  /*f3a0*/  @!P4 STG.E.U8 desc[UR48][R4.64+0x61], R137 ;  /* 0x000061890400c986 */ /* 0x0001e2000c101130 */
[----:B------:R-:W-:Y:S05]  /*f3b0*/  @P5 BRA `(.L_x_227) ;  /* 0x00000000000c5947 */ /* 0x000fea0003800000 */
[----:B------:R-:W5:Y:S02]  /*f3c0*/  LDG.E.U8 R2, desc[UR48][R18.64+0x60] ;  /* 0x0000603012027981 */ /* 0x000f64000c1e1100 */
[----:B-----5:R-:W-:-:S05]  /*f3d0*/  PRMT R22, R2, 0x8880, RZ ;  /* 0x0000888002167816 */ /* 0x020fca00000000ff */
[----:B------:R-:W-:-:S07]  /*f3e0*/  IMAD R3, R22, R17, RZ ;  /* 0x0000001116037224 */ /* 0x000fce00078e02ff */
.L_x_227:
[----:B------:R-:W-:Y:S05]  /*f3f0*/  BSYNC B1 ;  /* 0x0000000000017941 */ /* 0x000fea0003800000 */
.L_x_226:
        /* <DEDUP_REMOVED lines=9> */
.L_x_229:
[----:B------:R-:W-:Y:S05]  /*f490*/  BSYNC B1 ;  /* 0x0000000000017941 */ /* 0x000fea0003800000 */
.L_x_228:
[----:B------:R-:W-:Y:S01]  /*f4a0*/  @!P4 IMAD R139, R139, R16, R3 ;  /* 0x000000108b8bc224 */ /* 0x000fe200078e0203 */
[----:B------:R-:W-:Y:S04]  /*f4b0*/  BSSY B1, `(.L_x_230) ;  /* 0x0000006000017945 */ /* 0x000fe80003800000 */
[----:B------:R0:W-:Y:S01]  /*f4c0*/  @!P4 STG.E.U8 desc[UR48][R10.64+0x61], R139 ;  /* 0x0000618b0a00c986 */ /* 0x0001e2000c101130 */
[----:B------:R-:W-:Y:S05]  /*f4d0*/  @P5 BRA `(.L_x_231) ;  /* 0x00000000000c5947 */ /* 0x000fea0003800000 */
[----:B------:R-:W5:Y:S02]  /*f4e0*/  LDG.E.U8 R2, desc[UR48][R20.64+0x68] ;  /* 0x0000683014027981 */ /* 0x000f64000c1e1100 */
[----:B-----5:R-:W-:-:S05]  /*f4f0*/  PRMT R22, R2, 0x8880, RZ ;  /* 0x0000888002167816 */ /* 0x020fca00000000ff */
[----:B------:R-:W-:-:S07]  /*f500*/  IMAD R3, R22, R17, RZ ;  /* 0x0000001116037224 */ /* 0x000fce00078e02ff */
.L_x_231:
[----:B------:R-:W-:Y:S05]  /*f510*/  BSYNC B1 ;  /* 0x0000000000017941 */ /* 0x000fea0003800000 */
.L_x_230:
        /* <DEDUP_REMOVED lines=9> */
.L_x_233:
[----:B------:R-:W-:Y:S05]  /*f5b0*/  BSYNC B1 ;  /* 0x0000000000017941 */ /* 0x000fea0003800000 */
.L_x_232:
[----:B------:R-:W-:Y:S01]  /*f5c0*/  @!P4 IMAD R141, R141, R16, R3 ;  /* 0x000000108d8dc224 */ /* 0x000fe200078e0203 */
[----:B------:R-:W-:Y:S04]  /*f5d0*/  BSSY B1, `(.L_x_234) ;  /* 0x0000006000017945 */ /* 0x000fe80003800000 */
[----:B------:R0:W-:Y:S01]  /*f5e0*/  @!P4 STG.E.U8 desc[UR48][R4.64+0x69], R141 ;  /* 0x0000698d0400c986 */ /* 0x0001e2000c101130 */
[----:B------:R-:W-:Y:S05]  /*f5f0*/  @P5 BRA `(.L_x_235) ;  /* 0x00000000000c5947 */ /* 0x000fea0003800000 */
[----:B------:R-:W5:Y:S02]  /*f600*/  LDG.E.U8 R2, desc[UR48][R18.64+0x68] ;  /* 0x0000683012027981 */ /* 0x000f64000c1e1100 */
[----:B-----5:R-:W-:-:S05]  /*f610*/  PRMT R22, R2, 0x8880, RZ ;  /* 0x0000888002167816 */ /* 0x020fca00000000ff */
[----:B------:R-:W-:-:S07]  /*f620*/  IMAD R3, R22, R17, RZ ;  /* 0x0000001116037224 */ /* 0x000fce00078e02ff */
.L_x_235:
[----:B------:R-:W-:Y:S05]  /*f630*/  BSYNC B1 ;  /* 0x0000000000017941 */ /* 0x000fea0003800000 */
.L_x_234:
        /* <DEDUP_REMOVED lines=9> */
.L_x_237:
[----:B------:R-:W-:Y:S05]  /*f6d0*/  BSYNC B1 ;  /* 0x0000000000017941 */ /* 0x000fea0003800000 */
.L_x_236:
[----:B------:R-:W-:Y:S01]  /*f6e0*/  @!P4 IMAD R143, R143, R16, R3 ;  /* 0x000000108f8fc224 */ /* 0x000fe200078e0203 */
[----:B------:R-:W-:Y:S04]  /*f6f0*/  BSSY B1, `(.L_x_238) ;  /* 0x0000006000017945 */ /* 0x000fe80003800000 */
[----:B------:R0:W-:Y:S01]  /*f700*/  @!P4 STG.E.U8 desc[UR48][R10.64+0x69], R143 ;  /* 0x0000698f0a00c986 */ /* 0x0001e2000c101130 */
[----:B------:R-:W-:Y:S05]  /*f710*/  @P5 BRA `(.L_x_239) ;  /* 0x00000000000c5947 */ /* 0x000fea0003800000 */
[----:B------:R-:W5:Y:S02]  /*f720*/  LDG.E.U8 R2, desc[UR48][R20.64+0x70] ;  /* 0x0000703014027981 */ /* 0x000f64000c1e1100 */
[----:B-----5:R-:W-:-:S05]  /*f730*/  PRMT R22, R2, 0x8880, RZ ;  /* 0x0000888002167816 */ /* 0x020fca00000000ff */
[----:B------:R-:W-:-:S07]  /*f740*/  IMAD R3, R22, R17, RZ ;  /* 0x0000001116037224 */ /* 0x000fce00078e02ff */
.L_x_239:
[----:B------:R-:W-:Y:S05]  /*f750*/  BSYNC B1 ;  /* 0x0000000000017941 */ /* 0x000fea0003800000 */
.L_x_238:
        /* <DEDUP_REMOVED lines=9> */
.L_x_241:
[----:B------:R-:W-:Y:S05]  /*f7f0*/  BSYNC B1 ;  /* 0x0000000000017941 */ /* 0x000fea0003800000 */
.L_x_240:
[----:B------:R-:W-:Y:S01]  /*f800*/  @!P4 IMAD R145, R145, R16, R3 ;  /* 0x000000109191c224 */ /* 0x000fe200078e0203 */
[----:B------:R-:W-:Y:S04]  /*f810*/  BSSY B1, `(.L_x_242) ;  /* 0x0000006000017945 */ /* 0x000fe80003800000 */
[----:B------:R0:W-:Y:S01]  /*f820*/  @!P4 STG.E.U8 desc[UR48][R4.64+0x71], R145 ;  /* 0x000071910400c986 */ /* 0x0001e2000c101130 */
[----:B------:R-:W-:Y:S05]  /*f830*/  @P5 BRA `(.L_x_243) ;  /* 0x00000000000c5947 */ /* 0x000fea0003800000 */
[----:B------:R-:W5:Y:S02]  /*f840*/  LDG.E.U8 R2, desc[UR48][R18.64+0x70] ;  /* 0x0000703012027981 */ /* 0x000f64000c1e1100 */
[----:B-----5:R-:W-:-:S05]  /*f850*/  PRMT R22, R2, 0x8880, RZ ;  /* 0x0000888002167816 */ /* 0x020fca00000000ff */
[----:B------:R-:W-:-:S07]  /*f860*/  IMAD R3, R22, R17, RZ ;  /* 0x0000001116037224 */ /* 0x000fce00078e02ff */
.L_x_243:
[----:B------:R-:W-:Y:S05]  /*f870*/  BSYNC B1 ;  /* 0x0000000000017941 */ /* 0x000fea0003800000 */
.L_x_242:
        /* <DEDUP_REMOVED lines=9> */
.L_x_245:
[----:B------:R-:W-:Y:S05]  /*f910*/  BSYNC B1 ;  /* 0x0000000000017941 */ /* 0x000fea0003800000 */
.L_x_244:
[----:B------:R-:W-:Y:S01]  /*f920*/  @!P4 IMAD R147, R147, R16, R3 ;  /* 0x000000109393c224 */ /* 0x000fe200078e0203 */
[----:B------:R-:W-:Y:S04]  /*f930*/  BSSY B1, `(.L_x_246) ;  /* 0x0000006000017945 */ /* 0x000fe80003800000 */
[----:B------:R0:W-:Y:S01]  /*f940*/  @!P4 STG.E.U8 desc[UR48][R10.64+0x71], R147 ;  /* 0x000071930a00c986 */ /* 0x0001e2000c101130 */
[----:B------:R-:W-:Y:S05]  /*f950*/  @P5 BRA `(.L_x_247) ;  /* 0x00000000000c5947 */ /* 0x000fea0003800000 */
[----:B------:R-:W5:Y:S02]  /*f960*/  LDG.E.U8 R2, desc[UR48][R20.64+0x78] ;  /* 0x0000783014027981 */ /* 0x000f64000c1e1100 */
[----:B-----5:R-:W-:-:S05]  /*f970*/  PRMT R22, R2, 0x8880, RZ ;  /* 0x0000888002167816 */ /* 0x020fca00000000ff */
[----:B------:R-:W-:-:S07]  /*f980*/  IMAD R3, R22, R17, RZ ;  /* 0x0000001116037224 */ /* 0x000fce00078e02ff */
.L_x_247:
[----:B------:R-:W-:Y:S05]  /*f990*/  BSYNC B1 ;  /* 0x0000000000017941 */ /* 0x000fea0003800000 */
.L_x_246:
        /* <DEDUP_REMOVED lines=9> */
.L_x_249:
[----:B------:R-:W-:Y:S05]  /*fa30*/  BSYNC B1 ;  /* 0x0000000000017941 */ /* 0x000fea0003800000 */
.L_x_248:
[----:B------:R-:W-:Y:S01]  /*fa40*/  @!P4 IMAD R149, R149, R16, R3 ;  /* 0x000000109595c224 */ /* 0x000fe200078e0203 */
[----:B------:R-:W-:Y:S04]  /*fa50*/  BSSY B1, `(.L_x_250) ;  /* 0x0000006000017945 */ /* 0x000fe80003800000 */
[----:B------:R0:W-:Y:S01]  /*fa60*/  @!P4 STG.E.U8 desc[UR48][R4.64+0x79], R149 ;  /* 0x000079950400c986 */ /* 0x0001e2000c101130 */
[----:B------:R-:W-:Y:S05]  /*fa70*/  @P5 BRA `(.L_x_251) ;  /* 0x00000000000c5947 */ /* 0x000fea0003800000 */
[----:B------:R-:W5:Y:S02]  /*fa80*/  LDG.E.U8 R2, desc[UR48][R18.64+0x78] ;  /* 0x0000783012027981 */ /* 0x000f64000c1e1100 */
[----:B-----5:R-:W-:-:S05]  /*fa90*/  PRMT R22, R2, 0x8880, RZ ;  /* 0x0000888002167816 */ /* 0x020fca00000000ff */
[----:B------:R-:W-:-:S07]  /*faa0*/  IMAD R3, R22, R17, RZ ;  /* 0x0000001116037224 */ /* 0x000fce00078e02ff */
.L_x_251:
[----:B------:R-:W-:Y:S05]  /*fab0*/  BSYNC B1 ;  /* 0x0000000000017941 */ /* 0x000fea0003800000 */
.L_x_250:
        /* <DEDUP_REMOVED lines=9> */
.L_x_253:
[----:B------:R-:W-:Y:S05]  /*fb50*/  BSYNC B1 ;  /* 0x0000000000017941 */ /* 0x000fea0003800000 */
.L_x_252:
[----:B------:R-:W-:Y:S01]  /*fb60*/  @!P4 IMAD R151, R151, R16, R3 ;  /* 0x000000109797c224 */ /* 0x000fe200078e0203 */
[----:B------:R-:W-:Y:S04]  /*fb70*/  BSSY B1, `(.L_x_254) ;  /* 0x0000006000017945 */ /* 0x000fe80003800000 */
[----:B------:R0:W-:Y:S01]  /*fb80*/  @!P4 STG.E.U8 desc[UR48][R10.64+0x79], R151 ;  /* 0x000079970a00c986 */ /* 0x0001e2000c101130 */
[----:B------:R-:W-:Y:S05]  /*fb90*/  @P5 BRA `(.L_x_255) ;  /* 0x00000000000c5947 */ /* 0x000fea0003800000 */
[----:B------:R-:W5:Y:S02]  /*fba0*/  LDG.E.U8 R2, desc[UR48][R14.64+0x60] ;  /* 0x000060300e027981 */ /* 0x000f64000c1e1100 */
[----:B-----5:R-:W-:-:S05]  /*fbb0*/  PRMT R22, R2, 0x8880, RZ ;  /* 0x0000888002167816 */ /* 0x020fca00000000ff */
[----:B------:R-:W-:-:S07]  /*fbc0*/  IMAD R3, R22, R17, RZ ;  /* 0x0000001116037224 */ /* 0x000fce00078e02ff */
.L_x_255:
[----:B------:R-:W-:Y:S05]  /*fbd0*/  BSYNC B1 ;  /* 0x0000000000017941 */ /* 0x000fea0003800000 */
.L_x_254:
        /* <DEDUP_REMOVED lines=9> */
.L_x_257:
[----:B------:R-:W-:Y:S05]  /*fc70*/  BSYNC B1 ;  /* 0x0000000000017941 */ /* 0x000fea0003800000 */
.L_x_256:
[----:B------:R-:W-:Y:S01]  /*fc80*/  @!P4 IMAD R121, R121, R16, R3 ;  /* 0x000000107979c224 */ /* 0x000fe200078e0203 */
[----:B------:R-:W-:Y:S04]  /*fc90*/  BSSY B1, `(.L_x_258) ;  /* 0x0000006000017945 */ /* 0x000fe80003800000 */
[----:B------:R0:W-:Y:S01]  /*fca0*/  @!P4 STG.E.U8 desc[UR48][R6.64+0x61], R121 ;  /* 0x000061790600c986 */ /* 0x0001e2000c101130 */
[----:B------:R-:W-:Y:S05]  /*fcb0*/  @P5 BRA `(.L_x_259) ;  /* 0x00000000000c5947 */ /* 0x000fea0003800000 */
[----:B------:R-:W5:Y:S02]  /*fcc0*/  LDG.E.U8 R2, desc[UR48][R12.64+0x60] ;  /* 0x000060300c027981 */ /* 0x000f64000c1e1100 */
[----:B-----5:R-:W-:-:S05]  /*fcd0*/  PRMT R22, R2, 0x8880, RZ ;  /* 0x0000888002167816 */ /* 0x020fca00000000ff */
[----:B------:R-:W-:-:S07]  /*fce0*/  IMAD R3, R22, R17, RZ ;  /* 0x0000001116037224 */ /* 0x000fce00078e02ff */
.L_x_259:
[----:B------:R-:W-:Y:S05]  /*fcf0*/  BSYNC B1 ;  /* 0x0000000000017941 */ /* 0x000fea0003800000 */
.L_x_258:
        /* <DEDUP_REMOVED lines=9> */
.L_x_261:
[----:B------:R-:W-:Y:S05]  /*fd90*/  BSYNC B1 ;  /* 0x0000000000017941 */ /* 0x000fea0003800000 */
.L_x_260:
[----:B------:R-:W-:Y:S01]  /*fda0*/  @!P4 IMAD R123, R123, R16, R3 ;  /* 0x000000107b7bc224 */ /* 0x000fe200078e0203 */
[----:B------:R-:W-:Y:S04]  /*fdb0*/  BSSY B1, `(.L_x_262) ;  /* 0x0000006000017945 */ /* 0x000fe80003800000 */
[----:B------:R0:W-:Y:S01]  /*fdc0*/  @!P4 STG.E.U8 desc[UR48][R8.64+0x61], R123 ;  /* 0x0000617b0800c986 */ /* 0x0001e2000c101130 */
[----:B------:R-:W-:Y:S05]  /*fdd0*/  @P5 BRA `(.L_x_263) ;  /* 0x00000000000c5947 */ /* 0x000fea0003800000 */
[----:B------:R-:W5:Y:S02]  /*fde0*/  LDG.E.U8 R2, desc[UR48][R14.64+0x68] ;  /* 0x000068300e027981 */ /* 0x000f64000c1e1100 */
[----:B-----5:R-:W-:-:S05]  /*fdf0*/  PRMT R22, R2, 0x8880, RZ ;  /* 0x0000888002167816 */ /* 0x020fca00000000ff */
[----:B------:R-:W-:-:S07]  /*fe00*/  IMAD R3, R22, R17, RZ ;  /* 0x0000001116037224 */ /* 0x000fce00078e02ff */
.L_x_263:
[----:B------:R-:W-:Y:S05]  /*fe10*/  BSYNC B1 ;  /* 0x0000000000017941 */ /* 0x000fea0003800000 */
.L_x_262:
        /* <DEDUP_REMOVED lines=9> */
.L_x_265:
[----:B------:R-:W-:Y:S05]  /*feb0*/  BSYNC B1 ;  /* 0x0000000000017941 */ /* 0x000fea0003800000 */
.L_x_264:
[----:B------:R-:W-:Y:S01]  /*fec0*/  @!P4 IMAD R125, R125, R16, R3 ;  /* 0x000000107d7dc224 */ /* 0x000fe200078e0203 */
[----:B------:R-:W-:Y:S04]  /*fed0*/  BSSY B1, `(.L_x_266) ;  /* 0x0000006000017945 */ /* 0x000fe80003800000 */
[----:B------:R0:W-:Y:S01]  /*fee0*/  @!P4 STG.E.U8 desc[UR48][R6.64+0x69], R125 ;  /* 0x0000697d0600c986 */ /* 0x0001e2000c101130 */
[----:B------:R-:W-:Y:S05]  /*fef0*/  @P5 BRA `(.L_x_267) ;  /* 0x00000000000c5947 */ /* 0x000fea0003800000 */
[----:B------:R-:W5:Y:S02]  /*ff00*/  LDG.E.U8 R2, desc[UR48][R12.64+0x68] ;  /* 0x000068300c027981 */ /* 0x000f64000c1e1100 */
[----:B-----5:R-:W-:-:S05]  /*ff10*/  PRMT R22, R2, 0x8880, RZ ;  /* 0x0000888002167816 */ /* 0x020fca00000000ff */
[----:B------:R-:W-:-:S07]  /*ff20*/  IMAD R3, R22, R17, RZ ;  /* 0x0000001116037224 */ /* 0x000fce00078e02ff */
.L_x_267:
[----:B------:R-:W-:Y:S05]  /*ff30*/  BSYNC B1 ;  /* 0x0000000000017941 */ /* 0x000fea0003800000 */
.L_x_266:
        /* <DEDUP_REMOVED lines=9> */
.L_x_269:
[----:B------:R-:W-:Y:S05]  /*ffd0*/  BSYNC B1 ;  /* 0x0000000000017941 */ /* 0x000fea0003800000 */
.L_x_268:
[----:B------:R-:W-:Y:S01]  /*ffe0*/  @!P4 IMAD R127, R127, R16, R3 ;  /* 0x000000107f7fc224 */ /* 0x000fe200078e0203 */
[----:B------:R-:W-:Y:S04]  /*fff0*/  BSSY B1, `(.L_x_270) ;  /* 0x0000006000017945 */ /* 0x000fe80003800000 */
[----:B------:R0:W-:Y:S01]  /*10000*/  @!P4 STG.E.U8 desc[UR48][R8.64+0x69], R127 ;  /* 0x0000697f0800c986 */ /* 0x0001e2000c101130 */
[----:B------:R-:W-:Y:S05]  /*10010*/  @P5 BRA `(.L_x_271) ;  /* 0x00000000000c5947 */ /* 0x000fea0003800000 */
[----:B------:R-:W5:Y:S02]  /*10020*/  LDG.E.U8 R2, desc[UR48][R14.64+0x70] ;  /* 0x000070300e027981 */ /* 0x000f64000c1e1100 */
[----:B-----5:R-:W-:-:S05]  /*10030*/  PRMT R22, R2, 0x8880, RZ ;  /* 0x0000888002167816 */ /* 0x020fca00000000ff */
[----:B------:R-:W-:-:S07]  /*10040*/  IMAD R3, R22, R17, RZ ;  /* 0x0000001116037224 */ /* 0x000fce00078e02ff */
.L_x_271:
[----:B------:R-:W-:Y:S05]  /*10050*/  BSYNC B1 ;  /* 0x0000000000017941 */ /* 0x000fea0003800000 */
.L_x_270:
        /* <DEDUP_REMOVED lines=9> */
.L_x_273:
[----:B------:R-:W-:Y:S05]  /*100f0*/  BSYNC B1 ;  /* 0x0000000000017941 */ /* 0x000fea0003800000 */
.L_x_272:
[----:B------:R-:W-:Y:S01]  /*10100*/  @!P4 IMAD R129, R129, R16, R3 ;  /* 0x000000108181c224 */ /* 0x000fe200078e0203 */
[----:B------:R-:W-:Y:S04]  /*10110*/  BSSY B1, `(.L_x_274) ;  /* 0x0000006000017945 */ /* 0x000fe80003800000 */
[----:B------:R0:W-:Y:S01]  /*10120*/  @!P4 STG.E.U8 desc[UR48][R6.64+0x71], R129 ;  /* 0x000071810600c986 */ /* 0x0001e2000c101130 */
[----:B------:R-:W-:Y:S05]  /*10130*/  @P5 BRA `(.L_x_275) ;  /* 0x00000000000c5947 */ /* 0x000fea0003800000 */
[----:B------:R-:W5:Y:S02]  /*10140*/  LDG.E.U8 R2, desc[UR48][R12.64+0x70] ;  /* 0x000070300c027981 */ /* 0x000f64000c1e1100 */
[----:B-----5:R-:W-:-:S05]  /*10150*/  PRMT R22, R2, 0x8880, RZ ;  /* 0x0000888002167816 */ /* 0x020fca00000000ff */
[----:B------:R-:W-:-:S07]  /*10160*/  IMAD R3, R22, R17, RZ ;  /* 0x0000001116037224 */ /* 0x000fce00078e02ff */
.L_x_275:
[----:B------:R-:W-:Y:S05]  /*10170*/  BSYNC B1 ;  /* 0x0000000000017941 */ /* 0x000fea0003800000 */
.L_x_274:
        /* <DEDUP_REMOVED lines=9> */
.L_x_277:
[----:B------:R-:W-:Y:S05]  /*10210*/  BSYNC B1 ;  /* 0x0000000000017941 */ /* 0x000fea0003800000 */
.L_x_276:
[----:B------:R-:W-:Y:S01]  /*10220*/  @!P4 IMAD R131, R131, R16, R3 ;  /* 0x000000108383c224 */ /* 0x000fe200078e0203 */
[----:B------:R-:W-:Y:S04]  /*10230*/  BSSY B1, `(.L_x_278) ;  /* 0x0000006000017945 */ /* 0x000fe80003800000 */
[----:B------:R0:W-:Y:S01]  /*10240*/  @!P4 STG.E.U8 desc[UR48][R8.64+0x71], R131 ;  /* 0x000071830800c986 */ /* 0x0001e2000c101130 */
[----:B------:R-:W-:Y:S05]  /*10250*/  @P5 BRA `(.L_x_279) ;  /* 0x00000000000c5947 */ /* 0x000fea0003800000 */
[----:B------:R-:W5:Y:S02]  /*10260*/  LDG.E.U8 R2, desc[UR48][R14.64+0x78] ;  /* 0x000078300e027981 */ /* 0x000f64000c1e1100 */
[----:B-----5:R-:W-:-:S05]  /*10270*/  PRMT R22, R2, 0x8880, RZ ;  /* 0x0000888002167816 */ /* 0x020fca00000000ff */
[----:B------:R-:W-:-:S07]  /*10280*/  IMAD R3, R22, R17, RZ ;  /* 0x0000001116037224 */ /* 0x000fce00078e02ff */
.L_x_279:
[----:B------:R-:W-:Y:S05]  /*10290*/  BSYNC B1 ;  /* 0x0000000000017941 */ /* 0x000fea0003800000 */
.L_x_278:
        /* <DEDUP_REMOVED lines=9> */
.L_x_281:
[----:B------:R-:W-:Y:S05]  /*10330*/  BSYNC B1 ;  /* 0x0000000000017941 */ /* 0x000fea0003800000 */
.L_x_280:
[----:B------:R-:W-:Y:S01]  /*10340*/  @!P4 IMAD R133, R133, R16, R3 ;  /* 0x000000108585c224 */ /* 0x000fe200078e0203 */
[----:B------:R-:W-:Y:S04]  /*10350*/  BSSY B1, `(.L_x_282) ;  /* 0x0000006000017945 */ /* 0x000fe80003800000 */
[----:B------:R0:W-:Y:S01]  /*10360*/  @!P4 STG.E.U8 desc[UR48][R6.64+0x79], R133 ;  /* 0x000079850600c986 */ /* 0x0001e2000c101130 */
[----:B------:R-:W-:Y:S05]  /*10370*/  @P5 BRA `(.L_x_283) ;  /* 0x00000000000c5947 */ /* 0x000fea0003800000 */
[----:B------:R-:W5:Y:S02]  /*10380*/  LDG.E.U8 R2, desc[UR48][R12.64+0x78] ;  /* 0x000078300c027981 */ /* 0x000f64000c1e1100 */
[----:B-----5:R-:W-:-:S05]  /*10390*/  PRMT R22, R2, 0x8880, RZ ;  /* 0x0000888002167816 */ /* 0x020fca00000000ff */
[----:B------:R-:W-:-:S07]  /*103a0*/  IMAD R3, R22, R17, RZ ;  /* 0x0000001116037224 */ /* 0x000fce00078e02ff */
.L_x_283:
[----:B------:R-:W-:Y:S05]  /*103b0*/  BSYNC B1 ;  /* 0x0000000000017941 */ /* 0x000fea0003800000 */
.L_x_282:
        /* <DEDUP_REMOVED lines=9> */
.L_x_285:
[----:B------:R-:W-:Y:S05]  /*10450*/  BSYNC B1 ;  /* 0x0000000000017941 */ /* 0x000fea0003800000 */
.L_x_284:
[----:B------:R-:W-:Y:S01]  /*10460*/  @!P4 IMAD R135, R135, R16, R3 ;  /* 0x000000108787c224 */ /* 0x000fe200078e0203 */
[----:B------:R-:W-:Y:S04]  /*10470*/  BSSY B1, `(.L_x_286) ;  /* 0x0000006000017945 */ /* 0x000fe80003800000 */
[----:B------:R0:W-:Y:S01]  /*10480*/  @!P4 STG.E.U8 desc[UR48][R8.64+0x79], R135 ;  /* 0x000079870800c986 */ /* 0x0001e2000c101130 */
[----:B------:R-:W-:Y:S05]  /*10490*/  @P5 BRA `(.L_x_287) ;  /* 0x00000000000c5947 */ /* 0x000fea0003800000 */
[----:B------:R-:W5:Y:S02]  /*104a0*/  LDG.E.U8 R2, desc[UR48][R20.64+0x80] ;  /* 0x0000803014027981 */ /* 0x000f64000c1e1100 */
[----:B-----5:R-:W-:-:S05]  /*104b0*/  PRMT R22, R2, 0x8880, RZ ;  /* 0x0000888002167816 */ /* 0x020fca00000000ff */
[----:B------:R-:W-:-:S07]  /*104c0*/  IMAD R3, R22, R17, RZ ;  /* 0x0000001116037224 */ /* 0x000fce00078e02ff */
.L_x_287:
[----:B------:R-:W-:Y:S05]  /*104d0*/  BSYNC B1 ;  /* 0x0000000000017941 */ /* 0x000fea0003800000 */
.L_x_286:
        /* <DEDUP_REMOVED lines=9> */
.L_x_289:
[----:B------:R-:W-:Y:S05]  /*10570*/  BSYNC B1 ;  /* 0x0000000000017941 */ /* 0x000fea0003800000 */
.L_x_288:
[----:B------:R-:W-:Y:S01]  /*10580*/  @!P4 IMAD R105, R105, R16, R3 ;  /* 0x000000106969c224 */ /* 0x000fe200078e0203 */
[----:B------:R-:W-:Y:S04]  /*10590*/  BSSY B1, `(.L_x_290) ;  /* 0x0000006000017945 */ /* 0x000fe80003800000 */
[----:B------:R0:W-:Y:S01]  /*105a0*/  @!P4 STG.E.U8 desc[UR48][R4.64+0x81], R105 ;  /* 0x000081690400c986 */ /* 0x0001e2000c101130 */
[----:B------:R-:W-:Y:S05]  /*105b0*/  @P5 BRA `(.L_x_291) ;  /* 0x00000000000c5947 */ /* 0x000fea0003800000 */
[----:B------:R-:W5:Y:S02]  /*105c0*/  LDG.E.U8 R2, desc[UR48][R18.64+0x80] ;  /* 0x0000803012027981 */ /* 0x000f64000c1e1100 */
[----:B-----5:R-:W-:-:S05]  /*105d0*/  PRMT R22, R2, 0x8880, RZ ;  /* 0x0000888002167816 */ /* 0x020fca00000000ff */
[----:B------:R-:W-:-:S07]  /*105e0*/  IMAD R3, R22, R17, RZ ;  /* 0x0000001116037224 */ /* 0x000fce00078e02ff */
.L_x_291:
[----:B------:R-:W-:Y:S05]  /*105f0*/  BSYNC B1 ;  /* 0x0000000000017941 */ /* 0x000fea0003800000 */
.L_x_290:
        /* <DEDUP_REMOVED lines=9> */
.L_x_293:
[----:B------:R-:W-:Y:S05]  /*10690*/  BSYNC B1 ;  /* 0x0000000000017941 */ /* 0x000fea0003800000 */
.L_x_292:
[----:B------:R-:W-:Y:S01]  /*106a0*/  @!P4 IMAD R107, R107, R16, R3 ;  /* 0x000000106b6bc224 */ /* 0x000fe200078e0203 */
[----:B------:R-:W-:Y:S04]  /*106b0*/  BSSY B1, `(.L_x_294) ;  /* 0x0000006000017945 */ /* 0x000fe80003800000 */
[----:B------:R0:W-:Y:S01]  /*106c0*/  @!P4 STG.E.U8 desc[UR48][R10.64+0x81], R107 ;  /* 0x0000816b0a00c986 */ /* 0x0001e2000c101130 */
[----:B------:R-:W-:Y:S05]  /*106d0*/  @P5 BRA `(.L_x_295) ;  /* 0x00000000000c5947 */ /* 0x000fea0003800000 */
[----:B------:R-:W5:Y:S02]  /*106e0*/  LDG.E.U8 R2, desc[UR48][R20.64+0x88] ;  /* 0x0000883014027981 */ /* 0x000f64000c1e1100 */
[----:B-----5:R-:W-:-:S05]  /*106f0*/  PRMT R22, R2, 0x8880, RZ ;  /* 0x0000888002167816 */ /* 0x020fca00000000ff */
[----:B------:R-:W-:-:S07]  /*10700*/  IMAD R3, R22, R17, RZ ;  /* 0x0000001116037224 */ /* 0x000fce00078e02ff */
.L_x_295:
[----:B------:R-:W-:Y:S05]  /*10710*/  BSYNC B1 ;  /* 0x0000000000017941 */ /* 0x000fea0003800000 */
.L_x_294:
        /* <DEDUP_REMOVED lines=9> */
.L_x_297:
[----:B------:R-:W-:Y:S05]  /*107b0*/  BSYNC B1 ;  /* 0x0000000000017941 */ /* 0x000fea0003800000 */
.L_x_296:
[----:B------:R-:W-:Y:S01]  /*107c0*/  @!P4 IMAD R109, R109, R16, R3 ;  /* 0x000000106d6dc224 */ /* 0x000fe200078e0203 */
[----:B------:R-:W-:Y:S04]  /*107d0*/  BSSY B1, `(.L_x_298) ;  /* 0x0000006000017945 */ /* 0x000fe80003800000 */
[----:B------:R0:W-:Y:S01]  /*107e0*/  @!P4 STG.E.U8 desc[UR48][R4.64+0x89], R109 ;  /* 0x0000896d0400c986 */ /* 0x0001e2000c101130 */
[----:B------:R-:W-:Y:S05]  /*107f0*/  @P5 BRA `(.L_x_299) ;  /* 0x00000000000c5947 */ /* 0x000fea0003800000 */
[----:B------:R-:W5:Y:S02]  /*10800*/  LDG.E.U8 R2, desc[UR48][R18.64+0x88] ;  /* 0x0000883012027981 */ /* 0x000f64000c1e1100 */
[----:B-----5:R-:W-:-:S05]  /*10810*/  PRMT R22, R2, 0x8880, RZ ;  /* 0x0000888002167816 */ /* 0x020fca00000000ff */
[----:B------:R-:W-:-:S07]  /*10820*/  IMAD R3, R22, R17, RZ ;  /* 0x0000001116037224 */ /* 0x000fce00078e02ff */
.L_x_299:
[----:B------:R-:W-:Y:S05]  /*10830*/  BSYNC B1 ;  /* 0x0000000000017941 */ /* 0x000fea0003800000 */
.L_x_298:
        /* <DEDUP_REMOVED lines=9> */
.L_x_301:
[----:B------:R-:W-:Y:S05]  /*108d0*/  BSYNC B1 ;  /* 0x0000000000017941 */ /* 0x000fea0003800000 */
.L_x_300:
[----:B------:R-:W-:Y:S01]  /*108e0*/  @!P4 IMAD R111, R111, R16, R3 ;  /* 0x000000106f6fc224 */ /* 0x000fe200078e0203 */
[----:B------:R-:W-:Y:S04]  /*108f0*/  BSSY B1, `(.L_x_302) ;  /* 0x0000006000017945 */ /* 0x000fe80003800000 */
[----:B------:R0:W-:Y:S01]  /*10900*/  @!P4 STG.E.U8 desc[UR48][R10.64+0x89], R111 ;  /* 0x0000896f0a00c986 */ /* 0x0001e2000c101130 */
[----:B------:R-:W-:Y:S05]  /*10910*/  @P5 BRA `(.L_x_303) ;  /* 0x00000000000c5947 */ /* 0x000fea0003800000 */
[----:B------:R-:W5:Y:S02]  /*10920*/  LDG.E.U8 R2, desc[UR48][R20.64+0x90] ;  /* 0x0000903014027981 */ /* 0x000f64000c1e1100 */
[----:B-----5:R-:W-:-:S05]  /*10930*/  PRMT R22, R2, 0x8880, RZ ;  /* 0x0000888002167816 */ /* 0x020fca00000000ff */
[----:B------:R-:W-:-:S07]  /*10940*/  IMAD R3, R22, R17, RZ ;  /* 0x0000001116037224 */ /* 0x000fce00078e02ff */
.L_x_303:
[----:B------:R-:W-:Y:S05]  /*10950*/  BSYNC B1 ;  /* 0x0000000000017941 */ /* 0x000fea0003800000 */
.L_x_302:
        /* <DEDUP_REMOVED lines=9> */
.L_x_305:
[----:B------:R-:W-:Y:S05]  /*109f0*/  BSYNC B1 ;  /* 0x0000000000017941 */ /* 0x000fea0003800000 */
.L_x_304:
[----:B------:R-:W-:Y:S01]  /*10a00*/  @!P4 IMAD R113, R113, R16, R3 ;  /* 0x000000107171c224 */ /* 0x000fe200078e0203 */
[----:B------:R-:W-:Y:S04]  /*10a10*/  BSSY B1, `(.L_x_306) ;  /* 0x0000006000017945 */ /* 0x000fe80003800000 */
[----:B------:R0:W-:Y:S01]  /*10a20*/  @!P4 STG.E.U8 desc[UR48][R4.64+0x91], R113 ;  /* 0x000091710400c986 */ /* 0x0001e2000c101130 */
[----:B------:R-:W-:Y:S05]  /*10a30*/  @P5 BRA `(.L_x_307) ;  /* 0x00000000000c5947 */ /* 0x000fea0003800000 */
[----:B------:R-:W5:Y:S02]  /*10a40*/  LDG.E.U8 R2, desc[UR48][R18.64+0x90] ;  /* 0x0000903012027981 */ /* 0x000f64000c1e1100 */
[----:B-----5:R-:W-:-:S05]  /*10a50*/  PRMT R22, R2, 0x8880, RZ ;  /* 0x0000888002167816 */ /* 0x020fca00000000ff */
[----:B------:R-:W-:-:S07]  /*10a60*/  IMAD R3, R22, R17, RZ ;  /* 0x0000001116037224 */ /* 0x000fce00078e02ff */
.L_x_307:
[----:B------:R-:W-:Y:S05]  /*10a70*/  BSYNC B1 ;  /* 0x0000000000017941 */ /* 0x000fea0003800000 */
.L_x_306:
        /* <DEDUP_REMOVED lines=9> */
.L_x_309:
[----:B------:R-:W-:Y:S05]  /*10b10*/  BSYNC B1 ;  /* 0x0000000000017941 */ /* 0x000fea0003800000 */
.L_x_308:
[----:B------:R-:W-:Y:S01]  /*10b20*/  @!P4 IMAD R115, R115, R16, R3 ;  /* 0x000000107373c224 */ /* 0x000fe200078e0203 */
[----:B------:R-:W-:Y:S04]  /*10b30*/  BSSY B1, `(.L_x_310) ;  /* 0x0000006000017945 */ /* 0x000fe80003800000 */
[----:B------:R0:W-:Y:S01]  /*10b40*/  @!P4 STG.E.U8 desc[UR48][R10.64+0x91], R115 ;  /* 0x000091730a00c986 */ /* 0x0001e2000c101130 */
[----:B------:R-:W-:Y:S05]  /*10b50*/  @P5 BRA `(.L_x_311) ;  /* 0x00000000000c5947 */ /* 0x000fea0003800000 */
[----:B------:R-:W5:Y:S02]  /*10b60*/  LDG.E.U8 R2, desc[UR48][R20.64+0x98] ;  /* 0x0000983014027981 */ /* 0x000f64000c1e1100 */
[----:B-----5:R-:W-:-:S05]  /*10b70*/  PRMT R22, R2, 0x8880, RZ ;  /* 0x0000888002167816 */ /* 0x020fca00000000ff */
[----:B------:R-:W-:-:S07]  /*10b80*/  IMAD R3, R22, R17, RZ ;  /* 0x0000001116037224 */ /* 0x000fce00078e02ff */
.L_x_311:
[----:B------:R-:W-:Y:S05]  /*10b90*/  BSYNC B1 ;  /* 0x0000000000017941 */ /* 0x000fea0003800000 */
.L_x_310:
        /* <DEDUP_REMOVED lines=9> */
.L_x_313:
[----:B------:R-:W-:Y:S05]  /*10c30*/  BSYNC B1 ;  /* 0x0000000000017941 */ /* 0x000fea0003800000 */
.L_x_312:
[----:B------:R-:W-:Y:S01]  /*10c40*/  @!P4 IMAD R117, R117, R16, R3 ;  /* 0x000000107575c224 */ /* 0x000fe200078e0203 */
[----:B------:R-:W-:Y:S04]  /*10c50*/  BSSY B1, `(.L_x_314) ;  /* 0x0000006000017945 */ /* 0x000fe80003800000 */
[----:B------:R0:W-:Y:S01]  /*10c60*/  @!P4 STG.E.U8 desc[UR48][R4.64+0x99], R117 ;  /* 0x000099750400c986 */ /* 0x0001e2000c101130 */
[----:B------:R-:W-:Y:S05]  /*10c70*/  @P5 BRA `(.L_x_315) ;  /* 0x00000000000c5947 */ /* 0x000fea0003800000 */
[----:B------:R-:W5:Y:S02]  /*10c80*/  LDG.E.U8 R2, desc[UR48][R18.64+0x98] ;  /* 0x0000983012027981 */ /* 0x000f64000c1e1100 */
[----:B-----5:R-:W-:-:S05]  /*10c90*/  PRMT R22, R2, 0x8880, RZ ;  /* 0x0000888002167816 */ /* 0x020fca00000000ff */
[----:B------:R-:W-:-:S07]  /*10ca0*/  IMAD R3, R22, R17, RZ ;  /* 0x0000001116037224 */ /* 0x000fce00078e02ff */
.L_x_315:
[----:B------:R-:W-:Y:S05]  /*10cb0*/  BSYNC B1 ;  /* 0x0000000000017941 */ /* 0x000fea0003800000 */
.L_x_314:
        /* <DEDUP_REMOVED lines=9> */
.L_x_317:
[----:B------:R-:W-:Y:S05]  /*10d50*/  BSYNC B1 ;  /* 0x0000000000017941 */ /* 0x000fea0003800000 */
.L_x_316:
[----:B------:R-:W-:Y:S01]  /*10d60*/  @!P4 IMAD R119, R119, R16, R3 ;  /* 0x000000107777c224 */ /* 0x000fe200078e0203 */
[----:B------:R-:W-:Y:S04]  /*10d70*/  BSSY B1, `(.L_x_318) ;  /* 0x0000006000017945 */ /* 0x000fe80003800000 */
[----:B------:R0:W-:Y:S01]  /*10d80*/  @!P4 STG.E.U8 desc[UR48][R10.64+0x99], R119 ;  /* 0x000099770a00c986 */ /* 0x0001e2000c101130 */
[----:B------:R-:W-:Y:S05]  /*10d90*/  @P5 BRA `(.L_x_319) ;  /* 0x00000000000c5947 */ /* 0x000fea0003800000 */
[----:B------:R-:W5:Y:S02]  /*10da0*/  LDG.E.U8 R2, desc[UR48][R14.64+0x80] ;  /* 0x000080300e027981 */ /* 0x000f64000c1e1100 */
[----:B-----5:R-:W-:-:S05]  /*10db0*/  PRMT R22, R2, 0x8880, RZ ;  /* 0x0000888002167816 */ /* 0x020fca00000000ff */
[----:B------:R-:W-:-:S07]  /*10dc0*/  IMAD R3, R22, R17, RZ ;  /* 0x0000001116037224 */ /* 0x000fce00078e02ff */
.L_x_319:
[----:B------:R-:W-:Y:S05]  /*10dd0*/  BSYNC B1 ;  /* 0x0000000000017941 */ /* 0x000fea0003800000 */
.L_x_318:
        /* <DEDUP_REMOVED lines=9> */
.L_x_321:
[----:B------:R-:W-:Y:S05]  /*10e70*/  BSYNC B1 ;  /* 0x0000000000017941 */ /* 0x000fea0003800000 */
.L_x_320:
[----:B------:R-:W-:Y:S01]  /*10e80*/  @!P4 IMAD R89, R89, R16, R3 ;  /* 0x000000105959c224 */ /* 0x000fe200078e0203 */
[----:B------:R-:W-:Y:S04]  /*10e90*/  BSSY B1, `(.L_x_322) ;  /* 0x0000006000017945 */ /* 0x000fe80003800000 */
[----:B------:R0:W-:Y:S01]  /*10ea0*/  @!P4 STG.E.U8 desc[UR48][R6.64+0x81], R89 ;  /* 0x000081590600c986 */ /* 0x0001e2000c101130 */
[----:B------:R-:W-:Y:S05]  /*10eb0*/  @P5 BRA `(.L_x_323) ;  /* 0x00000000000c5947 */ /* 0x000fea0003800000 */
[----:B------:R-:W5:Y:S02]  /*10ec0*/  LDG.E.U8 R2, desc[UR48][R12.64+0x80] ;  /* 0x000080300c027981 */ /* 0x000f64000c1e1100 */
[----:B-----5:R-:W-:-:S05]  /*10ed0*/  PRMT R22, R2, 0x8880, RZ ;  /* 0x0000888002167816 */ /* 0x020fca00000000ff */
[----:B------:R-:W-:-:S07]  /*10ee0*/  IMAD R3, R22, R17, RZ ;  /* 0x0000001116037224 */ /* 0x000fce00078e02ff */
.L_x_323:
[----:B------:R-:W-:Y:S05]  /*10ef0*/  BSYNC B1 ;  /* 0x0000000000017941 */ /* 0x000fea0003800000 */
.L_x_322:
        /* <DEDUP_REMOVED lines=9> */
.L_x_325:
[----:B------:R-:W-:Y:S05]  /*10f90*/  BSYNC B1 ;  /* 0x0000000000017941 */ /* 0x000fea0003800000 */
.L_x_324:
[----:B------:R-:W-:Y:S01]  /*10fa0*/  @!P4 IMAD R91, R91, R16, R3 ;  /* 0x000000105b5bc224 */ /* 0x000fe200078e0203 */
[----:B------:R-:W-:Y:S04]  /*10fb0*/  BSSY B1, `(.L_x_326) ;  /* 0x0000006000017945 */ /* 0x000fe80003800000 */
[----:B------:R0:W-:Y:S01]  /*10fc0*/  @!P4 STG.E.U8 desc[UR48][R8.64+0x81], R91 ;  /* 0x0000815b0800c986 */ /* 0x0001e2000c101130 */
[----:B------:R-:W-:Y:S05]  /*10fd0*/  @P5 BRA `(.L_x_327) ;  /* 0x00000000000c5947 */ /* 0x000fea0003800000 */
[----:B------:R-:W5:Y:S02]  /*10fe0*/  LDG.E.U8 R2, desc[UR48][R14.64+0x88] ;  /* 0x000088300e027981 */ /* 0x000f64000c1e1100 */
[----:B-----5:R-:W-:-:S05]  /*10ff0*/  PRMT R22, R2, 0x8880, RZ ;  /* 0x0000888002167816 */ /* 0x020fca00000000ff */
[----:B------:R-:W-:-:S07]  /*11000*/  IMAD R3, R22, R17, RZ ;  /* 0x0000001116037224 */ /* 0x000fce00078e02ff */
.L_x_327:
[----:B------:R-:W-:Y:S05]  /*11010*/  BSYNC B1 ;  /* 0x0000000000017941 */ /* 0x000fea0003800000 */
.L_x_326:
        /* <DEDUP_REMOVED lines=9> */
.L_x_329:
[----:B------:R-:W-:Y:S05]  /*110b0*/  BSYNC B1 ;  /* 0x0000000000017941 */ /* 0x000fea0003800000 */
.L_x_328:
[----:B------:R-:W-:Y:S01]  /*110c0*/  @!P4 IMAD R93, R93, R16, R3 ;  /* 0x000000105d5dc224 */ /* 0x000fe200078e0203 */
[----:B------:R-:W-:Y:S04]  /*110d0*/  BSSY B1, `(.L_x_330) ;  /* 0x0000006000017945 */ /* 0x000fe80003800000 */
[----:B------:R0:W-:Y:S01]  /*110e0*/  @!P4 STG.E.U8 desc[UR48][R6.64+0x89], R93 ;  /* 0x0000895d0600c986 */ /* 0x0001e2000c101130 */
[----:B------:R-:W-:Y:S05]  /*110f0*/  @P5 BRA `(.L_x_331) ;  /* 0x00000000000c5947 */ /* 0x000fea0003800000 */
[----:B------:R-:W5:Y:S02]  /*11100*/  LDG.E.U8 R2, desc[UR48][R12.64+0x88] ;  /* 0x000088300c027981 */ /* 0x000f64000c1e1100 */
[----:B-----5:R-:W-:-:S05]  /*11110*/  PRMT R22, R2, 0x8880, RZ ;  /* 0x0000888002167816 */ /* 0x020fca00000000ff */
[----:B------:R-:W-:-:S07]  /*11120*/  IMAD R3, R22, R17, RZ ;  /* 0x0000001116037224 */ /* 0x000fce00078e02ff */
.L_x_331:
[----:B------:R-:W-:Y:S05]  /*11130*/  BSYNC B1 ;  /* 0x0000000000017941 */ /* 0x000fea0003800000 */
.L_x_330:
        /* <DEDUP_REMOVED lines=9> */
.L_x_333:
[----:B------:R-:W-:Y:S05]  /*111d0*/  BSYNC B1 ;  /* 0x0000000000017941 */ /* 0x000fea0003800000 */
.L_x_332:
[----:B------:R-:W-:Y:S01]  /*111e0*/  @!P4 IMAD R95, R95, R16, R3 ;  /* 0x000000105f5fc224 */ /* 0x000fe200078e0203 */
[----:B------:R-:W-:Y:S04]  /*111f0*/  BSSY B1, `(.L_x_334) ;  /* 0x0000006000017945 */ /* 0x000fe80003800000 */
[----:B------:R0:W-:Y:S01]  /*11200*/  @!P4 STG.E.U8 desc[UR48][R8.64+0x89], R95 ;  /* 0x0000895f0800c986 */ /* 0x0001e2000c101130 */
[----:B------:R-:W-:Y:S05]  /*11210*/  @P5 BRA `(.L_x_335) ;  /* 0x00000000000c5947 */ /* 0x000fea0003800000 */
[----:B------:R-:W5:Y:S02]  /*11220*/  LDG.E.U8 R2, desc[UR48][R14.64+0x90] ;  /* 0x000090300e027981 */ /* 0x000f64000c1e1100 */
[----:B-----5:R-:W-:-:S05]  /*11230*/  PRMT R22, R2, 0x8880, RZ ;  /* 0x0000888002167816 */ /* 0x020fca00000000ff */
[----:B------:R-:W-:-:S07]  /*11240*/  IMAD R3, R22, R17, RZ ;  /* 0x0000001116037224 */ /* 0x000fce00078e02ff */
.L_x_335:
[----:B------:R-:W-:Y:S05]  /*11250*/  BSYNC B1 ;  /* 0x0000000000017941 */ /* 0x000fea0003800000 */
.L_x_334:
        /* <DEDUP_REMOVED lines=9> */
.L_x_337:
[----:B------:R-:W-:Y:S05]  /*112f0*/  BSYNC B1 ;  /* 0x0000000000017941 */ /* 0x000fea0003800000 */
.L_x_336:
[----:B------:R-:W-:Y:S01]  /*11300*/  @!P4 IMAD R97, R97, R16, R3 ;  /* 0x000000106161c224 */ /* 0x000fe200078e0203 */
[----:B------:R-:W-:Y:S04]  /*11310*/  BSSY B1, `(.L_x_338) ;  /* 0x0000006000017945 */ /* 0x000fe80003800000 */
[----:B------:R0:W-:Y:S01]  /*11320*/  @!P4 STG.E.U8 desc[UR48][R6.64+0x91], R97 ;  /* 0x000091610600c986 */ /* 0x0001e2000c101130 */
[----:B------:R-:W-:Y:S05]  /*11330*/  @P5 BRA `(.L_x_339) ;  /* 0x00000000000c5947 */ /* 0x000fea0003800000 */
[----:B------:R-:W5:Y:S02]  /*11340*/  LDG.E.U8 R2, desc[UR48][R12.64+0x90] ;  /* 0x000090300c027981 */ /* 0x000f64000c1e1100 */
[----:B-----5:R-:W-:-:S05]  /*11350*/  PRMT R22, R2, 0x8880, RZ ;  /* 0x0000888002167816 */ /* 0x020fca00000000ff */
[----:B------:R-:W-:-:S07]  /*11360*/  IMAD R3, R22, R17, RZ ;  /* 0x0000001116037224 */ /* 0x000fce00078e02ff */
.L_x_339:
[----:B------:R-:W-:Y:S05]  /*11370*/  BSYNC B1 ;  /* 0x0000000000017941 */ /* 0x000fea0003800000 */
.L_x_338:
        /* <DEDUP_REMOVED lines=9> */
.L_x_341:
[----:B------:R-:W-:Y:S05]  /*11410*/  BSYNC B1 ;  /* 0x0000000000017941 */ /* 0x000fea0003800000 */
.L_x_340:
[----:B------:R-:W-:Y:S01]  /*11420*/  @!P4 IMAD R99, R99, R16, R3 ;  /* 0x000000106363c224 */ /* 0x000fe200078e0203 */
[----:B------:R-:W-:Y:S04]  /*11430*/  BSSY B1, `(.L_x_342) ;  /* 0x0000006000017945 */ /* 0x000fe80003800000 */
[----:B------:R0:W-:Y:S01]  /*11440*/  @!P4 STG.E.U8 desc[UR48][R8.64+0x91], R99 ;  /* 0x000091630800c986 */ /* 0x0001e2000c101130 */
[----:B------:R-:W-:Y:S05]  /*11450*/  @P5 BRA `(.L_x_343) ;  /* 0x00000000000c5947 */ /* 0x000fea0003800000 */
[----:B------:R-:W5:Y:S02]  /*11460*/  LDG.E.U8 R2, desc[UR48][R14.64+0x98] ;  /* 0x000098300e027981 */ /* 0x000f64000c1e1100 */
[----:B-----5:R-:W-:-:S05]  /*11470*/  PRMT R22, R2, 0x8880, RZ ;  /* 0x0000888002167816 */ /* 0x020fca00000000ff */
[----:B------:R-:W-:-:S07]  /*11480*/  IMAD R3, R22, R17, RZ ;  /* 0x0000001116037224 */ /* 0x000fce00078e02ff */
.L_x_343:
[----:B------:R-:W-:Y:S05]  /*11490*/  BSYNC B1 ;  /* 0x0000000000017941 */ /* 0x000fea0003800000 */
.L_x_342:
        /* <DEDUP_REMOVED lines=9> */
.L_x_345:
[----:B------:R-:W-:Y:S05]  /*11530*/  BSYNC B1 ;  /* 0x0000000000017941 */ /* 0x000fea0003800000 */
.L_x_344:
[----:B------:R-:W-:Y:S01]  /*11540*/  @!P4 IMAD R101, R101, R16, R3 ;  /* 0x000000106565c224 */ /* 0x000fe200078e0203 */
[----:B------:R-:W-:Y:S04]  /*11550*/  BSSY B1, `(.L_x_346) ;  /* 0x0000006000017945 */ /* 0x000fe80003800000 */
[----:B------:R0:W-:Y:S01]  /*11560*/  @!P4 STG.E.U8 desc[UR48][R6.64+0x99], R101 ;  /* 0x000099650600c986 */ /* 0x0001e2000c101130 */
[----:B------:R-:W-:Y:S05]  /*11570*/  @P5 BRA `(.L_x_347) ;  /* 0x00000000000c5947 */ /* 0x000fea0003800000 */
[----:B------:R-:W5:Y:S02]  /*11580*/  LDG.E.U8 R2, desc[UR48][R12.64+0x98] ;  /* 0x000098300c027981 */ /* 0x000f64000c1e1100 */
[----:B-----5:R-:W-:-:S05]  /*11590*/  PRMT R22, R2, 0x8880, RZ ;  /* 0x0000888002167816 */ /* 0x020fca00000000ff */
[----:B------:R-:W-:-:S07]  /*115a0*/  IMAD R3, R22, R17, RZ ;  /* 0x0000001116037224 */ /* 0x000fce00078e02ff */
.L_x_347:
[----:B------:R-:W-:Y:S05]  /*115b0*/  BSYNC B1 ;  /* 0x0000000000017941 */ /* 0x000fea0003800000 */
.L_x_346:
        /* <DEDUP_REMOVED lines=9> */
.L_x_349:
[----:B------:R-:W-:Y:S05]  /*11650*/  BSYNC B1 ;  /* 0x0000000000017941 */ /* 0x000fea0003800000 */
.L_x_348:
[----:B------:R-:W-:Y:S01]  /*11660*/  @!P4 IMAD R103, R103, R16, R3 ;  /* 0x000000106767c224 */ /* 0x000fe200078e0203 */
[----:B------:R-:W-:Y:S04]  /*11670*/  BSSY B1, `(.L_x_350) ;  /* 0x0000006000017945 */ /* 0x000fe80003800000 */
[----:B------:R0:W-:Y:S01]  /*11680*/  @!P4 STG.E.U8 desc[UR48][R8.64+0x99], R103 ;  /* 0x000099670800c986 */ /* 0x0001e2000c101130 */
[----:B------:R-:W-:Y:S05]  /*11690*/  @P5 BRA `(.L_x_351) ;  /* 0x00000000000c5947 */ /* 0x000fea0003800000 */
[----:B------:R-:W5:Y:S02]  /*116a0*/  LDG.E.U8 R2, desc[UR48][R20.64+0xa0] ;  /* 0x0000a03014027981 */ /* 0x000f64000c1e1100 */
[----:B-----5:R-:W-:-:S05]  /*116b0*/  PRMT R22, R2, 0x8880, RZ ;  /* 0x0000888002167816 */ /* 0x020fca00000000ff */
[----:B------:R-:W-:-:S07]  /*116c0*/  IMAD R3, R22, R17, RZ ;  /* 0x0000001116037224 */ /* 0x000fce00078e02ff */
.L_x_351:
[----:B------:R-:W-:Y:S05]  /*116d0*/  BSYNC B1 ;  /* 0x0000000000017941 */ /* 0x000fea0003800000 */
.L_x_350:
        /* <DEDUP_REMOVED lines=9> */
.L_x_353:
[----:B------:R-:W-:Y:S05]  /*11770*/  BSYNC B1 ;  /* 0x0000000000017941 */ /* 0x000fea0003800000 */
.L_x_352:
[----:B------:R-:W-:Y:S01]  /*11780*/  @!P4 IMAD R73, R73, R16, R3 ;  /* 0x000000104949c224 */ /* 0x000fe200078e0203 */
[----:B------:R-:W-:Y:S04]  /*11790*/  BSSY B1, `(.L_x_354) ;  /* 0x0000006000017945 */ /* 0x000fe80003800000 */
[----:B------:R0:W-:Y:S01]  /*117a0*/  @!P4 STG.E.U8 desc[UR48][R4.64+0xa1], R73 ;  /* 0x0000a1490400c986 */ /* 0x0001e2000c101130 */
[----:B------:R-:W-:Y:S05]  /*117b0*/  @P5 BRA `(.L_x_355) ;  /* 0x00000000000c5947 */ /* 0x000fea0003800000 */
[----:B------:R-:W5:Y:S02]  /*117c0*/  LDG.E.U8 R2, desc[UR48][R18.64+0xa0] ;  /* 0x0000a03012027981 */ /* 0x000f64000c1e1100 */
[----:B-----5:R-:W-:-:S05]  /*117d0*/  PRMT R22, R2, 0x8880, RZ ;  /* 0x0000888002167816 */ /* 0x020fca00000000ff */
[----:B------:R-:W-:-:S07]  /*117e0*/  IMAD R3, R22, R17, RZ ;  /* 0x0000001116037224 */ /* 0x000fce00078e02ff */
.L_x_355:
[----:B------:R-:W-:Y:S05]  /*117f0*/  BSYNC B1 ;  /* 0x0000000000017941 */ /* 0x000fea0003800000 */
.L_x_354:
        /* <DEDUP_REMOVED lines=9> */
.L_x_357:
[----:B------:R-:W-:Y:S05]  /*11890*/  BSYNC B1 ;  /* 0x0000000000017941 */ /* 0x000fea0003800000 */
.L_x_356:
[----:B------:R-:W-:Y:S01]  /*118a0*/  @!P4 IMAD R75, R75, R16, R3 ;  /* 0x000000104b4bc224 */ /* 0x000fe200078e0203 */
[----:B------:R-:W-:Y:S04]  /*118b0*/  BSSY B1, `(.L_x_358) ;  /* 0x0000006000017945 */ /* 0x000fe80003800000 */
[----:B------:R0:W-:Y:S01]  /*118c0*/  @!P4 STG.E.U8 desc[UR48][R10.64+0xa1], R75 ;  /* 0x0000a14b0a00c986 */ /* 0x0001e2000c101130 */
[----:B------:R-:W-:Y:S05]  /*118d0*/  @P5 BRA `(.L_x_359) ;  /* 0x00000000000c5947 */ /* 0x000fea0003800000 */
[----:B------:R-:W5:Y:S02]  /*118e0*/  LDG.E.U8 R2, desc[UR48][R20.64+0xa8] ;  /* 0x0000a83014027981 */ /* 0x000f64000c1e1100 */
[----:B-----5:R-:W-:-:S05]  /*118f0*/  PRMT R22, R2, 0x8880, RZ ;  /* 0x0000888002167816 */ /* 0x020fca00000000ff */
[----:B------:R-:W-:-:S07]  /*11900*/  IMAD R3, R22, R17, RZ ;  /* 0x0000001116037224 */ /* 0x000fce00078e02ff */
.L_x_359:
[----:B------:R-:W-:Y:S05]  /*11910*/  BSYNC B1 ;  /* 0x0000000000017941 */ /* 0x000fea0003800000 */
.L_x_358:
        /* <DEDUP_REMOVED lines=9> */
.L_x_361:
[----:B------:R-:W-:Y:S05]  /*119b0*/  BSYNC B1 ;  /* 0x0000000000017941 */ /* 0x000fea0003800000 */
.L_x_360:
[----:B------:R-:W-:Y:S01]  /*119c0*/  @!P4 IMAD R77, R77, R16, R3 ;  /* 0x000000104d4dc224 */ /* 0x000fe200078e0203 */
[----:B------:R-:W-:Y:S04]  /*119d0*/  BSSY B1, `(.L_x_362) ;  /* 0x0000006000017945 */ /* 0x000fe80003800000 */
[----:B------:R0:W-:Y:S01]  /*119e0*/  @!P4 STG.E.U8 desc[UR48][R4.64+0xa9], R77 ;  /* 0x0000a94d0400c986 */ /* 0x0001e2000c101130 */
[----:B------:R-:W-:Y:S05]  /*119f0*/  @P5 BRA `(.L_x_363) ;  /* 0x00000000000c5947 */ /* 0x000fea0003800000 */
[----:B------:R-:W5:Y:S02]  /*11a00*/  LDG.E.U8 R2, desc[UR48][R18.64+0xa8] ;  /* 0x0000a83012027981 */ /* 0x000f64000c1e1100 */
[----:B-----5:R-:W-:-:S05]  /*11a10*/  PRMT R22, R2, 0x8880, RZ ;  /* 0x0000888002167816 */ /* 0x020fca00000000ff */
[----:B------:R-:W-:-:S07]  /*11a20*/  IMAD R3, R22, R17, RZ ;  /* 0x0000001116037224 */ /* 0x000fce00078e02ff */
.L_x_363:
[----:B------:R-:W-:Y:S05]  /*11a30*/  BSYNC B1 ;  /* 0x0000000000017941 */ /* 0x000fea0003800000 */
.L_x_362:
        /* <DEDUP_REMOVED lines=9> */
.L_x_365:
[----:B------:R-:W-:Y:S05]  /*11ad0*/  BSYNC B1 ;  /* 0x0000000000017941 */ /* 0x000fea0003800000 */
.L_x_364:
[----:B------:R-:W-:Y:S01]  /*11ae0*/  @!P4 IMAD R79, R79, R16, R3 ;  /* 0x000000104f4fc224 */ /* 0x000fe200078e0203 */
[----:B------:R-:W-:Y:S04]  /*11af0*/  BSSY B1, `(.L_x_366) ;  /* 0x0000006000017945 */ /* 0x000fe80003800000 */
[----:B------:R0:W-:Y:S01]  /*11b00*/  @!P4 STG.E.U8 desc[UR48][R10.64+0xa9], R79 ;  /* 0x0000a94f0a00c986 */ /* 0x0001e2000c101130 */
[----:B------:R-:W-:Y:S05]  /*11b10*/  @P5 BRA `(.L_x_367) ;  /* 0x00000000000c5947 */ /* 0x000fea0003800000 */
[----:B------:R-:W5:Y:S02]  /*11b20*/  LDG.E.U8 R2, desc[UR48][R20.64+0xb0] ;  /* 0x0000b03014027981 */ /* 0x000f64000c1e1100 */
[----:B-----5:R-:W-:-:S05]  /*11b30*/  PRMT R22, R2, 0x8880, RZ ;  /* 0x0000888002167816 */ /* 0x020fca00000000ff */
[----:B------:R-:W-:-:S07]  /*11b40*/  IMAD R3, R22, R17, RZ ;  /* 0x0000001116037224 */ /* 0x000fce00078e02ff */
.L_x_367:
[----:B------:R-:W-:Y:S05]  /*11b50*/  BSYNC B1 ;  /* 0x0000000000017941 */ /* 0x000fea0003800000 */
.L_x_366:
        /* <DEDUP_REMOVED lines=9> */
.L_x_369:
[----:B------:R-:W-:Y:S05]  /*11bf0*/  BSYNC B1 ;  /* 0x0000000000017941 */ /* 0x000fea0003800000 */
.L_x_368:
[----:B------:R-:W-:Y:S01]  /*11c00*/  @!P4 IMAD R81, R81, R16, R3 ;  /* 0x000000105151c224 */ /* 0x000fe200078e0203 */
[----:B------:R-:W-:Y:S04]  /*11c10*/  BSSY B1, `(.L_x_370) ;  /* 0x0000006000017945 */ /* 0x000fe80003800000 */
[----:B------:R0:W-:Y:S01]  /*11c20*/  @!P4 STG.E.U8 desc[UR48][R4.64+0xb1], R81 ;  /* 0x0000b1510400c986 */ /* 0x0001e2000c101130 */
[----:B------:R-:W-:Y:S05]  /*11c30*/  @P5 BRA `(.L_x_371) ;  /* 0x00000000000c5947 */ /* 0x000fea0003800000 */
[----:B------:R-:W5:Y:S02]  /*11c40*/  LDG.E.U8 R2, desc[UR48][R18.64+0xb0] ;  /* 0x0000b03012027981 */ /* 0x000f64000c1e1100 */
[----:B-----5:R-:W-:-:S05]  /*11c50*/  PRMT R22, R2, 0x8880, RZ ;  /* 0x0000888002167816 */ /* 0x020fca00000000ff */
[----:B------:R-:W-:-:S07]  /*11c60*/  IMAD R3, R22, R17, RZ ;  /* 0x0000001116037224 */ /* 0x000fce00078e02ff */
.L_x_371:
[----:B------:R-:W-:Y:S05]  /*11c70*/  BSYNC B1 ;  /* 0x0000000000017941 */ /* 0x000fea0003800000 */
.L_x_370:
        /* <DEDUP_REMOVED lines=9> */
.L_x_373:
[----:B------:R-:W-:Y:S05]  /*11d10*/  BSYNC B1 ;  /* 0x0000000000017941 */ /* 0x000fea0003800000 */
.L_x_372:
[----:B------:R-:W-:Y:S01]  /*11d20*/  @!P4 IMAD R83, R83, R16, R3 ;  /* 0x000000105353c224 */ /* 0x000fe200078e0203 */
[----:B------:R-:W-:Y:S04]  /*11d30*/  BSSY B1, `(.L_x_374) ;  /* 0x0000006000017945 */ /* 0x000fe80003800000 */
[----:B------:R0:W-:Y:S01]  /*11d40*/  @!P4 STG.E.U8 desc[UR48][R10.64+0xb1], R83 ;  /* 0x0000b1530a00c986 */ /* 0x0001e2000c101130 */
[----:B------:R-:W-:Y:S05]  /*11d50*/  @P5 BRA `(.L_x_375) ;  /* 0x00000000000c5947 */ /* 0x000fea0003800000 */
[----:B------:R-:W5:Y:S02]  /*11d60*/  LDG.E.U8 R2, desc[UR48][R20.64+0xb8] ;  /* 0x0000b83014027981 */ /* 0x000f64000c1e1100 */
[----:B-----5:R-:W-:-:S05]  /*11d70*/  PRMT R22, R2, 0x8880, RZ ;  /* 0x0000888002167816 */ /* 0x020fca00000000ff */
[----:B------:R-:W-:-:S07]  /*11d80*/  IMAD R3, R22, R17, RZ ;  /* 0x0000001116037224 */ /* 0x000fce00078e02ff */
.L_x_375:
[----:B------:R-:W-:Y:S05]  /*11d90*/  BSYNC B1 ;  /* 0x0000000000017941 */ /* 0x000fea0003800000 */
.L_x_374:
        /* <DEDUP_REMOVED lines=9> */
.L_x_377:
[----:B------:R-:W-:Y:S05]  /*11e30*/  BSYNC B1 ;  /* 0x0000000000017941 */ /* 0x000fea0003800000 */
.L_x_376:
[----:B------:R-:W-:Y:S01]  /*11e40*/  @!P4 IMAD R85, R85, R16, R3 ;  /* 0x000000105555c224 */ /* 0x000fe200078e0203 */
[----:B------:R-:W-:Y:S04]  /*11e50*/  BSSY B1, `(.L_x_378) ;  /* 0x0000006000017945 */ /* 0x000fe80003800000 */
[----:B------:R0:W-:Y:S01]  /*11e60*/  @!P4 STG.E.U8 desc[UR48][R4.64+0xb9], R85 ;  /* 0x0000b9550400c986 */ /* 0x0001e2000c101130 */
[----:B------:R-:W-:Y:S05]  /*11e70*/  @P5 BRA `(.L_x_379) ;  /* 0x00000000000c5947 */ /* 0x000fea0003800000 */
[----:B------:R-:W5:Y:S02]  /*11e80*/  LDG.E.U8 R2, desc[UR48][R18.64+0xb8] ;  /* 0x0000b83012027981 */ /* 0x000f64000c1e1100 */
[----:B-----5:R-:W-:-:S05]  /*11e90*/  PRMT R22, R2, 0x8880, RZ ;  /* 0x0000888002167816 */ /* 0x020fca00000000ff */
[----:B------:R-:W-:-:S07]  /*11ea0*/  IMAD R3, R22, R17, RZ ;  /* 0x0000001116037224 */ /* 0x000fce00078e02ff */
.L_x_379:
[----:B------:R-:W-:Y:S05]  /*11eb0*/  BSYNC B1 ;  /* 0x0000000000017941 */ /* 0x000fea0003800000 */
.L_x_378:
        /* <DEDUP_REMOVED lines=9> */
.L_x_381:
[----:B------:R-:W-:Y:S05]  /*11f50*/  BSYNC B1 ;  /* 0x0000000000017941 */ /* 0x000fea0003800000 */
.L_x_380:
[----:B------:R-:W-:Y:S01]  /*11f60*/  @!P4 IMAD R87, R87, R16, R3 ;  /* 0x000000105757c224 */ /* 0x000fe200078e0203 */
[----:B------:R-:W-:Y:S04]  /*11f70*/  BSSY B1, `(.L_x_382) ;  /* 0x0000006000017945 */ /* 0x000fe80003800000 */
[----:B------:R0:W-:Y:S01]  /*11f80*/  @!P4 STG.E.U8 desc[UR48][R10.64+0xb9], R87 ;  /* 0x0000b9570a00c986 */ /* 0x0001e2000c101130 */
[----:B------:R-:W-:Y:S05]  /*11f90*/  @P5 BRA `(.L_x_383) ;  /* 0x00000000000c5947 */ /* 0x000fea0003800000 */
[----:B------:R-:W5:Y:S02]  /*11fa0*/  LDG.E.U8 R2, desc[UR48][R14.64+0xa0] ;  /* 0x0000a0300e027981 */ /* 0x000f64000c1e1100 */
[----:B-----5:R-:W-:-:S05]  /*11fb0*/  PRMT R22, R2, 0x8880, RZ ;  /* 0x0000888002167816 */ /* 0x020fca00000000ff */
[----:B------:R-:W-:-:S07]  /*11fc0*/  IMAD R3, R22, R17, RZ ;  /* 0x0000001116037224 */ /* 0x000fce00078e02ff */
.L_x_383:
[----:B------:R-:W-:Y:S05]  /*11fd0*/  BSYNC B1 ;  /* 0x0000000000017941 */ /* 0x000fea0003800000 */
.L_x_382:
        /* <DEDUP_REMOVED lines=9> */
.L_x_385:
[----:B------:R-:W-:Y:S05]  /*12070*/  BSYNC B1 ;  /* 0x0000000000017941 */ /* 0x000fea0003800000 */
.L_x_384:
[----:B------:R-:W-:Y:S01]  /*12080*/  @!P4 IMAD R57, R57, R16, R3 ;  /* 0x000000103939c224 */ /* 0x000fe200078e0203 */
[----:B------:R-:W-:Y:S04]  /*12090*/  BSSY B1, `(.L_x_386) ;  /* 0x0000006000017945 */ /* 0x000fe80003800000 */
[----:B------:R0:W-:Y:S01]  /*120a0*/  @!P4 STG.E.U8 desc[UR48][R6.64+0xa1], R57 ;  /* 0x0000a1390600c986 */ /* 0x0001e2000c101130 */
[----:B------:R-:W-:Y:S05]  /*120b0*/  @P5 BRA `(.L_x_387) ;  /* 0x00000000000c5947 */ /* 0x000fea0003800000 */
[----:B------:R-:W5:Y:S02]  /*120c0*/  LDG.E.U8 R2, desc[UR48][R12.64+0xa0] ;  /* 0x0000a0300c027981 */ /* 0x000f64000c1e1100 */
[----:B-----5:R-:W-:-:S05]  /*120d0*/  PRMT R22, R2, 0x8880, RZ ;  /* 0x0000888002167816 */ /* 0x020fca00000000ff */
[----:B------:R-:W-:-:S07]  /*120e0*/  IMAD R3, R22, R17, RZ ;  /* 0x0000001116037224 */ /* 0x000fce00078e02ff */
.L_x_387:
[----:B------:R-:W-:Y:S05]  /*120f0*/  BSYNC B1 ;  /* 0x0000000000017941 */ /* 0x000fea0003800000 */
.L_x_386:
        /* <DEDUP_REMOVED lines=9> */
.L_x_389:
[----:B------:R-:W-:Y:S05]  /*12190*/  BSYNC B1 ;  /* 0x0000000000017941 */ /* 0x000fea0003800000 */
.L_x_388:
[----:B------:R-:W-:Y:S01]  /*121a0*/  @!P4 IMAD R59, R59, R16, R3 ;  /* 0x000000103b3bc224 */ /* 0x000fe200078e0203 */
[----:B------:R-:W-:Y:S04]  /*121b0*/  BSSY B1, `(.L_x_390) ;  /* 0x0000006000017945 */ /* 0x000fe80003800000 */
[----:B------:R0:W-:Y:S01]  /*121c0*/  @!P4 STG.E.U8 desc[UR48][R8.64+0xa1], R59 ;  /* 0x0000a13b0800c986 */ /* 0x0001e2000c101130 */
[----:B------:R-:W-:Y:S05]  /*121d0*/  @P5 BRA `(.L_x_391) ;  /* 0x00000000000c5947 */ /* 0x000fea0003800000 */
[----:B------:R-:W5:Y:S02]  /*121e0*/  LDG.E.U8 R2, desc[UR48][R14.64+0xa8] ;  /* 0x0000a8300e027981 */ /* 0x000f64000c1e1100 */
[----:B-----5:R-:W-:-:S05]  /*121f0*/  PRMT R22, R2, 0x8880, RZ ;  /* 0x0000888002167816 */ /* 0x020fca00000000ff */
[----:B------:R-:W-:-:S07]  /*12200*/  IMAD R3, R22, R17, RZ ;  /* 0x0000001116037224 */ /* 0x000fce00078e02ff */
.L_x_391:
[----:B------:R-:W-:Y:S05]  /*12210*/  BSYNC B1 ;  /* 0x0000000000017941 */ /* 0x000fea0003800000 */
.L_x_390:
        /* <DEDUP_REMOVED lines=9> */
.L_x_393:
[----:B------:R-:W-:Y:S05]  /*122b0*/  BSYNC B1 ;  /* 0x0000000000017941 */ /* 0x000fea0003800000 */
.L_x_392:
[----:B------:R-:W-:Y:S01]  /*122c0*/  @!P4 IMAD R61, R61, R16, R3 ;  /* 0x000000103d3dc224 */ /* 0x000fe200078e0203 */
[----:B------:R-:W-:Y:S04]  /*122d0*/  BSSY B1, `(.L_x_394) ;  /* 0x0000006000017945 */ /* 0x000fe80003800000 */
[----:B------:R0:W-:Y:S01]  /*122e0*/  @!P4 STG.E.U8 desc[UR48][R6.64+0xa9], R61 ;  /* 0x0000a93d0600c986 */ /* 0x0001e2000c101130 */
[----:B------:R-:W-:Y:S05]  /*122f0*/  @P5 BRA `(.L_x_395) ;  /* 0x00000000000c5947 */ /* 0x000fea0003800000 */
[----:B------:R-:W5:Y:S02]  /*12300*/  LDG.E.U8 R2, desc[UR48][R12.64+0xa8] ;  /* 0x0000a8300c027981 */ /* 0x000f64000c1e1100 */
[----:B-----5:R-:W-:-:S05]  /*12310*/  PRMT R22, R2, 0x8880, RZ ;  /* 0x0000888002167816 */ /* 0x020fca00000000ff */
[----:B------:R-:W-:-:S07]  /*12320*/  IMAD R3, R22, R17, RZ ;  /* 0x0000001116037224 */ /* 0x000fce00078e02ff */
.L_x_395:
[----:B------:R-:W-:Y:S05]  /*12330*/  BSYNC B1 ;  /* 0x0000000000017941 */ /* 0x000fea0003800000 */
.L_x_394:
        /* <DEDUP_REMOVED lines=9> */
.L_x_397:
[----:B------:R-:W-:Y:S05]  /*123d0*/  BSYNC B1 ;  /* 0x0000000000017941 */ /* 0x000fea0003800000 */
.L_x_396:
[----:B------:R-:W-:Y:S01]  /*123e0*/  @!P4 IMAD R63, R63, R16, R3 ;  /* 0x000000103f3fc224 */ /* 0x000fe200078e0203 */
[----:B------:R-:W-:Y:S04]  /*123f0*/  BSSY B1, `(.L_x_398) ;  /* 0x0000006000017945 */ /* 0x000fe80003800000 */
[----:B------:R0:W-:Y:S01]  /*12400*/  @!P4 STG.E.U8 desc[UR48][R8.64+0xa9], R63 ;  /* 0x0000a93f0800c986 */ /* 0x0001e2000c101130 */
[----:B------:R-:W-:Y:S05]  /*12410*/  @P5 BRA `(.L_x_399) ;  /* 0x00000000000c5947 */ /* 0x000fea0003800000 */
[----:B------:R-:W5:Y:S02]  /*12420*/  LDG.E.U8 R2, desc[UR48][R14.64+0xb0] ;  /* 0x0000b0300e027981 */ /* 0x000f64000c1e1100 */
[----:B-----5:R-:W-:-:S05]  /*12430*/  PRMT R22, R2, 0x8880, RZ ;  /* 0x0000888002167816 */ /* 0x020fca00000000ff */
[----:B------:R-:W-:-:S07]  /*12440*/  IMAD R3, R22, R17, RZ ;  /* 0x0000001116037224 */ /* 0x000fce00078e02ff */
.L_x_399:
[----:B------:R-:W-:Y:S05]  /*12450*/  BSYNC B1 ;  /* 0x0000000000017941 */ /* 0x000fea0003800000 */
.L_x_398:
        /* <DEDUP_REMOVED lines=9> */
.L_x_401:
[----:B------:R-:W-:Y:S05]  /*124f0*/  BSYNC B1 ;  /* 0x0000000000017941 */ /* 0x000fea0003800000 */
.L_x_400:
[----:B------:R-:W-:Y:S01]  /*12500*/  @!P4 IMAD R65, R65, R16, R3 ;  /* 0x000000104141c224 */ /* 0x000fe200078e0203 */
[----:B------:R-:W-:Y:S04]  /*12510*/  BSSY B1, `(.L_x_402) ;  /* 0x0000006000017945 */ /* 0x000fe80003800000 */
[----:B------:R0:W-:Y:S01]  /*12520*/  @!P4 STG.E.U8 desc[UR48][R6.64+0xb1], R65 ;  /* 0x0000b1410600c986 */ /* 0x0001e2000c101130 */
[----:B------:R-:W-:Y:S05]  /*12530*/  @P5 BRA `(.L_x_403) ;  /* 0x00000000000c5947 */ /* 0x000fea0003800000 */
[----:B------:R-:W5:Y:S02]  /*12540*/  LDG.E.U8 R2, desc[UR48][R12.64+0xb0] ;  /* 0x0000b0300c027981 */ /* 0x000f64000c1e1100 */
[----:B-----5:R-:W-:-:S05]  /*12550*/  PRMT R22, R2, 0x8880, RZ ;  /* 0x0000888002167816 */ /* 0x020fca00000000ff */
[----:B------:R-:W-:-:S07]  /*12560*/  IMAD R3, R22, R17, RZ ;  /* 0x0000001116037224 */ /* 0x000fce00078e02ff */
.L_x_403:
[----:B------:R-:W-:Y:S05]  /*12570*/  BSYNC B1 ;  /* 0x0000000000017941 */ /* 0x000fea0003800000 */
.L_x_402:
        /* <DEDUP_REMOVED lines=9> */
.L_x_405:
[----:B------:R-:W-:Y:S05]  /*12610*/  BSYNC B1 ;  /* 0x0000000000017941 */ /* 0x000fea0003800000 */
.L_x_404:
[----:B------:R-:W-:Y:S01]  /*12620*/  @!P4 IMAD R67, R67, R16, R3 ;  /* 0x000000104343c224 */ /* 0x000fe200078e0203 */
[----:B------:R-:W-:Y:S04]  /*12630*/  BSSY B1, `(.L_x_406) ;  /* 0x0000006000017945 */ /* 0x000fe80003800000 */
[----:B------:R0:W-:Y:S01]  /*12640*/  @!P4 STG.E.U8 desc[UR48][R8.64+0xb1], R67 ;  /* 0x0000b1430800c986 */ /* 0x0001e2000c101130 */
[----:B------:R-:W-:Y:S05]  /*12650*/  @P5 BRA `(.L_x_407) ;  /* 0x00000000000c5947 */ /* 0x000fea0003800000 */
[----:B------:R-:W5:Y:S02]  /*12660*/  LDG.E.U8 R2, desc[UR48][R14.64+0xb8] ;  /* 0x0000b8300e027981 */ /* 0x000f64000c1e1100 */
[----:B-----5:R-:W-:-:S05]  /*12670*/  PRMT R22, R2, 0x8880, RZ ;  /* 0x0000888002167816 */ /* 0x020fca00000000ff */
[----:B------:R-:W-:-:S07]  /*12680*/  IMAD R3, R22, R17, RZ ;  /* 0x0000001116037224 */ /* 0x000fce00078e02ff */
.L_x_407:
[----:B------:R-:W-:Y:S05]  /*12690*/  BSYNC B1 ;  /* 0x0000000000017941 */ /* 0x000fea0003800000 */
.L_x_406:
        /* <DEDUP_REMOVED lines=9> */
.L_x_409:
[----:B------:R-:W-:Y:S05]  /*12730*/  BSYNC B1 ;  /* 0x0000000000017941 */ /* 0x000fea0003800000 */
.L_x_408:
[----:B------:R-:W-:Y:S01]  /*12740*/  @!P4 IMAD R69, R69, R16, R3 ;  /* 0x000000104545c224 */ /* 0x000fe200078e0203 */
[----:B------:R-:W-:Y:S04]  /*12750*/  BSSY B1, `(.L_x_410) ;  /* 0x0000006000017945 */ /* 0x000fe80003800000 */
[----:B------:R0:W-:Y:S01]  /*12760*/  @!P4 STG.E.U8 desc[UR48][R6.64+0xb9], R69 ;  /* 0x0000b9450600c986 */ /* 0x0001e2000c101130 */
[----:B------:R-:W-:Y:S05]  /*12770*/  @P5 BRA `(.L_x_411) ;  /* 0x00000000000c5947 */ /* 0x000fea0003800000 */
[----:B------:R-:W5:Y:S02]  /*12780*/  LDG.E.U8 R2, desc[UR48][R12.64+0xb8] ;  /* 0x0000b8300c027981 */ /* 0x000f64000c1e1100 */
[----:B-----5:R-:W-:-:S05]  /*12790*/  PRMT R22, R2, 0x8880, RZ ;  /* 0x0000888002167816 */ /* 0x020fca00000000ff */
[----:B------:R-:W-:-:S07]  /*127a0*/  IMAD R3, R22, R17, RZ ;  /* 0x0000001116037224 */ /* 0x000fce00078e02ff */
.L_x_411:
[----:B------:R-:W-:Y:S05]  /*127b0*/  BSYNC B1 ;  /* 0x0000000000017941 */ /* 0x000fea0003800000 */
.L_x_410:
        /* <DEDUP_REMOVED lines=9> */
.L_x_413:
[----:B------:R-:W-:Y:S05]  /*12850*/  BSYNC B1 ;  /* 0x0000000000017941 */ /* 0x000fea0003800000 */
.L_x_412:
[----:B------:R-:W-:Y:S01]  /*12860*/  @!P4 IMAD R71, R71, R16, R3 ;  /* 0x000000104747c224 */ /* 0x000fe200078e0203 */
[----:B------:R-:W-:Y:S04]  /*12870*/  BSSY B1, `(.L_x_414) ;  /* 0x0000006000017945 */ /* 0x000fe80003800000 */
[----:B------:R0:W-:Y:S01]  /*12880*/  @!P4 STG.E.U8 desc[UR48][R8.64+0xb9], R71 ;  /* 0x0000b9470800c986 */ /* 0x0001e2000c101130 */
[----:B------:R-:W-:Y:S05]  /*12890*/  @P5 BRA `(.L_x_415) ;  /* 0x00000000000c5947 */ /* 0x000fea0003800000 */
[----:B------:R-:W5:Y:S02]  /*128a0*/  LDG.E.U8 R2, desc[UR48][R20.64+0xc0] ;  /* 0x0000c03014027981 */ /* 0x000f64000c1e1100 */
[----:B-----5:R-:W-:-:S05]  /*128b0*/  PRMT R22, R2, 0x8880, RZ ;  /* 0x0000888002167816 */ /* 0x020fca00000000ff */
[----:B------:R-:W-:-:S07]  /*128c0*/  IMAD R3, R22, R17, RZ ;  /* 0x0000001116037224 */ /* 0x000fce00078e02ff */
.L_x_415:
[----:B------:R-:W-:Y:S05]  /*128d0*/  BSYNC B1 ;  /* 0x0000000000017941 */ /* 0x000fea0003800000 */
.L_x_414:
        /* <DEDUP_REMOVED lines=9> */
.L_x_417:
[----:B------:R-:W-:Y:S05]  /*12970*/  BSYNC B1 ;  /* 0x0000000000017941 */ /* 0x000fea0003800000 */
.L_x_416:
[----:B------:R-:W-:Y:S01]  /*12980*/  @!P4 IMAD R41, R41, R16, R3 ;  /* 0x000000102929c224 */ /* 0x000fe200078e0203 */
[----:B------:R-:W-:Y:S04]  /*12990*/  BSSY B1, `(.L_x_418) ;  /* 0x0000006000017945 */ /* 0x000fe80003800000 */
[----:B------:R0:W-:Y:S01]  /*129a0*/  @!P4 STG.E.U8 desc[UR48][R4.64+0xc1], R41 ;  /* 0x0000c1290400c986 */ /* 0x0001e2000c101130 */
[----:B------:R-:W-:Y:S05]  /*129b0*/  @P5 BRA `(.L_x_419) ;  /* 0x00000000000c5947 */ /* 0x000fea0003800000 */
[----:B------:R-:W5:Y:S02]  /*129c0*/  LDG.E.U8 R2, desc[UR48][R18.64+0xc0] ;  /* 0x0000c03012027981 */ /* 0x000f64000c1e1100 */
[----:B-----5:R-:W-:-:S05]  /*129d0*/  PRMT R22, R2, 0x8880, RZ ;  /* 0x0000888002167816 */ /* 0x020fca00000000ff */
[----:B------:R-:W-:-:S07]  /*129e0*/  IMAD R3, R22, R17, RZ ;  /* 0x0000001116037224 */ /* 0x000fce00078e02ff */
.L_x_419:
[----:B------:R-:W-:Y:S05]  /*129f0*/  BSYNC B1 ;  /* 0x0000000000017941 */ /* 0x000fea0003800000 */
.L_x_418:
        /* <DEDUP_REMOVED lines=9> */
.L_x_421:
[----:B------:R-:W-:Y:S05]  /*12a90*/  BSYNC B1 ;  /* 0x0000000000017941 */ /* 0x000fea0003800000 */
.L_x_420:
[----:B------:R-:W-:Y:S01]  /*12aa0*/  @!P4 IMAD R43, R43, R16, R3 ;  /* 0x000000102b2bc224 */ /* 0x000fe200078e0203 */
[----:B------:R-:W-:Y:S04]  /*12ab0*/  BSSY B1, `(.L_x_422) ;  /* 0x0000006000017945 */ /* 0x000fe80003800000 */
[----:B------:R0:W-:Y:S01]  /*12ac0*/  @!P4 STG.E.U8 desc[UR48][R10.64+0xc1], R43 ;  /* 0x0000c12b0a00c986 */ /* 0x0001e2000c101130 */
[----:B------:R-:W-:Y:S05]  /*12ad0*/  @P5 BRA `(.L_x_423) ;  /* 0x00000000000c5947 */ /* 0x000fea0003800000 */
[----:B------:R-:W5:Y:S02]  /*12ae0*/  LDG.E.U8 R2, desc[UR48][R20.64+0xc8] ;  /* 0x0000c83014027981 */ /* 0x000f64000c1e1100 */
[----:B-----5:R-:W-:-:S05]  /*12af0*/  PRMT R22, R2, 0x8880, RZ ;  /* 0x0000888002167816 */ /* 0x020fca00000000ff */
[----:B------:R-:W-:-:S07]  /*12b00*/  IMAD R3, R22, R17, RZ ;  /* 0x0000001116037224 */ /* 0x000fce00078e02ff */
.L_x_423:
[----:B------:R-:W-:Y:S05]  /*12b10*/  BSYNC B1 ;  /* 0x0000000000017941 */ /* 0x000fea0003800000 */
.L_x_422:
        /* <DEDUP_REMOVED lines=9> */
.L_x_425:
[----:B------:R-:W-:Y:S05]  /*12bb0*/  BSYNC B1 ;  /* 0x0000000000017941 */ /* 0x000fea0003800000 */
.L_x_424:
[----:B------:R-:W-:Y:S01]  /*12bc0*/  @!P4 IMAD R45, R45, R16, R3 ;  /* 0x000000102d2dc224 */ /* 0x000fe200078e0203 */
[----:B------:R-:W-:Y:S04]  /*12bd0*/  BSSY B1, `(.L_x_426) ;  /* 0x0000006000017945 */ /* 0x000fe80003800000 */
[----:B------:R0:W-:Y:S01]  /*12be0*/  @!P4 STG.E.U8 desc[UR48][R4.64+0xc9], R45 ;  /* 0x0000c92d0400c986 */ /* 0x0001e2000c101130 */
[----:B------:R-:W-:Y:S05]  /*12bf0*/  @P5 BRA `(.L_x_427) ;  /* 0x00000000000c5947 */ /* 0x000fea0003800000 */
[----:B------:R-:W5:Y:S02]  /*12c00*/  LDG.E.U8 R2, desc[UR48][R18.64+0xc8] ;  /* 0x0000c83012027981 */ /* 0x000f64000c1e1100 */
[----:B-----5:R-:W-:-:S05]  /*12c10*/  PRMT R22, R2, 0x8880, RZ ;  /* 0x0000888002167816 */ /* 0x020fca00000000ff */
[----:B------:R-:W-:-:S07]  /*12c20*/  IMAD R3, R22, R17, RZ ;  /* 0x0000001116037224 */ /* 0x000fce00078e02ff */
.L_x_427:
[----:B------:R-:W-:Y:S05]  /*12c30*/  BSYNC B1 ;  /* 0x0000000000017941 */ /* 0x000fea0003800000 */
.L_x_426:
        /* <DEDUP_REMOVED lines=9> */
.L_x_429:
[----:B------:R-:W-:Y:S05]  /*12cd0*/  BSYNC B1 ;  /* 0x0000000000017941 */ /* 0x000fea0003800000 */
.L_x_428:
[----:B------:R-:W-:Y:S01]  /*12ce0*/  @!P4 IMAD R47, R47, R16, R3 ;  /* 0x000000102f2fc224 */ /* 0x000fe200078e0203 */
[----:B------:R-:W-:Y:S04]  /*12cf0*/  BSSY B1, `(.L_x_430) ;  /* 0x0000006000017945 */ /* 0x000fe80003800000 */
[----:B------:R0:W-:Y:S01]  /*12d00*/  @!P4 STG.E.U8 desc[UR48][R10.64+0xc9], R47 ;  /* 0x0000c92f0a00c986 */ /* 0x0001e2000c101130 */
[----:B------:R-:W-:Y:S05]  /*12d10*/  @P5 BRA `(.L_x_431) ;  /* 0x00000000000c5947 */ /* 0x000fea0003800000 */
[----:B------:R-:W5:Y:S02]  /*12d20*/  LDG.E.U8 R2, desc[UR48][R20.64+0xd0] ;  /* 0x0000d03014027981 */ /* 0x000f64000c1e1100 */
[----:B-----5:R-:W-:-:S05]  /*12d30*/  PRMT R22, R2, 0x8880, RZ ;  /* 0x0000888002167816 */ /* 0x020fca00000000ff */
[----:B------:R-:W-:-:S07]  /*12d40*/  IMAD R3, R22, R17, RZ ;  /* 0x0000001116037224 */ /* 0x000fce00078e02ff */
.L_x_431:
[----:B------:R-:W-:Y:S05]  /*12d50*/  BSYNC B1 ;  /* 0x0000000000017941 */ /* 0x000fea0003800000 */
.L_x_430:
        /* <DEDUP_REMOVED lines=9> */
.L_x_433:
[----:B------:R-:W-:Y:S05]  /*12df0*/  BSYNC B1 ;  /* 0x0000000000017941 */ /* 0x000fea0003800000 */
.L_x_432:
[----:B------:R-:W-:Y:S01]  /*12e00*/  @!P4 IMAD R49, R49, R16, R3 ;  /* 0x000000103131c224 */ /* 0x000fe200078e0203 */
[----:B------:R-:W-:Y:S04]  /*12e10*/  BSSY B1, `(.L_x_434) ;  /* 0x0000006000017945 */ /* 0x000fe80003800000 */
[----:B------:R0:W-:Y:S01]  /*12e20*/  @!P4 STG.E.U8 desc[UR48][R4.64+0xd1], R49 ;  /* 0x0000d1310400c986 */ /* 0x0001e2000c101130 */
[----:B------:R-:W-:Y:S05]  /*12e30*/  @P5 BRA `(.L_x_435) ;  /* 0x00000000000c5947 */ /* 0x000fea0003800000 */
[----:B------:R-:W5:Y:S02]  /*12e40*/  LDG.E.U8 R2, desc[UR48][R18.64+0xd0] ;  /* 0x0000d03012027981 */ /* 0x000f64000c1e1100 */
[----:B-----5:R-:W-:-:S05]  /*12e50*/  PRMT R22, R2, 0x8880, RZ ;  /* 0x0000888002167816 */ /* 0x020fca00000000ff */
[----:B------:R-:W-:-:S07]  /*12e60*/  IMAD R3, R22, R17, RZ ;  /* 0x0000001116037224 */ /* 0x000fce00078e02ff */
.L_x_435:
[----:B------:R-:W-:Y:S05]  /*12e70*/  BSYNC B1 ;  /* 0x0000000000017941 */ /* 0x000fea0003800000 */
.L_x_434:
[----:B------:R-:W-:Y:S01]  /*12e80*/  ISETP.LT.OR P4, PT, R0, 0xd2, !P0 ;  /* 0x000000d20000780c */ /* 0x000fe20004781670 */
[----:B--2---:R-:W-:Y:S01]  /*12e90*/  @!P5 IMAD R23, R50, R16, R3 ;  /* 0x000000103217d224 */ /* 0x004fe200078e0203 */
[----:B------:R-:W-:Y:S04]  /*12ea0*/  BSSY B1, `(.L_x_436) ;  /* 0x0000008000017945 */ /* 0x000fe80003800000 */
[----:B------:R2:W-:Y:S01]  /*12eb0*/  @!P5 STG.E.U8 desc[UR48][R10.64+0xd0], R23 ;  /* 0x0000d0170a00d986 */ /* 0x0005e2000c101130 */
[C---:B------:R-:W-:Y:S02]  /*12ec0*/  ISETP.LT.OR P5, PT, R0.reuse, 0xd9, !P3 ;  /* 0x000000d90000780c */ /* 0x040fe40005fa1670 */
[----:B------:R-:W-:-:S04]  /*12ed0*/  ISETP.LT.OR P3, PT, R0, 0xda, !P3 ;  /* 0x000000da0000780c */ /* 0x000fc80005f61670 */
[----:B------:R-:W-:Y:S09]  /*12ee0*/  @P4 BRA `(.L_x_437) ;  /* 0x00000000000c4947 */ /* 0x000ff20003800000 */
[----:B------:R-:W5:Y:S02]  /*12ef0*/  LDG.E.U8 R2, desc[UR48][R18.64+0xd1] ;  /* 0x0000d13012027981 */ /* 0x000f64000c1e1100 */
[----:B-----5:R-:W-:-:S05]  /*12f00*/  PRMT R22, R2, 0x8880, RZ ;  /* 0x0000888002167816 */ /* 0x020fca00000000ff */
[----:B------:R-:W-:-:S07]  /*12f10*/  IMAD R3, R22, R17, RZ ;  /* 0x0000001116037224 */ /* 0x000fce00078e02ff */
.L_x_437:
[----:B------:R-:W-:Y:S05]  /*12f20*/  BSYNC B1 ;  /* 0x0000000000017941 */ /* 0x000fea0003800000 */
.L_x_436:
[----:B------:R-:W-:Y:S01]  /*12f30*/  @!P4 IMAD R51, R51, R16, R3 ;  /* 0x000000103333c224 */ /* 0x000fe200078e0203 */
[----:B------:R-:W-:Y:S04]  /*12f40*/  BSSY B1, `(.L_x_438) ;  /* 0x0000006000017945 */ /* 0x000fe80003800000 */
[----:B------:R0:W-:Y:S01]  /*12f50*/  @!P4 STG.E.U8 desc[UR48][R10.64+0xd1], R51 ;  /* 0x0000d1330a00c986 */ /* 0x0001e2000c101130 */
[----:B------:R-:W-:Y:S05]  /*12f60*/  @P5 BRA `(.L_x_439) ;  /* 0x00000000000c5947 */ /* 0x000fea0003800000 */
[----:B------:R-:W5:Y:S02]  /*12f70*/  LDG.E.U8 R2, desc[UR48][R20.64+0xd8] ;  /* 0x0000d83014027981 */ /* 0x000f64000c1e1100 */
[----:B-----5:R-:W-:-:S05]  /*12f80*/  PRMT R22, R2, 0x8880, RZ ;  /* 0x0000888002167816 */ /* 0x020fca00000000ff */
[----:B------:R-:W-:-:S07]  /*12f90*/  IMAD R3, R22, R17, RZ ;  /* 0x0000001116037224 */ /* 0x000fce00078e02ff */
.L_x_439:
[----:B------:R-:W-:Y:S05]  /*12fa0*/  BSYNC B1 ;  /* 0x0000000000017941 */ /* 0x000fea0003800000 */
.L_x_438:
[----:B--2---:R-:W-:Y:S01]  /*12fb0*/  @!P5 IMAD R23, R52, R16, R3 ;  /* 0x000000103417d224 */ /* 0x004fe200078e0203 */
[----:B------:R-:W-:Y:S04]  /*12fc0*/  BSSY B1, `(.L_x_440) ;  /* 0x0000006000017945 */ /* 0x000fe80003800000 */
[----:B------:R2:W-:Y:S01]  /*12fd0*/  @!P5 STG.E.U8 desc[UR48][R4.64+0xd8], R23 ;  /* 0x0000d8170400d986 */ /* 0x0005e2000c101130 */
[----:B------:R-:W-:Y:S05]  /*12fe0*/  @P3 BRA `(.L_x_441) ;  /* 0x00000000000c3947 */ /* 0x000fea0003800000 */
[----:B------:R-:W5:Y:S02]  /*12ff0*/  LDG.E.U8 R2, desc[UR48][R20.64+0xd9] ;  /* 0x0000d93014027981 */ /* 0x000f64000c1e1100 */
[----:B-----5:R-:W-:-:S05]  /*13000*/  PRMT R22, R2, 0x8880, RZ ;  /* 0x0000888002167816 */ /* 0x020fca00000000ff */
[----:B------:R-:W-:-:S07]  /*13010*/  IMAD R3, R22, R17, RZ ;  /* 0x0000001116037224 */ /* 0x000fce00078e02ff */
.L_x_441:
[----:B------:R-:W-:Y:S05]  /*13020*/  BSYNC B1 ;  /* 0x0000000000017941 */ /* 0x000fea0003800000 */
.L_x_440:
[C---:B------:R-:W-:Y:S01]  /*13030*/  ISETP.LT.OR P4, PT, R0.reuse, 0xd9, !P0 ;  /* 0x000000d90000780c */ /* 0x040fe20004781670 */
[----:B------:R-:W-:Y:S01]  /*13040*/  @!P3 IMAD R53, R53, R16, R3 ;  /* 0x000000103535b224 */ /* 0x000fe200078e0203 */
[----:B------:R-:W-:Y:S01]  /*13050*/  BSSY B1, `(.L_x_442) ;  /* 0x0000009000017945 */ /* 0x000fe20003800000 */
[C---:B------:R-:W-:Y:S02]  /*13060*/  ISETP.LT.OR P0, PT, R0.reuse, 0xda, !P0 ;  /* 0x000000da0000780c */ /* 0x040fe40004701670 */
[C---:B------:R-:W-:Y:S01]  /*13070*/  ISETP.LT.OR P5, PT, R0.reuse, 0xc1, !P1 ;  /* 0x000000c10000780c */ /* 0x040fe20004fa1670 */
[----:B------:R0:W-:Y:S01]  /*13080*/  @!P3 STG.E.U8 desc[UR48][R4.64+0xd9], R53 ;  /* 0x0000d9350400b986 */ /* 0x0001e2000c101130 */
[----:B------:R-:W-:-:S06]  /*13090*/  ISETP.LT.OR P3, PT, R0, 0xc2, !P1 ;  /* 0x000000c20000780c */ /* 0x000fcc0004f61670 */
[----:B------:R-:W-:Y:S07]  /*130a0*/  @P4 BRA `(.L_x_443) ;  /* 0x00000000000c4947 */ /* 0x000fee0003800000 */
[----:B------:R-:W0:Y:S02]  /*130b0*/  LDG.E.U8 R2, desc[UR48][R18.64+0xd8] ;  /* 0x0000d83012027981 */ /* 0x000e24000c1e1100 */
[----:B0-23--:R-:W-:-:S05]  /*130c0*/  PRMT R4, R2, 0x8880, RZ ;  /* 0x0000888002047816 */ /* 0x00dfca00000000ff */
[----:B------:R-:W-:-:S07]  /*130d0*/  IMAD R3, R4, R17, RZ ;  /* 0x0000001104037224 */ /* 0x000fce00078e02ff */
.L_x_443:
[----:B------:R-:W-:Y:S05]  /*130e0*/  BSYNC B1 ;  /* 0x0000000000017941 */ /* 0x000fea0003800000 */
.L_x_442:
[----:B0-23--:R-:W-:Y:S01]  /*130f0*/  @!P4 IMAD R5, R54, R16, R3 ;  /* 0x000000103605c224 */ /* 0x00dfe200078e0203 */
[----:B------:R-:W-:Y:S04]  /*13100*/  BSSY B1, `(.L_x_444) ;  /* 0x0000006000017945 */ /* 0x000fe80003800000 */
[----:B------:R0:W-:Y:S01]  /*13110*/  @!P4 STG.E.U8 desc[UR48][R10.64+0xd8], R5 ;  /* 0x0000d8050a00c986 */ /* 0x0001e2000c101130 */
[----:B------:R-:W-:Y:S05]  /*13120*/  @P0 BRA `(.L_x_445) ;  /* 0x00000000000c0947 */ /* 0x000fea0003800000 */
[----:B------:R-:W2:Y:S02]  /*13130*/  LDG.E.U8 R2, desc[UR48][R18.64+0xd9] ;  /* 0x0000d93012027981 */ /* 0x000ea4000c1e1100 */
[----:B--2---:R-:W-:-:S05]  /*13140*/  PRMT R4, R2, 0x8880, RZ ;  /* 0x0000888002047816 */ /* 0x004fca00000000ff */
[----:B------:R-:W-:-:S07]  /*13150*/  IMAD R3, R4, R17, RZ ;  /* 0x0000001104037224 */ /* 0x000fce00078e02ff */
.L_x_445:
[----:B------:R-:W-:Y:S05]  /*13160*/  BSYNC B1 ;  /* 0x0000000000017941 */ /* 0x000fea0003800000 */
.L_x_444:
[----:B------:R-:W-:Y:S01]  /*13170*/  @!P0 IMAD R55, R55, R16, R3 ;  /* 0x0000001037378224 */ /* 0x000fe200078e0203 */
[----:B------:R-:W-:Y:S04]  /*13180*/  BSSY B1, `(.L_x_446) ;  /* 0x0000006000017945 */ /* 0x000fe80003800000 */
[----:B------:R2:W-:Y:S01]  /*13190*/  @!P0 STG.E.U8 desc[UR48][R10.64+0xd9], R55 ;  /* 0x0000d9370a008986 */ /* 0x0005e2000c101130 */
[----:B------:R-:W-:Y:S05]  /*131a0*/  @P5 BRA `(.L_x_447) ;  /* 0x00000000000c5947 */ /* 0x000fea0003800000 */
[----:B------:R-:W3:Y:S02]  /*131b0*/  LDG.E.U8 R2, desc[UR48][R14.64+0xc0] ;  /* 0x0000c0300e027981 */ /* 0x000ee4000c1e1100 */
[----:B---3--:R-:W-:-:S05]  /*131c0*/  PRMT R4, R2, 0x8880, RZ ;  /* 0x0000888002047816 */ /* 0x008fca00000000ff */
[----:B------:R-:W-:-:S07]  /*131d0*/  IMAD R3, R4, R17, RZ ;  /* 0x0000001104037224 */ /* 0x000fce00078e02ff */
.L_x_447:
[----:B------:R-:W-:Y:S05]  /*131e0*/  BSYNC B1 ;  /* 0x0000000000017941 */ /* 0x000fea0003800000 */
.L_x_446:
[----:B0-----:R-:W-:Y:S01]  /*131f0*/  @!P5 IMAD R5, R24, R16, R3 ;  /* 0x000000101805d224 */ /* 0x001fe200078e0203 */
[----:B------:R-:W-:Y:S04]  /*13200*/  BSSY B1, `(.L_x_448) ;  /* 0x0000006000017945 */ /* 0x000fe80003800000 */
[----:B------:R0:W-:Y:S01]  /*13210*/  @!P5 STG.E.U8 desc[UR48][R6.64+0xc0], R5 ;  /* 0x0000c0050600d986 */ /* 0x0001e2000c101130 */
[----:B------:R-:W-:Y:S05]  /*13220*/  @P3 BRA `(.L_x_449) ;  /* 0x00000000000c3947 */ /* 0x000fea0003800000 */
[----:B------:R-:W3:Y:S02]  /*13230*/  LDG.E.U8 R2, desc[UR48][R14.64+0xc1] ;  /* 0x0000c1300e027981 */ /* 0x000ee4000c1e1100 */
[----:B---3--:R-:W-:-:S05]  /*13240*/  PRMT R4, R2, 0x8880, RZ ;  /* 0x0000888002047816 */ /* 0x008fca00000000ff */
[----:B------:R-:W-:-:S07]  /*13250*/  IMAD R3, R4, R17, RZ ;  /* 0x0000001104037224 */ /* 0x000fce00078e02ff */
.L_x_449:
[----:B------:R-:W-:Y:S05]  /*13260*/  BSYNC B1 ;  /* 0x0000000000017941 */ /* 0x000fea0003800000 */
.L_x_448:
        /* <DEDUP_REMOVED lines=8> */
[----:B------:R-:W5:Y:S02]  /*132f0*/  LDG.E.U8 R2, desc[UR48][R12.64+0xc0] ;  /* 0x0000c0300c027981 */ /* 0x000f64000c1e1100 */
[----:B-----5:R-:W-:-:S05]  /*13300*/  PRMT R4, R2, 0x8880, RZ ;  /* 0x0000888002047816 */ /* 0x020fca00000000ff */
[----:B------:R-:W-:-:S07]  /*13310*/  IMAD R3, R4, R17, RZ ;  /* 0x0000001104037224 */ /* 0x000fce00078e02ff */
.L_x_451:
[----:B------:R-:W-:Y:S05]  /*13320*/  BSYNC B1 ;  /* 0x0000000000017941 */ /* 0x000fea0003800000 */
.L_x_450:
[----:B0-----:R-:W-:Y:S01]  /*13330*/  @!P5 IMAD R5, R26, R16, R3 ;  /* 0x000000101a05d224 */ /* 0x001fe200078e0203 */
[----:B------:R-:W-:Y:S04]  /*13340*/  BSSY B1, `(.L_x_452) ;  /* 0x0000006000017945 */ /* 0x000fe80003800000 */
[----:B------:R0:W-:Y:S01]  /*13350*/  @!P5 STG.E.U8 desc[UR48][R8.64+0xc0], R5 ;  /* 0x0000c0050800d986 */ /* 0x0001e2000c101130 */
[----:B------:R-:W-:Y:S05]  /*13360*/  @P4 BRA `(.L_x_453) ;  /* 0x00000000000c4947 */ /* 0x000fea0003800000 */
[----:B------:R-:W5:Y:S02]  /*13370*/  LDG.E.U8 R2, desc[UR48][R12.64+0xc1] ;  /* 0x0000c1300c027981 */ /* 0x000f64000c1e1100 */
[----:B-----5:R-:W-:-:S05]  /*13380*/  PRMT R4, R2, 0x8880, RZ ;  /* 0x0000888002047816 */ /* 0x020fca00000000ff */
[----:B------:R-:W-:-:S07]  /*13390*/  IMAD R3, R4, R17, RZ ;  /* 0x0000001104037224 */ /* 0x000fce00078e02ff */
.L_x_453:
[----:B------:R-:W-:Y:S05]  /*133a0*/  BSYNC B1 ;  /* 0x0000000000017941 */ /* 0x000fea0003800000 */
.L_x_452:
[----:B------:R-:W-:Y:S01]  /*133b0*/  @!P4 IMAD R27, R27, R16, R3 ;  /* 0x000000101b1bc224 */ /* 0x000fe200078e0203 */
[----:B------:R-:W-:Y:S04]  /*133c0*/  BSSY B1, `(.L_x_454) ;  /* 0x0000006000017945 */ /* 0x000fe80003800000 */
[----:B------:R0:W-:Y:S01]  /*133d0*/  @!P4 STG.E.U8 desc[UR48][R8.64+0xc1], R27 ;  /* 0x0000c11b0800c986 */ /* 0x0001e2000c101130 */
[----:B------:R-:W-:Y:S05]  /*133e0*/  @P3 BRA `(.L_x_455) ;  /* 0x00000000000c3947 */ /* 0x000fea0003800000 */
[----:B------:R-:W5:Y:S02]  /*133f0*/  LDG.E.U8 R2, desc[UR48][R14.64+0xc8] ;  /* 0x0000c8300e027981 */ /* 0x000f64000c1e1100 */
[----:B-----5:R-:W-:-:S05]  /*13400*/  PRMT R4, R2, 0x8880, RZ ;  /* 0x0000888002047816 */ /* 0x020fca00000000ff */
[----:B------:R-:W-:-:S07]  /*13410*/  IMAD R3, R4, R17, RZ ;  /* 0x0000001104037224 */ /* 0x000fce00078e02ff */
.L_x_455:
[----:B------:R-:W-:Y:S05]  /*13420*/  BSYNC B1 ;  /* 0x0000000000017941 */ /* 0x000fea0003800000 */
.L_x_454:
[----:B0-----:R-:W-:Y:S01]  /*13430*/  @!P3 IMAD R5, R28, R16, R3 ;  /* 0x000000101c05b224 */ /* 0x001fe200078e0203 */
[----:B------:R-:W-:Y:S04]  /*13440*/  BSSY B1, `(.L_x_456) ;  /* 0x0000006000017945 */ /* 0x000fe80003800000 */
[----:B------:R0:W-:Y:S01]  /*13450*/  @!P3 STG.E.U8 desc[UR48][R6.64+0xc8], R5 ;  /* 0x0000c8050600b986 */ /* 0x0001e2000c101130 */
[----:B------:R-:W-:Y:S05]  /*13460*/  @P0 BRA `(.L_x_457) ;  /* 0x00000000000c0947 */ /* 0x000fea0003800000 */
[----:B------:R-:W5:Y:S02]  /*13470*/  LDG.E.U8 R2, desc[UR48][R14.64+0xc9] ;  /* 0x0000c9300e027981 */ /* 0x000f64000c1e1100 */
[----:B-----5:R-:W-:-:S05]  /*13480*/  PRMT R4, R2, 0x8880, RZ ;  /* 0x0000888002047816 */ /* 0x020fca00000000ff */
[----:B------:R-:W-:-:S07]  /*13490*/  IMAD R3, R4, R17, RZ ;  /* 0x0000001104037224 */ /* 0x000fce00078e02ff */
.L_x_457:
[----:B------:R-:W-:Y:S05]  /*134a0*/  BSYNC B1 ;  /* 0x0000000000017941 */ /* 0x000fea0003800000 */
.L_x_456:
        /* <DEDUP_REMOVED lines=11> */
.L_x_459:
[----:B------:R-:W-:Y:S05]  /*13560*/  BSYNC B1 ;  /* 0x0000000000017941 */ /* 0x000fea0003800000 */
.L_x_458:
[----:B0-----:R-:W-:Y:S01]  /*13570*/  @!P4 IMAD R5, R30, R16, R3 ;  /* 0x000000101e05c224 */ /* 0x001fe200078e0203 */
[----:B------:R-:W-:Y:S04]  /*13580*/  BSSY B1, `(.L_x_460) ;  /* 0x0000006000017945 */ /* 0x000fe80003800000 */
[----:B------:R0:W-:Y:S01]  /*13590*/  @!P4 STG.E.U8 desc[UR48][R8.64+0xc8], R5 ;  /* 0x0000c8050800c986 */ /* 0x0001e2000c101130 */
[----:B------:R-:W-:Y:S05]  /*135a0*/  @P3 BRA `(.L_x_461) ;  /* 0x00000000000c3947 */ /* 0x000fea0003800000 */
[----:B------:R-:W5:Y:S02]  /*135b0*/  LDG.E.U8 R2, desc[UR48][R12.64+0xc9] ;  /* 0x0000c9300c027981 */ /* 0x000f64000c1e1100 */
[----:B-----5:R-:W-:-:S05]  /*135c0*/  PRMT R4, R2, 0x8880, RZ ;  /* 0x0000888002047816 */ /* 0x020fca00000000ff */
[----:B------:R-:W-:-:S07]  /*135d0*/  IMAD R3, R4, R17, RZ ;  /* 0x0000001104037224 */ /* 0x000fce00078e02ff */
.L_x_461:
[----:B------:R-:W-:Y:S05]  /*135e0*/  BSYNC B1 ;  /* 0x0000000000017941 */ /* 0x000fea0003800000 */
.L_x_460:
[----:B------:R-:W-:Y:S01]  /*135f0*/  @!P3 IMAD R31, R31, R16, R3 ;  /* 0x000000101f1fb224 */ /* 0x000fe200078e0203 */
[----:B------:R-:W-:Y:S04]  /*13600*/  BSSY B1, `(.L_x_462) ;  /* 0x0000006000017945 */ /* 0x000fe80003800000 */
[----:B------:R0:W-:Y:S01]  /*13610*/  @!P3 STG.E.U8 desc[UR48][R8.64+0xc9], R31 ;  /* 0x0000c91f0800b986 */ /* 0x0001e2000c101130 */
[----:B------:R-:W-:Y:S05]  /*13620*/  @P5 BRA `(.L_x_463) ;  /* 0x00000000000c5947 */ /* 0x000fea0003800000 */
[----:B------:R-:W5:Y:S02]  /*13630*/  LDG.E.U8 R2, desc[UR48][R14.64+0xd0] ;  /* 0x0000d0300e027981 */ /* 0x000f64000c1e1100 */
[----:B-----5:R-:W-:-:S05]  /*13640*/  PRMT R4, R2, 0x8880, RZ ;  /* 0x0000888002047816 */ /* 0x020fca00000000ff */
[----:B------:R-:W-:-:S07]  /*13650*/  IMAD R3, R4, R17, RZ ;  /* 0x0000001104037224 */ /* 0x000fce00078e02ff */
.L_x_463:
[----:B------:R-:W-:Y:S05]  /*13660*/  BSYNC B1 ;  /* 0x0000000000017941 */ /* 0x000fea0003800000 */
.L_x_462:
[----:B0-----:R-:W-:Y:S01]  /*13670*/  @!P5 IMAD R5, R32, R16, R3 ;  /* 0x000000102005d224 */ /* 0x001fe200078e0203 */
[----:B------:R-:W-:Y:S04]  /*13680*/  BSSY B1, `(.L_x_464) ;  /* 0x0000006000017945 */ /* 0x000fe80003800000 */
[----:B------:R0:W-:Y:S01]  /*13690*/  @!P5 STG.E.U8 desc[UR48][R6.64+0xd0], R5 ;  /* 0x0000d0050600d986 */ /* 0x0001e2000c101130 */
[----:B------:R-:W-:Y:S05]  /*136a0*/  @P0 BRA `(.L_x_465) ;  /* 0x00000000000c0947 */ /* 0x000fea0003800000 */
[----:B------:R-:W5:Y:S02]  /*136b0*/  LDG.E.U8 R2, desc[UR48][R14.64+0xd1] ;  /* 0x0000d1300e027981 */ /* 0x000f64000c1e1100 */
[----:B-----5:R-:W-:-:S05]  /*136c0*/  PRMT R4, R2, 0x8880, RZ ;  /* 0x0000888002047816 */ /* 0x020fca00000000ff */
[----:B------:R-:W-:-:S07]  /*136d0*/  IMAD R3, R4, R17, RZ ;  /* 0x0000001104037224 */ /* 0x000fce00078e02ff */
.L_x_465:
[----:B------:R-:W-:Y:S05]  /*136e0*/  BSYNC B1 ;  /* 0x0000000000017941 */ /* 0x000fea0003800000 */
.L_x_464:
[C---:B------:R-:W-:Y:S01]  /*136f0*/  ISETP.LT.OR P4, PT, R0.reuse, 0xd1, !P2 ;  /* 0x000000d10000780c */ /* 0x040fe20005781670 */
[----:B------:R-:W-:Y:S01]  /*13700*/  @!P0 IMAD R33, R33, R16, R3 ;  /* 0x0000001021218224 */ /* 0x000fe200078e0203 */
[----:B------:R-:W-:Y:S01]  /*13710*/  BSSY B1, `(.L_x_466) ;  /* 0x000000a000017945 */ /* 0x000fe20003800000 */
[C---:B------:R-:W-:Y:S02]  /*13720*/  ISETP.LT.OR P3, PT, R0.reuse, 0xd2, !P2 ;  /* 0x000000d20000780c */ /* 0x040fe40005761670 */
[C---:B------:R-:W-:Y:S01]  /*13730*/  ISETP.LT.OR P5, PT, R0.reuse, 0xd9, !P2 ;  /* 0x000000d90000780c */ /* 0x040fe200057a1670 */
[----:B------:R0:W-:Y:S01]  /*13740*/  @!P0 STG.E.U8 desc[UR48][R6.64+0xd1], R33 ;  /* 0x0000d12106008986 */ /* 0x0001e2000c101130 */
[C---:B------:R-:W-:Y:S02]  /*13750*/  ISETP.LT.OR P0, PT, R0.reuse, 0xd9, !P1 ;  /* 0x000000d90000780c */ /* 0x040fe40004f01670 */
[----:B------:R-:W-:-:S04]  /*13760*/  ISETP.LT.OR P1, PT, R0, 0xda, !P1 ;  /* 0x000000da0000780c */ /* 0x000fc80004f21670 */
[----:B------:R-:W-:Y:S09]  /*13770*/  @P4 BRA `(.L_x_467) ;  /* 0x00000000000c4947 */ /* 0x000ff20003800000 */
[----:B------:R-:W5:Y:S02]  /*13780*/  LDG.E.U8 R2, desc[UR48][R12.64+0xd0] ;  /* 0x0000d0300c027981 */ /* 0x000f64000c1e1100 */
[----:B-----5:R-:W-:-:S05]  /*13790*/  PRMT R4, R2, 0x8880, RZ ;  /* 0x0000888002047816 */ /* 0x020fca00000000ff */
[----:B------:R-:W-:-:S07]  /*137a0*/  IMAD R3, R4, R17, RZ ;  /* 0x0000001104037224 */ /* 0x000fce00078e02ff */
.L_x_467:
[----:B------:R-:W-:Y:S05]  /*137b0*/  BSYNC B1 ;  /* 0x0000000000017941 */ /* 0x000fea0003800000 */
.L_x_466:
[----:B0-----:R-:W-:Y:S01]  /*137c0*/  @!P4 IMAD R5, R34, R16, R3 ;  /* 0x000000102205c224 */ /* 0x001fe200078e0203 */
[----:B------:R-:W-:Y:S04]  /*137d0*/  BSSY B1, `(.L_x_468) ;  /* 0x0000006000017945 */ /* 0x000fe80003800000 */
[----:B------:R0:W-:Y:S01]  /*137e0*/  @!P4 STG.E.U8 desc[UR48][R8.64+0xd0], R5 ;  /* 0x0000d0050800c986 */ /* 0x0001e2000c101130 */
[----:B------:R-:W-:Y:S05]  /*137f0*/  @P3 BRA `(.L_x_469) ;  /* 0x00000000000c3947 */ /* 0x000fea0003800000 */
[----:B------:R-:W5:Y:S02]  /*13800*/  LDG.E.U8 R2, desc[UR48][R12.64+0xd1] ;  /* 0x0000d1300c027981 */ /* 0x000f64000c1e1100 */
[----:B-----5:R-:W-:-:S05]  /*13810*/  PRMT R4, R2, 0x8880, RZ ;  /* 0x0000888002047816 */ /* 0x020fca00000000ff */
[----:B------:R-:W-:-:S07]  /*13820*/  IMAD R3, R4, R17, RZ ;  /* 0x0000001104037224 */ /* 0x000fce00078e02ff */
.L_x_469:
[----:B------:R-:W-:Y:S05]  /*13830*/  BSYNC B1 ;  /* 0x0000000000017941 */ /* 0x000fea0003800000 */
.L_x_468:
[----:B------:R-:W-:Y:S01]  /*13840*/  @!P3 IMAD R35, R35, R16, R3 ;  /* 0x000000102323b224 */ /* 0x000fe200078e0203 */
[----:B------:R-:W-:Y:S04]  /*13850*/  BSSY B1, `(.L_x_470) ;  /* 0x0000006000017945 */ /* 0x000fe80003800000 */
[----:B------:R0:W-:Y:S01]  /*13860*/  @!P3 STG.E.U8 desc[UR48][R8.64+0xd1], R35 ;  /* 0x0000d1230800b986 */ /* 0x0001e2000c101130 */
[----:B------:R-:W-:Y:S05]  /*13870*/  @P0 BRA `(.L_x_471) ;  /* 0x00000000000c0947 */ /* 0x000fea0003800000 */
[----:B------:R-:W5:Y:S02]  /*13880*/  LDG.E.U8 R2, desc[UR48][R14.64+0xd8] ;  /* 0x0000d8300e027981 */ /* 0x000f64000c1e1100 */
[----:B-----5:R-:W-:-:S05]  /*13890*/  PRMT R4, R2, 0x8880, RZ ;  /* 0x0000888002047816 */ /* 0x020fca00000000ff */
[----:B------:R-:W-:-:S07]  /*138a0*/  IMAD R3, R4, R17, RZ ;  /* 0x0000001104037224 */ /* 0x000fce00078e02ff */
.L_x_471:
[----:B------:R-:W-:Y:S05]  /*138b0*/  BSYNC B1 ;  /* 0x0000000000017941 */ /* 0x000fea0003800000 */
.L_x_470:
[----:B0-----:R-:W-:Y:S01]  /*138c0*/  @!P0 IMAD R5, R36, R16, R3 ;  /* 0x0000001024058224 */ /* 0x001fe200078e0203 */
[----:B------:R-:W-:Y:S04]  /*138d0*/  BSSY B1, `(.L_x_472) ;  /* 0x0000006000017945 */ /* 0x000fe80003800000 */
[----:B------:R0:W-:Y:S01]  /*138e0*/  @!P0 STG.E.U8 desc[UR48][R6.64+0xd8], R5 ;  /* 0x0000d80506008986 */ /* 0x0001e2000c101130 */
[----:B------:R-:W-:Y:S05]  /*138f0*/  @P1 BRA `(.L_x_473) ;  /* 0x00000000000c1947 */ /* 0x000fea0003800000 */
[----:B------:R-:W5:Y:S02]  /*13900*/  LDG.E.U8 R2, desc[UR48][R14.64+0xd9] ;  /* 0x0000d9300e027981 */ /* 0x000f64000c1e1100 */
[----:B-----5:R-:W-:-:S05]  /*13910*/  PRMT R4, R2, 0x8880, RZ ;  /* 0x0000888002047816 */ /* 0x020fca00000000ff */
[----:B------:R-:W-:-:S07]  /*13920*/  IMAD R3, R4, R17, RZ ;  /* 0x0000001104037224 */ /* 0x000fce00078e02ff */
.L_x_473:
[----:B------:R-:W-:Y:S05]  /*13930*/  BSYNC B1 ;  /* 0x0000000000017941 */ /* 0x000fea0003800000 */
.L_x_472:
[----:B------:R-:W-:Y:S01]  /*13940*/  @!P1 IMAD R37, R37, R16, R3 ;  /* 0x0000001025259224 */ /* 0x000fe200078e0203 */
[----:B------:R-:W-:Y:S04]  /*13950*/  BSSY B1, `(.L_x_474) ;  /* 0x0000006000017945 */ /* 0x000fe80003800000 */
[----:B------:R0:W-:Y:S01]  /*13960*/  @!P1 STG.E.U8 desc[UR48][R6.64+0xd9], R37 ;  /* 0x0000d92506009986 */ /* 0x0001e2000c101130 */
[----:B------:R-:W-:Y:S05]  /*13970*/  @P5 BRA `(.L_x_475) ;  /* 0x00000000000c5947 */ /* 0x000fea0003800000 */
[----:B------:R-:W5:Y:S02]  /*13980*/  LDG.E.U8 R2, desc[UR48][R12.64+0xd8] ;  /* 0x0000d8300c027981 */ /* 0x000f64000c1e1100 */
[----:B-----5:R-:W-:-:S05]  /*13990*/  PRMT R4, R2, 0x8880, RZ ;  /* 0x0000888002047816 */ /* 0x020fca00000000ff */
[----:B------:R-:W-:-:S07]  /*139a0*/  IMAD R3, R4, R17, RZ ;  /* 0x0000001104037224 */ /* 0x000fce00078e02ff */
.L_x_475:
[----:B------:R-:W-:Y:S05]  /*139b0*/  BSYNC B1 ;  /* 0x0000000000017941 */ /* 0x000fea0003800000 */
.L_x_474:
[----:B0-----:R-:W-:Y:S01]  /*139c0*/  @!P5 IMAD R5, R38, R16, R3 ;  /* 0x000000102605d224 */ /* 0x001fe200078e0203 */
[----:B------:R-:W-:Y:S01]  /*139d0*/  ISETP.LT.OR P2, PT, R0, 0xda, !P2 ;  /* 0x000000da0000780c */ /* 0x000fe20005741670 */
[----:B------:R-:W-:Y:S03]  /*139e0*/  BSSY B1, `(.L_x_476) ;  /* 0x0000006000017945 */ /* 0x000fe60003800000 */
[----:B------:R0:W-:Y:S09]  /*139f0*/  @!P5 STG.E.U8 desc[UR48][R8.64+0xd8], R5 ;  /* 0x0000d8050800d986 */ /* 0x0001f2000c101130 */
[----:B------:R-:W-:Y:S05]  /*13a00*/  @P2 BRA `(.L_x_477) ;  /* 0x00000000000c2947 */ /* 0x000fea0003800000 */
[----:B------:R-:W5:Y:S02]  /*13a10*/  LDG.E.U8 R2, desc[UR48][R12.64+0xd9] ;  /* 0x0000d9300c027981 */ /* 0x000f64000c1e1100 */
[----:B-----5:R-:W-:-:S05]  /*13a20*/  PRMT R0, R2, 0x8880, RZ ;  /* 0x0000888002007816 */ /* 0x020fca00000000ff */
[----:B------:R-:W-:-:S07]  /*13a30*/  IMAD R3, R0, R17, RZ ;  /* 0x0000001100037224 */ /* 0x000fce00078e02ff */
.L_x_477:
[----:B------:R-:W-:Y:S05]  /*13a40*/  BSYNC B1 ;  /* 0x0000000000017941 */ /* 0x000fea0003800000 */
.L_x_476:
[----:B------:R-:W-:Y:S01]  /*13a50*/  IMAD R3, R39, R16, R3 ;  /* 0x0000001027037224 */ /* 0x000fe200078e0203 */
[----:B------:R-:W-:Y:S06]  /*13a60*/  @P2 BRA `(.L_x_478) ;  /* 0x0000002c00182947 */ /* 0x000fec0003800000 */
[----:B------:R0:W-:Y:S01]  /*13a70*/  STG.E.U8 desc[UR48][R8.64+0xd9], R3 ;  /* 0x0000d90308007986 */ /* 0x0001e2000c101130 */
[----:B------:R-:W-:Y:S05]  /*13a80*/  BRA `(.L_x_478) ;  /* 0x0000002c00107947 */ /* 0x000fea0003800000 */
.L_x_29:
[----:B------:R-:W2:Y:S01]  /*13a90*/  LDL.LU R3, [R1+0x40] ;  /* 0x0000400001037983 */ /* 0x000ea20000300800 */
[----:B------:R-:W-:-:S03]  /*13aa0*/  ISETP.GE.AND P2, PT, R220, 0x1, PT ;  /* 0x00000001dc00780c */ /* 0x000fc60003f46270 */
[----:B------:R-:W3:Y:S01]  /*13ab0*/  LDL.LU R221, [R1+0x48] ;  /* 0x0000480001dd7983 */ /* 0x000ee20000300800 */
[----:B------:R-:W-:-:S03]  /*13ac0*/  ISETP.LT.OR P0, PT, R0, 0x1, !P2 ;  /* 0x000000010000780c */ /* 0x000fc60005701670 */
[----:B------:R-:W4:Y:S04]  /*13ad0*/  LDL.LU R12, [R1+0x4c] ;  /* 0x00004c00010c7983 */ /* 0x000f280000300800 */
[----:B------:R-:W5:Y:S04]  /*13ae0*/  LDL.LU R219, [R1+0x50] ;  /* 0x0000500001db7983 */ /* 0x000f680000300800 */
[----:B------:R-:W4:Y:S04]  /*13af0*/  LDL.LU R218, [R1+0x54] ;  /* 0x0000540001da7983 */ /* 0x000f280000300800 */
        /* <DEDUP_REMOVED lines=10> */
[----:B------:R-:W4:Y:S04]  /*13ba0*/  LDL.LU R227, [R1] ;  /* 0x0000000001e37983 */ /* 0x000f280000300800 */
[----:B------:R-:W4:Y:S04]  /*13bb0*/  LDL.LU R226, [R1+0x4] ;  /* 0x0000040001e27983 */ /* 0x000f280000300800 */
[----:B------:R-:W4:Y:S04]  /*13bc0*/  LDL.LU R21, [R1+0x8] ;  /* 0x0000080001157983 */ /* 0x000f280000300800 */
[----:B------:R-:W4:Y:S04]  /*13bd0*/  LDL.LU R225, [R1+0xc] ;  /* 0x00000c0001e17983 */ /* 0x000f280000300800 */
[----:B------:R-:W4:Y:S04]  /*13be0*/  LDL.LU R223, [R1+0x10] ;  /* 0x0000100001df7983 */ /* 0x000f280000300800 */
[----:B------:R-:W4:Y:S01]  /*13bf0*/  LDL.LU R222, [R1+0x14] ;  /* 0x0000140001de7983 */ /* 0x000f220000300800 */
[----:B--2---:R-:W-:-:S05]  /*13c00*/  @!P0 IMAD R3, R3, R16, RZ ;  /* 0x0000001003038224 */ /* 0x004fca00078e02ff */
[----:B------:R0:W-:Y:S04]  /*13c10*/  @!P0 STG.E.U8 desc[UR48][R4.64], R3 ;  /* 0x0000000304008986 */ /* 0x0001e8000c101130 */
[----:B0-----:R-:W2:Y:S01]  /*13c20*/  LDL.LU R3, [R1+0x44] ;  /* 0x0000440001037983 */ /* 0x001ea20000300800 */
[----:B------:R-:W-:Y:S02]  /*13c30*/  ISETP.LT.OR P0, PT, R0, 0x2, !P2 ;  /* 0x000000020000780c */ /* 0x000fe40005701670 */
[----:B------:R-:W-:Y:S02]  /*13c40*/  ISETP.GE.AND P3, PT, R220, 0x9, PT ;  /* 0x00000009dc00780c */ /* 0x000fe40003f66270 */
[C---:B------:R-:W-:Y:S02]  /*13c50*/  ISETP.LT.OR P1, PT, R0.reuse, 0x9, !P2 ;  /* 0x000000090000780c */ /* 0x040fe40005721670 */
[----:B------:R-:W-:-:S02]  /*13c60*/  ISETP.LT.OR P5, PT, R0, 0xa, !P2 ;  /* 0x0000000a0000780c */ /* 0x000fc400057a1670 */
[----:B------:R-:W-:-:S05]  /*13c70*/  ISETP.LT.OR P4, PT, R0, 0x11, !P2 ;  /* 0x000000110000780c */ /* 0x000fca0005781670 */
[----:B--2---:R-:W-:-:S05]  /*13c80*/  @!P0 IMAD R3, R3, R16, RZ ;  /* 0x0000001003038224 */ /* 0x004fca00078e02ff */
[----:B------:R3:W-:Y:S01]  /*13c90*/  @!P0 STG.E.U8 desc[UR48][R4.64+0x1], R3 ;  /* 0x0000010304008986 */ /* 0x0007e2000c101130 */
[----:B------:R-:W-:-:S13]  /*13ca0*/  ISETP.LT.OR P0, PT, R0, 0x1, !P3 ;  /* 0x000000010000780c */ /* 0x000fda0005f01670 */
[-C--:B---3--:R-:W-:Y:S02]  /*13cb0*/  @!P0 IMAD R3, R221, R16.reuse, RZ ;  /* 0x00000010dd038224 */ /* 0x088fe400078e02ff */
[----:B------:R-:W2:Y:S04]  /*13cc0*/  LDL.LU R221, [R1+0x18] ;  /* 0x0000180001dd7983 */ /* 0x000ea80000300800 */
[----:B------:R5:W-:Y:S01]  /*13cd0*/  @!P0 STG.E.U8 desc[UR48][R10.64], R3 ;  /* 0x000000030a008986 */ /* 0x000be2000c101130 */
[----:B------:R-:W-:Y:S01]  /*13ce0*/  ISETP.LT.OR P0, PT, R0, 0x2, !P3 ;  /* 0x000000020000780c */ /* 0x000fe20005f01670 */
[----:B-----5:R-:W-:-:S12]  /*13cf0*/  @!P1 IMAD R3, R219, R16, RZ ;  /* 0x00000010db039224 */ /* 0x020fd800078e02ff */
[----:B----4-:R-:W-:Y:S01]  /*13d00*/  @!P0 IMAD R12, R12, R16, RZ ;  /* 0x000000100c0c8224 */ /* 0x010fe200078e02ff */
[----:B------:R-:W3:Y:S04]  /*13d10*/  LDL.LU R219, [R1+0x1c] ;  /* 0x00001c0001db7983 */ /* 0x000ee80000300800 */
[----:B------:R-:W-:Y:S01]  /*13d20*/  @!P0 STG.E.U8 desc[UR48][R10.64+0x1], R12 ;  /* 0x0000010c0a008986 */ /* 0x000fe2000c101130 */
[----:B------:R-:W-:-:S03]  /*13d30*/  ISETP.LT.OR P0, PT, R0, 0x9, !P3 ;  /* 0x000000090000780c */ /* 0x000fc60005f01670 */
[----:B------:R0:W-:Y:S01]  /*13d40*/  @!P1 STG.E.U8 desc[UR48][R4.64+0x8], R3 ;  /* 0x0000080304009986 */ /* 0x0001e2000c101130 */
[----:B------:R-:W-:-:S09]  /*13d50*/  ISETP.LT.OR P1, PT, R0, 0xa, !P3 ;  /* 0x0000000a0000780c */ /* 0x000fd20005f21670 */
[-C--:B------:R-:W-:Y:S02]  /*13d60*/  @!P0 IMAD R13, R13, R16.reuse, RZ ;  /* 0x000000100d0d8224 */ /* 0x080fe400078e02ff */
[-C--:B0-----:R-:W-:Y:S02]  /*13d70*/  @!P5 IMAD R3, R218, R16.reuse, RZ ;  /* 0x00000010da03d224 */ /* 0x081fe400078e02ff */
[----:B------:R-:W4:Y:S01]  /*13d80*/  LDL.LU R218, [R1+0x20] ;  /* 0x0000200001da7983 */ /* 0x000f220000300800 */
[----:B------:R-:W-:-:S03]  /*13d90*/  @!P1 IMAD R12, R217, R16, RZ ;  /* 0x00000010d90c9224 */ /* 0x000fc600078e02ff */
[----:B------:R0:W-:Y:S01]  /*13da0*/  @!P5 STG.E.U8 desc[UR48][R4.64+0x9], R3 ;  /* 0x000009030400d986 */ /* 0x0001e2000c101130 */
[----:B------:R-:W-:-:S03]  /*13db0*/  ISETP.LT.OR P5, PT, R0, 0x12, !P2 ;  /* 0x000000120000780c */ /* 0x000fc600057a1670 */
[----:B------:R-:W5:Y:S04]  /*13dc0*/  LDL.LU R217, [R1+0x24] ;  /* 0x0000240001d97983 */ /* 0x000f680000300800 */
[----:B------:R1:W-:Y:S01]  /*13dd0*/  @!P0 STG.E.U8 desc[UR48][R10.64+0x8], R13 ;  /* 0x0000080d0a008986 */ /* 0x0003e2000c101130 */
[----:B------:R-:W-:Y:S01]  /*13de0*/  ISETP.LT.OR P0, PT, R0, 0x11, !P3 ;  /* 0x000000110000780c */ /* 0x000fe20005f01670 */
[----:B0-----:R-:W-:Y:S02]  /*13df0*/  @!P4 IMAD R3, R216, R16, RZ ;  /* 0x00000010d803c224 */ /* 0x001fe400078e02ff */
[----:B------:R0:W-:Y:S01]  /*13e00*/  @!P1 STG.E.U8 desc[UR48][R10.64+0x9], R12 ;  /* 0x0000090c0a009986 */ /* 0x0001e2000c101130 */
[----:B------:R-:W-:-:S03]  /*13e10*/  ISETP.LT.OR P1, PT, R0, 0x12, !P3 ;  /* 0x000000120000780c */ /* 0x000fc60005f21670 */
[----:B------:R-:W5:Y:S04]  /*13e20*/  LDL.LU R216, [R1+0x28] ;  /* 0x0000280001d87983 */ /* 0x000f680000300800 */
[----:B------:R0:W-:Y:S01]  /*13e30*/  @!P4 STG.E.U8 desc[UR48][R4.64+0x10], R3 ;  /* 0x000010030400c986 */ /* 0x0001e2000c101130 */
[----:B------:R-:W-:Y:S01]  /*13e40*/  ISETP.LT.OR P4, PT, R0, 0x19, !P2 ;  /* 0x000000190000780c */ /* 0x000fe20005781670 */
[----:B-1----:R-:W-:-:S04]  /*13e50*/  @!P0 IMAD R13, R22, R16, RZ ;  /* 0x00000010160d8224 */ /* 0x002fc800078e02ff */
[-C--:B0-----:R-:W-:Y:S02]  /*13e60*/  @!P1 IMAD R12, R20, R16.reuse, RZ ;  /* 0x00000010140c9224 */ /* 0x081fe400078e02ff */
[----:B------:R-:W-:Y:S02]  /*13e70*/  @!P5 IMAD R3, R23, R16, RZ ;  /* 0x000000101703d224 */ /* 0x000fe400078e02ff */
[----:B------:R-:W5:Y:S04]  /*13e80*/  LDL.LU R23, [R1+0x2c] ;  /* 0x00002c0001177983 */ /* 0x000f680000300800 */
[----:B------:R-:W5:Y:S04]  /*13e90*/  LDL.LU R22, [R1+0x30] ;  /* 0x0000300001167983 */ /* 0x000f680000300800 */
[----:B------:R0:W-:Y:S01]  /*13ea0*/  @!P5 STG.E.U8 desc[UR48][R4.64+0x11], R3 ;  /* 0x000011030400d986 */ /* 0x0001e2000c101130 */
[----:B------:R-:W-:-:S03]  /*13eb0*/  ISETP.LT.OR P5, PT, R0, 0x1a, !P2 ;  /* 0x0000001a0000780c */ /* 0x000fc600057a1670 */
[----:B------:R-:W-:Y:S01]  /*13ec0*/  @!P0 STG.E.U8 desc[UR48][R10.64+0x10], R13 ;  /* 0x0000100d0a008986 */ /* 0x000fe2000c101130 */
[----:B------:R-:W-:-:S03]  /*13ed0*/  ISETP.LT.OR P0, PT, R0, 0x19, !P3 ;  /* 0x000000190000780c */ /* 0x000fc60005f01670 */
[----:B------:R-:W-:Y:S01]  /*13ee0*/  @!P1 STG.E.U8 desc[UR48][R10.64+0x11], R12 ;  /* 0x0000110c0a009986 */ /* 0x000fe2000c101130 */
[----:B------:R-:W-:Y:S01]  /*13ef0*/  ISETP.GE.AND P1, PT, R220, 0x81, PT ;  /* 0x00000081dc00780c */ /* 0x000fe20003f26270 */
[-C--:B0-----:R-:W-:Y:S02]  /*13f00*/  @!P4 IMAD R3, R19, R16.reuse, RZ ;  /* 0x000000101303c224 */ /* 0x081fe400078e02ff */
[----:B------:R-:W5:Y:S04]  /*13f10*/  LDL.LU R20, [R1+0x34] ;  /* 0x0000340001147983 */ /* 0x000f680000300800 */
[----:B------:R0:W-:Y:S01]  /*13f20*/  @!P4 STG.E.U8 desc[UR48][R4.64+0x18], R3 ;  /* 0x000018030400c986 */ /* 0x0001e2000c101130 */
[----:B------:R-:W-:Y:S01]  /*13f30*/  ISETP.LT.OR P4, PT, R0, 0x1a, !P3 ;  /* 0x0000001a0000780c */ /* 0x000fe20005f81670 */
[----:B------:R-:W-:-:S02]  /*13f40*/  @!P0 IMAD R15, R15, R16, RZ ;  /* 0x000000100f0f8224 */ /* 0x000fc400078e02ff */
[-C--:B0-----:R-:W-:Y:S02]  /*13f50*/  @!P5 IMAD R3, R18, R16.reuse, RZ ;  /* 0x000000101203d224 */ /* 0x081fe400078e02ff */
[----:B------:R-:W5:Y:S08]  /*13f60*/  LDL.LU R18, [R1+0x38] ;  /* 0x0000380001127983 */ /* 0x000f700000300800 */
[----:B------:R-:W-:-:S02]  /*13f70*/  @!P4 IMAD R19, R14, R16, RZ ;  /* 0x000000100e13c224 */ /* 0x000fc400078e02ff */
[----:B------:R-:W5:Y:S04]  /*13f80*/  LDL.LU R14, [R1+0x3c] ;  /* 0x00003c00010e7983 */ /* 0x000f680000300800 */
[----:B------:R0:W-:Y:S01]  /*13f90*/  @!P5 STG.E.U8 desc[UR48][R4.64+0x19], R3 ;  /* 0x000019030400d986 */ /* 0x0001e2000c101130 */
[----:B------:R-:W-:-:S03]  /*13fa0*/  ISETP.LT.OR P5, PT, R0, 0x1, !P1 ;  /* 0x000000010000780c */ /* 0x000fc60004fa1670 */
[----:B------:R1:W-:Y:S01]  /*13fb0*/  @!P0 STG.E.U8 desc[UR48][R10.64+0x18], R15 ;  /* 0x0000180f0a008986 */ /* 0x0003e2000c101130 */
[----:B------:R-:W-:-:S03]  /*13fc0*/  ISETP.GE.AND P0, PT, R220, 0x89, PT ;  /* 0x00000089dc00780c */ /* 0x000fc60003f06270 */
[----:B------:R-:W-:Y:S01]  /*13fd0*/  @!P4 STG.E.U8 desc[UR48][R10.64+0x19], R19 ;  /* 0x000019130a00c986 */ /* 0x000fe2000c101130 */
[----:B------:R-:W-:-:S05]  /*13fe0*/  ISETP.LT.OR P4, PT, R0, 0x2, !P1 ;  /* 0x000000020000780c */ /* 0x000fca0004f81670 */
[----:B------:R-:W-:-:S05]  /*13ff0*/  @!P5 IMAD R13, R227, R16, RZ ;  /* 0x00000010e30dd224 */ /* 0x000fca00078e02ff */
[----:B------:R1:W-:Y:S01]  /*14000*/  @!P5 STG.E.U8 desc[UR48][R6.64], R13 ;  /* 0x0000000d0600d986 */ /* 0x0003e2000c101130 */
[----:B------:R-:W-:Y:S02]  /*14010*/  ISETP.LT.OR P5, PT, R0, 0x1, !P0 ;  /* 0x000000010000780c */ /* 0x000fe400047a1670 */
[----:B0-----:R-:W-:-:S05]  /*14020*/  @!P4 IMAD R3, R226, R16, RZ ;  /* 0x00000010e203c224 */ /* 0x001fca00078e02ff */
[----:B------:R0:W-:Y:S01]  /*14030*/  @!P4 STG.E.U8 desc[UR48][R6.64+0x1], R3 ;  /* 0x000001030600c986 */ /* 0x0001e2000c101130 */
[----:B------:R-:W-:-:S05]  /*14040*/  ISETP.LT.OR P4, PT, R0, 0x2, !P0 ;  /* 0x000000020000780c */ /* 0x000fca0004781670 */
[----:B------:R-:W-:-:S05]  /*14050*/  @!P5 IMAD R21, R21, R16, RZ ;  /* 0x000000101515d224 */ /* 0x000fca00078e02ff */
[----:B------:R-:W-:Y:S01]  /*14060*/  @!P5 STG.E.U8 desc[UR48][R8.64], R21 ;  /* 0x000000150800d986 */ /* 0x000fe2000c101130 */
[----:B------:R-:W-:Y:S02]  /*14070*/  ISETP.LT.OR P5, PT, R0, 0x9, !P1 ;  /* 0x000000090000780c */ /* 0x000fe40004fa1670 */
[----:B-1----:R-:W-:-:S05]  /*14080*/  @!P4 IMAD R15, R225, R16, RZ ;  /* 0x00000010e10fc224 */ /* 0x002fca00078e02ff */
[----:B------:R3:W-:Y:S01]  /*14090*/  @!P4 STG.E.U8 desc[UR48][R8.64+0x1], R15 ;  /* 0x0000010f0800c986 */ /* 0x0007e2000c101130 */
[----:B------:R-:W-:-:S05]  /*140a0*/  ISETP.LT.OR P4, PT, R0, 0xa, !P1 ;  /* 0x0000000a0000780c */ /* 0x000fca0004f81670 */
[----:B------:R-:W-:-:S05]  /*140b0*/  @!P5 IMAD R13, R223, R16, RZ ;  /* 0x00000010df0dd224 */ /* 0x000fca00078e02ff */
[----:B------:R4:W-:Y:S01]  /*140c0*/  @!P5 STG.E.U8 desc[UR48][R6.64+0x8], R13 ;  /* 0x0000080d0600d986 */ /* 0x0009e2000c101130 */
[----:B------:R-:W-:Y:S02]  /*140d0*/  ISETP.LT.OR P5, PT, R0, 0x9, !P0 ;  /* 0x000000090000780c */ /* 0x000fe400047a1670 */
[----:B0-----:R-:W-:-:S05]  /*140e0*/  @!P4 IMAD R3, R222, R16, RZ ;  /* 0x00000010de03c224 */ /* 0x001fca00078e02ff */
[----:B------:R5:W-:Y:S01]  /*140f0*/  @!P4 STG.E.U8 desc[UR48][R6.64+0x9], R3 ;  /* 0x000009030600c986 */ /* 0x000be2000c101130 */
[----:B------:R-:W-:-:S05]  /*14100*/  ISETP.LT.OR P4, PT, R0, 0xa, !P0 ;  /* 0x0000000a0000780c */ /* 0x000fca0004781670 */
[----:B--2---:R-:W-:-:S05]  /*14110*/  @!P5 IMAD R19, R221, R16, RZ ;  /* 0x00000010dd13d224 */ /* 0x004fca00078e02ff */
[----:B------:R0:W-:Y:S01]  /*14120*/  @!P5 STG.E.U8 desc[UR48][R8.64+0x8], R19 ;  /* 0x000008130800d986 */ /* 0x0001e2000c101130 */
[----:B------:R-:W-:Y:S02]  /*14130*/  ISETP.LT.OR P5, PT, R0, 0x11, !P1 ;  /* 0x000000110000780c */ /* 0x000fe40004fa1670 */
[----:B---3--:R-:W-:-:S05]  /*14140*/  @!P4 IMAD R15, R219, R16, RZ ;  /* 0x00000010db0fc224 */ /* 0x008fca00078e02ff */
[----:B------:R1:W-:Y:S01]  /*14150*/  @!P4 STG.E.U8 desc[UR48][R8.64+0x9], R15 ;  /* 0x0000090f0800c986 */ /* 0x0003e2000c101130 */
[----:B------:R-:W-:-:S05]  /*14160*/  ISETP.LT.OR P4, PT, R0, 0x12, !P1 ;  /* 0x000000120000780c */ /* 0x000fca0004f81670 */
[----:B----4-:R-:W-:-:S05]  /*14170*/  @!P5 IMAD R13, R218, R16, RZ ;  /* 0x00000010da0dd224 */ /* 0x010fca00078e02ff */
[----:B------:R2:W-:Y:S01]  /*14180*/  @!P5 STG.E.U8 desc[UR48][R6.64+0x10], R13 ;  /* 0x0000100d0600d986 */ /* 0x0005e2000c101130 */
[----:B------:R-:W-:Y:S02]  /*14190*/  ISETP.LT.OR P5, PT, R0, 0x11, !P0 ;  /* 0x000000110000780c */ /* 0x000fe400047a1670 */
[----:B-----5:R-:W-:-:S05]  /*141a0*/  @!P4 IMAD R3, R217, R16, RZ ;  /* 0x00000010d903c224 */ /* 0x020fca00078e02ff */
[----:B------:R3:W-:Y:S01]  /*141b0*/  @!P4 STG.E.U8 desc[UR48][R6.64+0x11], R3 ;  /* 0x000011030600c986 */ /* 0x0007e2000c101130 */
[----:B------:R-:W-:-:S05]  /*141c0*/  ISETP.LT.OR P4, PT, R0, 0x12, !P0 ;  /* 0x000000120000780c */ /* 0x000fca0004781670 */
[----:B0-----:R-:W-:-:S05]  /*141d0*/  @!P5 IMAD R19, R216, R16, RZ ;  /* 0x00000010d813d224 */ /* 0x001fca00078e02ff */
[----:B------:R0:W-:Y:S01]  /*141e0*/  @!P5 STG.E.U8 desc[UR48][R8.64+0x10], R19 ;  /* 0x000010130800d986 */ /* 0x0001e2000c101130 */
[----:B------:R-:W-:Y:S02]  /*141f0*/  ISETP.LT.OR P5, PT, R0, 0x19, !P1 ;  /* 0x000000190000780c */ /* 0x000fe40004fa1670 */
[----:B-1----:R-:W-:-:S11]  /*14200*/  @!P4 IMAD R15, R23, R16, RZ ;  /* 0x00000010170fc224 */ /* 0x002fd600078e02ff */
[----:B--2---:R-:W-:Y:S01]  /*14210*/  @!P5 IMAD R13, R22, R16, RZ ;  /* 0x00000010160dd224 */ /* 0x004fe200078e02ff */
[----:B------:R1:W-:Y:S01]  /*14220*/  @!P4 STG.E.U8 desc[UR48][R8.64+0x11], R15 ;  /* 0x0000110f0800c986 */ /* 0x0003e2000c101130 */
[----:B------:R-:W-:-:S03]  /*14230*/  ISETP.LT.OR P4, PT, R0, 0x1a, !P1 ;  /* 0x0000001a0000780c */ /* 0x000fc60004f81670 */
[----:B------:R2:W-:Y:S01]  /*14240*/  @!P5 STG.E.U8 desc[UR48][R6.64+0x18], R13 ;  /* 0x0000180d0600d986 */ /* 0x0005e2000c101130 */
[----:B------:R-:W-:-:S09]  /*14250*/  ISETP.LT.OR P5, PT, R0, 0x19, !P0 ;  /* 0x000000190000780c */ /* 0x000fd200047a1670 */
[----:B---3--:R-:W-:-:S05]  /*14260*/  @!P4 IMAD R3, R20, R16, RZ ;  /* 0x000000101403c224 */ /* 0x008fca00078e02ff */
[----:B------:R3:W-:Y:S01]  /*14270*/  @!P4 STG.E.U8 desc[UR48][R6.64+0x19], R3 ;  /* 0x000019030600c986 */ /* 0x0007e2000c101130 */
[----:B------:R-:W-:Y:S01]  /*14280*/  ISETP.LT.OR P4, PT, R0, 0x1a, !P0 ;  /* 0x0000001a0000780c */ /* 0x000fe20004781670 */
[----:B0-----:R-:W-:-:S05]  /*14290*/  @!P5 IMAD R19, R18, R16, RZ ;  /* 0x000000101213d224 */ /* 0x001fca00078e02ff */
[----:B------:R-:W-:Y:S01]  /*142a0*/  @!P5 STG.E.U8 desc[UR48][R8.64+0x18], R19 ;  /* 0x000018130800d986 */ /* 0x000fe2000c101130 */
[----:B------:R-:W-:-:S06]  /*142b0*/  ISETP.LT.OR P5, PT, R0, 0x21, !P2 ;  /* 0x000000210000780c */ /* 0x000fcc00057a1670 */
[----:B-1----:R-:W-:-:S05]  /*142c0*/  @!P4 IMAD R15, R14, R16, RZ ;  /* 0x000000100e0fc224 */ /* 0x002fca00078e02ff */
[----:B------:R-:W-:Y:S01]  /*142d0*/  @!P4 STG.E.U8 desc[UR48][R8.64+0x19], R15 ;  /* 0x0000190f0800c986 */ /* 0x000fe2000c101130 */
[----:B------:R-:W-:Y:S01]  /*142e0*/  ISETP.LT.OR P4, PT, R0, 0x22, !P2 ;  /* 0x000000220000780c */ /* 0x000fe20005781670 */
[----:B--2---:R-:W-:-:S05]  /*142f0*/  @!P5 IMAD R13, R200, R16, RZ ;  /* 0x00000010c80dd224 */ /* 0x004fca00078e02ff */
[----:B------:R0:W-:Y:S01]  /*14300*/  @!P5 STG.E.U8 desc[UR48][R4.64+0x20], R13 ;  /* 0x0000200d0400d986 */ /* 0x0001e2000c101130 */
[----:B------:R-:W-:-:S06]  /*14310*/  ISETP.LT.OR P5, PT, R0, 0x21, !P3 ;  /* 0x000000210000780c */ /* 0x000fcc0005fa1670 */
[----:B------:R-:W-:-:S05]  /*14320*/  @!P4 IMAD R201, R201, R16, RZ ;  /* 0x00000010c9c9c224 */ /* 0x000fca00078e02ff */
[----:B------:R-:W-:Y:S01]  /*14330*/  @!P4 STG.E.U8 desc[UR48][R4.64+0x21], R201 ;  /* 0x000021c90400c986 */ /* 0x000fe2000c101130 */
[----:B------:R-:W-:Y:S01]  /*14340*/  ISETP.LT.OR P4, PT, R0, 0x22, !P3 ;  /* 0x000000220000780c */ /* 0x000fe20005f81670 */
[----:B---3--:R-:W-:-:S05]  /*14350*/  @!P5 IMAD R3, R202, R16, RZ ;  /* 0x00000010ca03d224 */ /* 0x008fca00078e02ff */
[----:B------:R1:W-:Y:S01]  /*14360*/  @!P5 STG.E.U8 desc[UR48][R10.64+0x20], R3 ;  /* 0x000020030a00d986 */ /* 0x0003e2000c101130 */
[----:B------:R-:W-:-:S06]  /*14370*/  ISETP.LT.OR P5, PT, R0, 0x29, !P2 ;  /* 0x000000290000780c */ /* 0x000fcc00057a1670 */
[----:B------:R-:W-:-:S05]  /*14380*/  @!P4 IMAD R203, R203, R16, RZ ;  /* 0x00000010cbcbc224 */ /* 0x000fca00078e02ff */
[----:B------:R-:W-:Y:S01]  /*14390*/  @!P4 STG.E.U8 desc[UR48][R10.64+0x21], R203 ;  /* 0x000021cb0a00c986 */ /* 0x000fe2000c101130 */
[----:B------:R-:W-:Y:S01]  /*143a0*/  ISETP.LT.OR P4, PT, R0, 0x2a, !P2 ;  /* 0x0000002a0000780c */ /* 0x000fe20005781670 */
[----:B0-----:R-:W-:-:S05]  /*143b0*/  @!P5 IMAD R13, R204, R16, RZ ;  /* 0x00000010cc0dd224 */ /* 0x001fca00078e02ff */
[----:B------:R0:W-:Y:S01]  /*143c0*/  @!P5 STG.E.U8 desc[UR48][R4.64+0x28], R13 ;  /* 0x0000280d0400d986 */ /* 0x0001e2000c101130 */
[----:B------:R-:W-:-:S06]  /*143d0*/  ISETP.LT.OR P5, PT, R0, 0x29, !P3 ;  /* 0x000000290000780c */ /* 0x000fcc0005fa1670 */
[----:B------:R-:W-:-:S05]  /*143e0*/  @!P4 IMAD R205, R205, R16, RZ ;  /* 0x00000010cdcdc224 */ /* 0x000fca00078e02ff */
[----:B------:R-:W-:Y:S01]  /*143f0*/  @!P4 STG.E.U8 desc[UR48][R4.64+0x29], R205 ;  /* 0x000029cd0400c986 */ /* 0x000fe2000c101130 */
[----:B------:R-:W-:Y:S01]  /*14400*/  ISETP.LT.OR P4, PT, R0, 0x2a, !P3 ;  /* 0x0000002a0000780c */ /* 0x000fe20005f81670 */
[----:B-1----:R-:W-:-:S05]  /*14410*/  @!P5 IMAD R3, R206, R16, RZ ;  /* 0x00000010ce03d224 */ /* 0x002fca00078e02ff */
        /* <DEDUP_REMOVED lines=493> */
[C---:B------:R-:W-:Y:S02]  /*162f0*/  ISETP.LT.OR P5, PT, R0.reuse, 0xd9, !P2 ;  /* 0x000000d90000780c */ /* 0x040fe400057a1670 */
[----:B------:R-:W-:-:S04]  /*16300*/  ISETP.LT.OR P2, PT, R0, 0xda, !P2 ;  /* 0x000000da0000780c */ /* 0x000fc80005741670 */
[----:B------:R-:W-:-:S05]  /*16310*/  @!P4 IMAD R51, R51, R16, RZ ;  /* 0x000000103333c224 */ /* 0x000fca00078e02ff */
[----:B------:R-:W-:Y:S01]  /*16320*/  @!P4 STG.E.U8 desc[UR48][R10.64+0xd1], R51 ;  /* 0x0000d1330a00c986 */ /* 0x000fe2000c101130 */
[----:B------:R-:W-:Y:S01]  /*16330*/  ISETP.LT.OR P4, PT, R0, 0xd9, !P3 ;  /* 0x000000d90000780c */ /* 0x000fe20005f81670 */
[-C--:B0-----:R-:W-:Y:S02]  /*16340*/  @!P5 IMAD R13, R52, R16.reuse, RZ ;  /* 0x00000010340dd224 */ /* 0x081fe400078e02ff */
[----:B------:R-:W-:Y:S01]  /*16350*/  @!P2 IMAD R53, R53, R16, RZ ;  /* 0x000000103535a224 */ /* 0x000fe200078e02ff */
[C---:B------:R-:W-:Y:S02]  /*16360*/  ISETP.LT.OR P3, PT, R0.reuse, 0xda, !P3 ;  /* 0x000000da0000780c */ /* 0x040fe40005f61670 */
[----:B------:R-:W-:Y:S01]  /*16370*/  @!P5 STG.E.U8 desc[UR48][R4.64+0xd8], R13 ;  /* 0x0000d80d0400d986 */ /* 0x000fe2000c101130 */
[----:B------:R-:W-:-:S03]  /*16380*/  ISETP.LT.OR P5, PT, R0, 0xc1, !P1 ;  /* 0x000000c10000780c */ /* 0x000fc60004fa1670 */
[----:B------:R0:W-:Y:S01]  /*16390*/  @!P2 STG.E.U8 desc[UR48][R4.64+0xd9], R53 ;  /* 0x0000d9350400a986 */ /* 0x0001e2000c101130 */
[----:B------:R-:W-:Y:S02]  /*163a0*/  ISETP.LT.OR P2, PT, R0, 0xc2, !P1 ;  /* 0x000000c20000780c */ /* 0x000fe40004f41670 */
[----:B-1----:R-:W-:-:S04]  /*163b0*/  @!P4 IMAD R3, R54, R16, RZ ;  /* 0x000000103603c224 */ /* 0x002fc800078e02ff */
[----:B------:R-:W-:-:S03]  /*163c0*/  @!P3 IMAD R55, R55, R16, RZ ;  /* 0x000000103737b224 */ /* 0x000fc600078e02ff */
[----:B------:R-:W-:-:S04]  /*163d0*/  @!P5 IMAD R15, R24, R16, RZ ;  /* 0x00000010180fd224 */ /* 0x000fc800078e02ff */
[----:B------:R-:W-:Y:S01]  /*163e0*/  @!P2 IMAD R25, R25, R16, RZ ;  /* 0x000000101919a224 */ /* 0x000fe200078e02ff */
[----:B------:R1:W-:Y:S01]  /*163f0*/  @!P4 STG.E.U8 desc[UR48][R10.64+0xd8], R3 ;  /* 0x0000d8030a00c986 */ /* 0x0003e2000c101130 */
[----:B------:R-:W-:-:S03]  /*16400*/  ISETP.LT.OR P4, PT, R0, 0xc1, !P0 ;  /* 0x000000c10000780c */ /* 0x000fc60004781670 */
[----:B------:R2:W-:Y:S01]  /*16410*/  @!P3 STG.E.U8 desc[UR48][R10.64+0xd9], R55 ;  /* 0x0000d9370a00b986 */ /* 0x0005e2000c101130 */
[----:B------:R-:W-:-:S03]  /*16420*/  ISETP.LT.OR P3, PT, R0, 0xc2, !P0 ;  /* 0x000000c20000780c */ /* 0x000fc60004761670 */
[----:B------:R-:W-:Y:S01]  /*16430*/  @!P2 STG.E.U8 desc[UR48][R6.64+0xc1], R25 ;  /* 0x0000c1190600a986 */ /* 0x000fe2000c101130 */
[----:B------:R-:W-:-:S03]  /*16440*/  ISETP.LT.OR P2, PT, R0, 0xca, !P1 ;  /* 0x000000ca0000780c */ /* 0x000fc60004f41670 */
[----:B------:R-:W-:Y:S01]  /*16450*/  @!P5 STG.E.U8 desc[UR48][R6.64+0xc0], R15 ;  /* 0x0000c00f0600d986 */ /* 0x000fe2000c101130 */
[----:B------:R-:W-:Y:S01]  /*16460*/  ISETP.LT.OR P5, PT, R0, 0xc9, !P1 ;  /* 0x000000c90000780c */ /* 0x000fe20004fa1670 */
[----:B0-----:R-:W-:-:S04]  /*16470*/  @!P4 IMAD R5, R26, R16, RZ ;  /* 0x000000101a05c224 */ /* 0x001fc800078e02ff */
[----:B------:R-:W-:-:S04]  /*16480*/  @!P3 IMAD R27, R27, R16, RZ ;  /* 0x000000101b1bb224 */ /* 0x000fc800078e02ff */
[-C--:B------:R-:W-:Y:S01]  /*16490*/  @!P2 IMAD R29, R29, R16.reuse, RZ ;  /* 0x000000101d1da224 */ /* 0x080fe200078e02ff */
[----:B------:R0:W-:Y:S03]  /*164a0*/  @!P4 STG.E.U8 desc[UR48][R8.64+0xc0], R5 ;  /* 0x0000c0050800c986 */ /* 0x0001e6000c101130 */
[----:B-1----:R-:W-:Y:S01]  /*164b0*/  @!P5 IMAD R3, R28, R16, RZ ;  /* 0x000000101c03d224 */ /* 0x002fe200078e02ff */
[----:B------:R-:W-:Y:S01]  /*164c0*/  @!P3 STG.E.U8 desc[UR48][R8.64+0xc1], R27 ;  /* 0x0000c11b0800b986 */ /* 0x000fe2000c101130 */
[C---:B------:R-:W-:Y:S02]  /*164d0*/  ISETP.LT.OR P3, PT, R0.reuse, 0xc9, !P0 ;  /* 0x000000c90000780c */ /* 0x040fe40004761670 */
[C---:B------:R-:W-:Y:S01]  /*164e0*/  ISETP.LT.OR P4, PT, R0.reuse, 0xca, !P0 ;  /* 0x000000ca0000780c */ /* 0x040fe20004781670 */
[----:B------:R-:W-:Y:S01]  /*164f0*/  @!P2 STG.E.U8 desc[UR48][R6.64+0xc9], R29 ;  /* 0x0000c91d0600a986 */ /* 0x000fe2000c101130 */
[----:B------:R-:W-:-:S03]  /*16500*/  ISETP.LT.OR P2, PT, R0, 0xd2, !P1 ;  /* 0x000000d20000780c */ /* 0x000fc60004f41670 */
[----:B------:R1:W-:Y:S01]  /*16510*/  @!P5 STG.E.U8 desc[UR48][R6.64+0xc8], R3 ;  /* 0x0000c8030600d986 */ /* 0x0003e2000c101130 */
[----:B------:R-:W-:-:S05]  /*16520*/  ISETP.LT.OR P5, PT, R0, 0xd1, !P1 ;  /* 0x000000d10000780c */ /* 0x000fca0004fa1670 */
[-C--:B--2---:R-:W-:Y:S02]  /*16530*/  @!P3 IMAD R11, R30, R16.reuse, RZ ;  /* 0x000000101e0bb224 */ /* 0x084fe400078e02ff */
[-C--:B------:R-:W-:Y:S02]  /*16540*/  @!P4 IMAD R31, R31, R16.reuse, RZ ;  /* 0x000000101f1fc224 */ /* 0x080fe400078e02ff */
[-C--:B------:R-:W-:Y:S01]  /*16550*/  @!P2 IMAD R33, R33, R16.reuse, RZ ;  /* 0x000000102121a224 */ /* 0x080fe200078e02ff */
[----:B------:R2:W-:Y:S03]  /*16560*/  @!P3 STG.E.U8 desc[UR48][R8.64+0xc8], R11 ;  /* 0x0000c80b0800b986 */ /* 0x0005e6000c101130 */
[----:B0-----:R-:W-:Y:S01]  /*16570*/  @!P5 IMAD R5, R32, R16, RZ ;  /* 0x000000102005d224 */ /* 0x001fe200078e02ff */
[----:B------:R-:W-:Y:S01]  /*16580*/  @!P4 STG.E.U8 desc[UR48][R8.64+0xc9], R31 ;  /* 0x0000c91f0800c986 */ /* 0x000fe2000c101130 */
[----:B------:R-:W-:-:S02]  /*16590*/  ISETP.LT.OR P3, PT, R0, 0xd1, !P0 ;  /* 0x000000d10000780c */ /* 0x000fc40004761670 */
[C---:B------:R-:W-:Y:S01]  /*165a0*/  ISETP.LT.OR P4, PT, R0.reuse, 0xd2, !P0 ;  /* 0x000000d20000780c */ /* 0x040fe20004781670 */
[----:B------:R-:W-:Y:S01]  /*165b0*/  @!P2 STG.E.U8 desc[UR48][R6.64+0xd1], R33 ;  /* 0x0000d1210600a986 */ /* 0x000fe2000c101130 */
[C---:B------:R-:W-:Y:S02]  /*165c0*/  ISETP.LT.OR P2, PT, R0.reuse, 0xd9, !P1 ;  /* 0x000000d90000780c */ /* 0x040fe40004f41670 */
[C---:B------:R-:W-:Y:S01]  /*165d0*/  ISETP.LT.OR P1, PT, R0.reuse, 0xda, !P1 ;  /* 0x000000da0000780c */ /* 0x040fe20004f21670 */
[----:B------:R0:W-:Y:S01]  /*165e0*/  @!P5 STG.E.U8 desc[UR48][R6.64+0xd0], R5 ;  /* 0x0000d0050600d986 */ /* 0x0001e2000c101130 */
[C---:B------:R-:W-:Y:S02]  /*165f0*/  ISETP.LT.OR P5, PT, R0.reuse, 0xd9, !P0 ;  /* 0x000000d90000780c */ /* 0x040fe400047a1670 */
[----:B------:R-:W-:-:S03]  /*16600*/  ISETP.LT.OR P0, PT, R0, 0xda, !P0 ;  /* 0x000000da0000780c */ /* 0x000fc60004701670 */
[-C--:B-1----:R-:W-:Y:S02]  /*16610*/  @!P3 IMAD R3, R34, R16.reuse, RZ ;  /* 0x000000102203b224 */ /* 0x082fe400078e02ff */
[-C--:B------:R-:W-:Y:S02]  /*16620*/  @!P4 IMAD R35, R35, R16.reuse, RZ ;  /* 0x000000102323c224 */ /* 0x080fe400078e02ff */
[-C--:B--2---:R-:W-:Y:S02]  /*16630*/  @!P2 IMAD R11, R36, R16.reuse, RZ ;  /* 0x00000010240ba224 */ /* 0x084fe400078e02ff */
[-C--:B------:R-:W-:Y:S02]  /*16640*/  @!P1 IMAD R37, R37, R16.reuse, RZ ;  /* 0x0000001025259224 */ /* 0x080fe400078e02ff */
[-C--:B0-----:R-:W-:Y:S02]  /*16650*/  @!P5 IMAD R5, R38, R16.reuse, RZ ;  /* 0x000000102605d224 */ /* 0x081fe400078e02ff */
[----:B------:R-:W-:Y:S01]  /*16660*/  @!P0 IMAD R39, R39, R16, RZ ;  /* 0x0000001027278224 */ /* 0x000fe200078e02ff */
[----:B------:R0:W-:Y:S04]  /*16670*/  @!P3 STG.E.U8 desc[UR48][R8.64+0xd0], R3 ;  /* 0x0000d0030800b986 */ /* 0x0001e8000c101130 */
[----:B------:R0:W-:Y:S04]  /*16680*/  @!P4 STG.E.U8 desc[UR48][R8.64+0xd1], R35 ;  /* 0x0000d1230800c986 */ /* 0x0001e8000c101130 */
[----:B------:R0:W-:Y:S04]  /*16690*/  @!P2 STG.E.U8 desc[UR48][R6.64+0xd8], R11 ;  /* 0x0000d80b0600a986 */ /* 0x0001e8000c101130 */
[----:B------:R0:W-:Y:S04]  /*166a0*/  @!P1 STG.E.U8 desc[UR48][R6.64+0xd9], R37 ;  /* 0x0000d92506009986 */ /* 0x0001e8000c101130 */
[----:B------:R0:W-:Y:S04]  /*166b0*/  @!P5 STG.E.U8 desc[UR48][R8.64+0xd8], R5 ;  /* 0x0000d8050800d986 */ /* 0x0001e8000c101130 */
[----:B------:R0:W-:Y:S02]  /*166c0*/  @!P0 STG.E.U8 desc[UR48][R8.64+0xd9], R39 ;  /* 0x0000d92708008986 */ /* 0x0001e4000c101130 */
.L_x_478:
[----:B------:R-:W-:Y:S05]  /*166d0*/  BSYNC B0 ;  /* 0x0000000000007941 */ /* 0x000fea0003800000 */
.L_x_28:
[----:B0-----:R-:W2:Y:S04]  /*166e0*/  LDL.LU R5, [R1+0x84] ;  /* 0x0000840001057983 */ /* 0x001ea80000300800 */
[----:B------:R-:W2:Y:S01]  /*166f0*/  LDL.LU R4, [R1+0x88] ;  /* 0x0000880001047983 */ /* 0x000ea20000300800 */
[----:B------:R-:W-:Y:S01]  /*16700*/  ULDC UR4, c[0x0][0xc] ;  /* 0x0000030000047ab9 */ /* 0x000fe20000000800 */
[----:B------:R-:W-:Y:S01]  /*16710*/  ULDC UR5, c[0x0][0x10] ;  /* 0x0000040000057ab9 */ /* 0x000fe20000000800 */
[----:B------:R-:W2:Y:S01]  /*16720*/  LDC R3, c[0x0][0x14] ;  /* 0x00000500ff037b82 */ /* 0x000ea20000000800 */
[----:B------:R-:W-:Y:S01]  /*16730*/  UIMAD.WIDE.U32 UR4, UR4, UR5, URZ ;  /* 0x00000005040472a5 */ /* 0x000fe2000f8e003f */
[----:B------:R-:W-:Y:S01]  /*16740*/  PRMT R0, RZ, 0x7610, R0 ;  /* 0x00007610ff007816 */ /* 0x000fe20000000000 */
[----:B------:R-:W-:-:S04]  /*16750*/  IMAD.MOV.U32 R18, RZ, RZ, -0x1 ;  /* 0xffffffffff127424 */ /* 0x000fc800078e00ff */
[----:B--2---:R-:W-:-:S04]  /*16760*/  IMAD.WIDE.U32 R4, R3, UR4, R4 ;  /* 0x0000000403047c25 */ /* 0x004fc8000f8e0004 */
[----:B------:R-:W-:Y:S01]  /*16770*/  IMAD R3, R3, UR5, RZ ;  /* 0x0000000503037c24 */ /* 0x000fe2000f8e02ff */
[----:B------:R-:W-:Y:S01]  /*16780*/  MOV R23, R4 ;  /* 0x0000000400177202 */ /* 0x000fe20000000f00 */
[----:B------:R-:W-:Y:S02]  /*16790*/  ULDC.64 UR4, c[0x0][0x650] ;  /* 0x0001940000047ab9 */ /* 0x000fe40000000a00 */
[----:B------:R-:W-:Y:S01]  /*167a0*/  IMAD.IADD R26, R5, 0x1, R3 ;  /* 0x00000001051a7824 */ /* 0x000fe200078e0203 */
[----:B------:R-:W-:Y:S02]  /*167b0*/  MOV R3, 0xffffffff ;  /* 0xffffffff00037802 */ /* 0x000fe40000000f00 */
[----:B------:R-:W-:Y:S02]  /*167c0*/  ISETP.GE.U32.AND P0, PT, R4, UR4, PT ;  /* 0x0000000404007c0c */ /* 0x000fe4000bf06070 */
[----:B------:R0:W-:Y:S02]  /*167d0*/  STL [R1+0x84], R26 ;  /* 0x0000841a01007387 */ /* 0x0001e40000100800 */
[----:B------:R-:W-:-:S02]  /*167e0*/  ISETP.GE.U32.AND.EX P0, PT, R26, UR5, PT, P0 ;  /* 0x000000051a007c0c */ /* 0x000fc4000bf06100 */
[----:B------:R0:W-:Y:S04]  /*167f0*/  STL [R1+0x88], R23 ;  /* 0x0000881701007387 */ /* 0x0001e80000100800 */
[----:B------:R0:W-:Y:S07]  /*16800*/  STL [R1+0x8c], R3 ;  /* 0x00008c0301007387 */ /* 0x0001ee0000100800 */
[----:B------:R-:W-:Y:S05]  /*16810*/  @P0 BRA `(.L_x_479) ;  /* 0x0000000400740947 */ /* 0x000fea0003800000 */
[----:B------:R-:W2:Y:S01]  /*16820*/  S2R R18, SR_CTAID.X ;  /* 0x0000000000127919 */ /* 0x000ea20000002500 */
[----:B-1--4-:R-:W1:Y:S01]  /*16830*/  LDC.64 R10, c[0x0][0x628] ;  /* 0x00018a00ff0a7b82 */ /* 0x012e620000000a00 */
[----:B------:R-:W-:Y:S01]  /*16840*/  ULDC UR4, c[0x0][0x150] ;  /* 0x0000540000047ab9 */ /* 0x000fe20000000800 */
[----:B------:R-:W-:Y:S01]  /*16850*/  IMAD.MOV.U32 R8, RZ, RZ, R23 ;  /* 0x000000ffff087224 */ /* 0x000fe200078e0017 */
[----:B------:R-:W4:Y:S01]  /*16860*/  S2R R20, SR_CTAID.Y ;  /* 0x0000000000147919 */ /* 0x000f220000002600 */
[----:B------:R-:W-:-:S04]  /*16870*/  MOV R9, R26 ;  /* 0x0000001a00097202 */ /* 0x000fc80000000f00 */
[----:B------:R-:W0:Y:S08]  /*16880*/  LDC R21, c[0x0][0x144] ;  /* 0x00005100ff157b82 */ /* 0x000e300000000800 */
[----:B------:R-:W0:Y:S08]  /*16890*/  LDC R12, c[0x0][0x630] ;  /* 0x00018c00ff0c7b82 */ /* 0x000e300000000800 */
[----:B------:R-:W0:Y:S01]  /*168a0*/  LDC.64 R14, c[0x0][0x620] ;  /* 0x00018800ff0e7b82 */ /* 0x000e220000000a00 */
[----:B-1----:R-:W-:-:S04]  /*168b0*/  ISETP.NE.U32.AND P0, PT, R10, RZ, PT ;  /* 0x000000ff0a00720c */ /* 0x002fc80003f05070 */
[----:B------:R-:W-:Y:S02]  /*168c0*/  ISETP.NE.AND.EX P0, PT, R11, RZ, PT, P0 ;  /* 0x000000ff0b00720c */ /* 0x000fe40003f05300 */
[----:B--2---:R-:W-:-:S05]  /*168d0*/  I2FP.F32.U32 R0, R18 ;  /* 0x0000001200007245 */ /* 0x004fca0000201000 */
[----:B------:R-:W-:-:S04]  /*168e0*/  FMUL R0, R0, UR4 ;  /* 0x0000000400007c20 */ /* 0x000fc80008400000 */
[----:B------:R1:W2:Y:S02]  /*168f0*/  F2I.U32.TRUNC.NTZ R19, R0 ;  /* 0x0000000000137305 */ /* 0x0002a4000020f000 */
[----:B----4-:R-:W-:Y:S05]  /*16900*/  @!P0 BRA `(.L_x_480) ;  /* 0x0000000000288947 */ /* 0x010fea0003800000 */
[----:B-1----:R-:W0:Y:S02]  /*16910*/  LDC R0, c[0x0][0x634] ;  /* 0x00018d00ff007b82 */ /* 0x002e240000000800 */
[----:B0-----:R-:W-:-:S05]  /*16920*/  IADD3 R3, P0, R23, R0, RZ ;  /* 0x0000000017037210 */ /* 0x001fca0007f1e0ff */
[----:B------:R-:W-:-:S04]  /*16930*/  IMAD.X R13, RZ, RZ, R26, P0 ;  /* 0x000000ffff0d7224 */ /* 0x000fc800000e061a */
[----:B------:R-:W-:-:S04]  /*16940*/  IMAD.WIDE.U32 R4, R13, R10, RZ ;  /* 0x0000000a0d047225 */ /* 0x000fc800078e00ff */
[----:B---3--:R-:W-:-:S04]  /*16950*/  IMAD.WIDE.U32 R6, P0, R3, R11, R4 ;  /* 0x0000000b03067225 */ /* 0x008fc80007800004 */
[----:B------:R-:W-:Y:S01]  /*16960*/  IMAD.WIDE.U32 R4, R3, R10, RZ ;  /* 0x0000000a03047225 */ /* 0x000fe200078e00ff */
[----:B------:R-:W-:-:S03]  /*16970*/  IADD3.X R9, RZ, RZ, RZ, P0, !PT ;  /* 0x000000ffff097210 */ /* 0x000fc600007fe4ff */
[----:B------:R-:W-:Y:S01]  /*16980*/  IMAD.MOV.U32 R8, RZ, RZ, R7 ;  /* 0x000000ffff087224 */ /* 0x000fe200078e0007 */
[----:B------:R-:W-:-:S05]  /*16990*/  IADD3 RZ, P0, R5, R6, RZ ;  /* 0x0000000605ff7210 */ /* 0x000fca0007f1e0ff */
[----:B------:R-:W-:-:S08]  /*169a0*/  IMAD.WIDE.U32.X R8, R13, R11, R8, P0 ;  /* 0x0000000b0d087225 */ /* 0x000fd000000e0408 */
.L_x_480:
[-CC-:B0-----:R-:W-:Y:S01]  /*169b0*/  SHF.R.U64 R13, R8, R12.reuse, R9.reuse ;  /* 0x0000000c080d7219 */ /* 0x181fe20000001209 */
[----:B---3--:R-:W0:Y:S01]  /*169c0*/  LDC.64 R24, c[0x0][0x640] ;  /* 0x00019000ff187b82 */ /* 0x008e220000000a00 */
[----:B-1----:R-:W-:Y:S01]  /*169d0*/  SHF.R.U32.HI R0, RZ, R12, R9 ;  /* 0x0000000cff007219 */ /* 0x002fe20000011609 */
[----:B--2---:R-:W-:Y:S01]  /*169e0*/  IMAD.MOV R19, RZ, RZ, -R19 ;  /* 0x000000ffff137224 */ /* 0x004fe200078e0a13 */
[----:B------:R-:W-:Y:S01]  /*169f0*/  IADD3 R3, P0, RZ, -R13, RZ ;  /* 0x8000000dff037210 */ /* 0x000fe20007f1e0ff */
[----:B------:R-:W-:Y:S01]  /*16a00*/  ULDC UR4, c[0x0][0x154] ;  /* 0x0000550000047ab9 */ /* 0x000fe20000000800 */
[----:B------:R-:W-:Y:S01]  /*16a10*/  MOV R4, R23 ;  /* 0x0000001700047202 */ /* 0x000fe20000000f00 */
[----:B------:R-:W-:Y:S01]  /*16a20*/  IMAD R21, R21, R19, R18 ;  /* 0x0000001315157224 */ /* 0x000fe200078e0212 */
[----:B------:R-:W-:Y:S01]  /*16a30*/  IADD3.X R5, RZ, ~R0, RZ, P0, !PT ;  /* 0x80000000ff057210 */ /* 0x000fe200007fe4ff */
[----:B------:R-:W1:Y:S01]  /*16a40*/  LDC R6, c[0x0][0x618] ;  /* 0x00018600ff067b82 */ /* 0x000e620000000800 */
[----:B------:R-:W-:-:S03]  /*16a50*/  MOV R7, 0x1 ;  /* 0x0000000100077802 */ /* 0x000fc60000000f00 */
[-C--:B------:R-:W-:Y:S02]  /*16a60*/  IMAD R0, R5, R14.reuse, RZ ;  /* 0x0000000e05007224 */ /* 0x080fe400078e02ff */
[----:B------:R-:W-:Y:S02]  /*16a70*/  IMAD.MOV.U32 R5, RZ, RZ, R26 ;  /* 0x000000ffff057224 */ /* 0x000fe400078e001a */
[----:B------:R-:W2:Y:S01]  /*16a80*/  LDC R8, c[0x0][0x608] ;  /* 0x00018200ff087b82 */ /* 0x000ea20000000800 */
[----:B------:R-:W-:-:S04]  /*16a90*/  IMAD.WIDE.U32 R4, R3, R14, R4 ;  /* 0x0000000e03047225 */ /* 0x000fc800078e0004 */
[----:B------:R-:W-:Y:S01]  /*16aa0*/  IMAD R3, R3, R15, R0 ;  /* 0x0000000f03037224 */ /* 0x000fe200078e0200 */
[----:B------:R-:W-:Y:S02]  /*16ab0*/  I2FP.F32.U32 R0, R20 ;  /* 0x0000001400007245 */ /* 0x000fe40000201000 */
[----:B------:R-:W3:Y:S01]  /*16ac0*/  LDC R22, c[0x0][0x658] ;  /* 0x00019600ff167b82 */ /* 0x000ee20000000800 */
[----:B0-----:R-:W-:Y:S02]  /*16ad0*/  ISETP.NE.U32.AND P0, PT, R24, RZ, PT ;  /* 0x000000ff1800720c */ /* 0x001fe40003f05070 */
[----:B------:R-:W-:Y:S01]  /*16ae0*/  IADD3 R3, R5, R3, RZ ;  /* 0x0000000305037210 */ /* 0x000fe20007ffe0ff */
[----:B------:R-:W-:Y:S01]  /*16af0*/  FMUL R0, R0, UR4 ;  /* 0x0000000400007c20 */ /* 0x000fe20008400000 */
[----:B------:R-:W-:Y:S01]  /*16b00*/  ISETP.NE.AND.EX P0, PT, R25, RZ, PT, P0 ;  /* 0x000000ff1900720c */ /* 0x000fe20003f05300 */
[----:B------:R-:W-:Y:S02]  /*16b10*/  IMAD.MOV.U32 R5, RZ, RZ, -0x1 ;  /* 0xffffffffff057424 */ /* 0x000fe400078e00ff */
[----:B------:R-:W0:Y:S01]  /*16b20*/  LDC R19, c[0x0][0x148] ;  /* 0x00005200ff137b82 */ /* 0x000e220000000800 */
[-CC-:B-1----:R-:W-:Y:S01]  /*16b30*/  SHF.R.U64 R12, R4, R6.reuse, R3.reuse ;  /* 0x00000006040c7219 */ /* 0x182fe20000001203 */
[----:B------:R1:W4:Y:S01]  /*16b40*/  F2I.U32.TRUNC.NTZ R15, R0 ;  /* 0x00000000000f7305 */ /* 0x000322000020f000 */
[----:B------:R-:W-:-:S05]  /*16b50*/  SHF.R.U32.HI R3, RZ, R6, R3 ;  /* 0x00000006ff037219 */ /* 0x000fca0000011603 */
[----:B------:R-:W0:Y:S01]  /*16b60*/  LDC R18, c[0x0][0x600] ;  /* 0x00018000ff127b82 */ /* 0x000e220000000800 */
[-CC-:B--2---:R-:W-:Y:S02]  /*16b70*/  SHF.R.U64 R10, R12, R8.reuse, R3.reuse ;  /* 0x000000080c0a7219 */ /* 0x184fe40000001203 */
[----:B------:R-:W-:-:S05]  /*16b80*/  SHF.R.U32.HI R3, RZ, R8, R3 ;  /* 0x00000008ff037219 */ /* 0x000fca0000011603 */
[----:B------:R-:W2:Y:S01]  /*16b90*/  LDC R26, c[0x0][0x648] ;  /* 0x00019200ff1a7b82 */ /* 0x000ea20000000800 */
[-C--:B---3--:R-:W-:Y:S02]  /*16ba0*/  SHF.L.U32 R4, R5, R22.reuse, RZ ;  /* 0x0000001605047219 */ /* 0x088fe400000006ff */
[--C-:B------:R-:W-:Y:S02]  /*16bb0*/  SHF.R.U64 R14, R10, R22, R3.reuse ;  /* 0x000000160a0e7219 */ /* 0x100fe40000001203 */
[----:B------:R-:W-:Y:S02]  /*16bc0*/  LOP3.LUT R23, RZ, R4, RZ, 0x33, !PT ;  /* 0x00000004ff177212 */ /* 0x000fe400078e33ff */
[-C--:B------:R-:W-:Y:S01]  /*16bd0*/  SHF.R.U32.HI R5, RZ, R22.reuse, R3 ;  /* 0x00000016ff057219 */ /* 0x080fe20000011603 */
[----:B------:R-:W3:Y:S01]  /*16be0*/  LDC R27, c[0x0][0x638] ;  /* 0x00018e00ff1b7b82 */ /* 0x000ee20000000800 */
[----:B------:R-:W-:Y:S01]  /*16bf0*/  SHF.L.U32 R224, R7, R22, RZ ;  /* 0x0000001607e07219 */ /* 0x000fe200000006ff */
[----:B------:R-:W-:-:S06]  /*16c00*/  IMAD.MOV.U32 R4, RZ, RZ, R14 ;  /* 0x000000ffff047224 */ /* 0x000fcc00078e000e */
[----:B------:R-:W0:Y:S01]  /*16c10*/  LDC R28, c[0x0][0x610] ;  /* 0x00018400ff1c7b82 */ /* 0x000e220000000800 */
[----:B-1--4-:R-:W-:Y:S05]  /*16c20*/  @!P0 BRA `(.L_x_481) ;  /* 0x0000000000288947 */ /* 0x012fea0003800000 */
[----:B------:R-:W1:Y:S02]  /*16c30*/  LDC R3, c[0x0][0x64c] ;  /* 0x00019300ff037b82 */ /* 0x000e640000000800 */
[----:B-1----:R-:W-:-:S04]  /*16c40*/  IADD3 R3, P0, R14, R3, RZ ;  /* 0x000000030e037210 */ /* 0x002fc80007f1e0ff */
[----:B------:R-:W-:-:S05]  /*16c50*/  IADD3.X R11, RZ, R5, RZ, P0, !PT ;  /* 0x00000005ff0b7210 */ /* 0x000fca00007fe4ff */
[----:B------:R-:W-:-:S04]  /*16c60*/  IMAD.WIDE.U32 R4, R11, R24, RZ ;  /* 0x000000180b047225 */ /* 0x000fc800078e00ff */
[----:B------:R-:W-:-:S04]  /*16c70*/  IMAD.WIDE.U32 R6, P0, R3, R25, R4 ;  /* 0x0000001903067225 */ /* 0x000fc80007800004 */
[----:B------:R-:W-:Y:S01]  /*16c80*/  IMAD.WIDE.U32 R4, R3, R24, RZ ;  /* 0x0000001803047225 */ /* 0x000fe200078e00ff */
[----:B------:R-:W-:-:S03]  /*16c90*/  MOV R8, R7 ;  /* 0x0000000700087202 */ /* 0x000fc60000000f00 */
[----:B------:R-:W-:Y:S01]  /*16ca0*/  IMAD.X R9, RZ, RZ, RZ, P0 ;  /* 0x000000ffff097224 */ /* 0x000fe200000e06ff */
[----:B------:R-:W-:-:S05]  /*16cb0*/  IADD3 RZ, P0, R5, R6, RZ ;  /* 0x0000000605ff7210 */ /* 0x000fca0007f1e0ff */
[----:B------:R-:W-:-:S08]  /*16cc0*/  IMAD.WIDE.U32.X R4, R11, R25, R8, P0 ;  /* 0x000000190b047225 */ /* 0x000fd000000e0408 */
.L_x_481:
[----:B------:R-:W1:Y:S01]  /*16cd0*/  LDC R3, c[0x0][0x65c] ;  /* 0x00019700ff037b82 */ /* 0x000e620000000800 */
[----:B------:R4:W-:Y:S01]  /*16ce0*/  STL [R1+0x8c], R13 ;  /* 0x00008c0d01007387 */ /* 0x0009e20000100800 */
[----:B--2---:R-:W-:Y:S01]  /*16cf0*/  SHF.R.U64 R0, R4, R26, R5 ;  /* 0x0000001a04007219 */ /* 0x004fe20000001205 */
[----:B------:R-:W-:Y:S01]  /*16d00*/  IMAD.MOV R15, RZ, RZ, -R15 ;  /* 0x000000ffff0f7224 */ /* 0x000fe200078e0a0f */
[----:B------:R-:W-:Y:S02]  /*16d10*/  LOP3.LUT R5, R10, R23, RZ, 0xc0, !PT ;  /* 0x000000170a057212 */ /* 0x000fe400078ec0ff */
[----:B0-----:R-:W-:Y:S02]  /*16d20*/  IADD3 R7, R18, -0x1, RZ ;  /* 0xffffffff12077810 */ /* 0x001fe40007ffe0ff */
[----:B------:R-:W-:Y:S01]  /*16d30*/  MOV R4, 0x1 ;  /* 0x0000000100047802 */ /* 0x000fe20000000f00 */
[----:B------:R-:W-:Y:S01]  /*16d40*/  IMAD R224, R224, R0, R5 ;  /* 0x00000000e0e07224 */ /* 0x000fe200078e0205 */
[----:B------:R-:W-:-:S02]  /*16d50*/  LOP3.LUT R5, R12, R7, RZ, 0xc0, !PT ;  /* 0x000000070c057212 */ /* 0x000fc400078ec0ff */
[----:B-1----:R-:W-:Y:S01]  /*16d60*/  ISETP.NE.AND P0, PT, R3, 0x1, PT ;  /* 0x000000010300780c */ /* 0x002fe20003f05270 */
[----:B------:R-:W-:-:S04]  /*16d70*/  IMAD.MOV R3, RZ, RZ, -R0 ;  /* 0x000000ffff037224 */ /* 0x000fc800078e0a00 */
[----:B---3--:R-:W-:-:S04]  /*16d80*/  IMAD R0, R3, R27, R14 ;  /* 0x0000001b03007224 */ /* 0x008fc800078e020e */
[----:B------:R-:W-:Y:S01]  /*16d90*/  IMAD R3, R0, R18, R5 ;  /* 0x0000001200037224 */ /* 0x000fe200078e0205 */
[----:B------:R-:W-:-:S03]  /*16da0*/  PRMT R0, R4, 0x7610, R0 ;  /* 0x0000761004007816 */ /* 0x000fc60000000000 */
[----:B------:R-:W-:-:S04]  /*16db0*/  @P0 IMAD R21, R19, R15, R20 ;  /* 0x0000000f13150224 */ /* 0x000fc800078e0214 */
[----:B------:R-:W-:-:S05]  /*16dc0*/  IMAD R224, R224, R28, R21 ;  /* 0x0000001ce0e07224 */ /* 0x000fca00078e0215 */
[----:B------:R-:W-:Y:S02]  /*16dd0*/  SEL R18, R3, R224, !P0 ;  /* 0x000000e003127207 */ /* 0x000fe40004000000 */
[----:B----4-:R-:W-:-:S07]  /*16de0*/  SEL R224, R224, R3, !P0 ;  /* 0x00000003e0e07207 */ /* 0x010fce0004000000 */
.L_x_479:
[----:B------:R-:W-:Y:S01]  /*16df0*/  LOP3.LUT P0, RZ, R0, 0xff, RZ, 0xc0, !PT ;  /* 0x000000ff00ff7812 */ /* 0x000fe2000780c0ff */
[----:B------:R-:W-:-:S12]  /*16e00*/  IMAD.MOV.U32 R19, RZ, RZ, R224 ;  /* 0x000000ffff137224 */ /* 0x000fd800078e00e0 */
[----:B------:R-:W-:Y:S05]  /*16e10*/  @P0 BRA `(.L_x_482) ;  /* 0xfffffea000540947 */ /* 0x000fea000383ffff */
[----:B------:R-:W-:Y:S05]  /*16e20*/  EXIT ;  /* 0x000000000000794d */ /* 0x000fea0003800000 */
.L_x_3:
[----:B------:R-:W2:Y:S01]  /*16e30*/  LDL R18, [R1+0x88] ;  /* 0x0000880001127983 */ /* 0x000ea20000100800 */
[----:B0-----:R-:W-:-:S03]  /*16e40*/  ULDC.64 UR4, c[0x0][0x650] ;  /* 0x0001940000047ab9 */ /* 0x001fc60000000a00 */
[----:B------:R-:W3:Y:S01]  /*16e50*/  LDL R19, [R1+0x84] ;  /* 0x0000840001137983 */ /* 0x000ee20000100800 */
[----:B------:R-:W-:Y:S01]  /*16e60*/  PRMT R5, RZ, 0x7610, R5 ;  /* 0x00007610ff057816 */ /* 0x000fe20000000005 */
[----:B------:R-:W-:Y:S01]  /*16e70*/  IMAD.MOV.U32 R12, RZ, RZ, -0x1 ;  /* 0xffffffffff0c7424 */ /* 0x000fe200078e00ff */
[----:B------:R-:W-:Y:S02]  /*16e80*/  MOV R7, 0xffffffff ;  /* 0xffffffff00077802 */ /* 0x000fe40000000f00 */
[----:B------:R-:W-:Y:S02]  /*16e90*/  MOV R6, 0xffffffff ;  /* 0xffffffff00067802 */ /* 0x000fe40000000f00 */
[----:B--2---:R-:W-:-:S04]  /*16ea0*/  ISETP.GE.U32.AND P0, PT, R18, UR4, PT ;  /* 0x0000000412007c0c */ /* 0x004fc8000bf06070 */
[----:B---3--:R-:W-:-:S13]  /*16eb0*/  ISETP.GE.U32.AND.EX P0, PT, R19, UR5, PT, P0 ;  /* 0x0000000513007c0c */ /* 0x008fda000bf06100 */
[----:B------:R-:W-:Y:S05]  /*16ec0*/  @P0 BRA `(.L_x_483) ;  /* 0x0000000400680947 */ /* 0x000fea0003800000 */
[----:B------:R-:W0:Y:S01]  /*16ed0*/  LDC.64 R12, c[0x0][0x628] ;  /* 0x00018a00ff0c7b82 */ /* 0x000e220000000a00 */
[----:B------:R-:W-:Y:S01]  /*16ee0*/  IMAD.MOV.U32 R10, RZ, RZ, R18 ;  /* 0x000000ffff0a7224 */ /* 0x000fe200078e0012 */
[----:B------:R-:W-:-:S06]  /*16ef0*/  MOV R11, R19 ;  /* 0x00000013000b7202 */ /* 0x000fcc0000000f00 */
        /* <DEDUP_REMOVED lines=15> */
.L_x_484:
[--C-:B------:R-:W-:Y:S01]  /*16ff0*/  SHF.R.U64 R13, R10, R14, R11.reuse ;  /* 0x0000000e0a0d7219 */ /* 0x100fe2000000120b */
[----:B------:R-:W0:Y:S01]  /*17000*/  LDC R12, c[0x0][0x618] ;  /* 0x00018600ff0c7b82 */ /* 0x000e220000000800 */
[----:B------:R-:W-:Y:S01]  /*17010*/  I2FP.F32.U32 R8, R2 ;  /* 0x0000000200087245 */ /* 0x000fe20000201000 */
[----:B------:R-:W-:Y:S01]  /*17020*/  ULDC UR4, c[0x0][0x150] ;  /* 0x0000540000047ab9 */ /* 0x000fe20000000800 */
[----:B------:R-:W-:Y:S01]  /*17030*/  SHF.R.U32.HI R3, RZ, R14, R11 ;  /* 0x0000000eff037219 */ /* 0x000fe2000001160b */
[----:B------:R-:W-:Y:S01]  /*17040*/  IMAD.MOV.U32 R6, RZ, RZ, R18 ;  /* 0x000000ffff067224 */ /* 0x000fe200078e0012 */
[----:B------:R-:W-:Y:S01]  /*17050*/  IADD3 R5, P0, RZ, -R13, RZ ;  /* 0x8000000dff057210 */ /* 0x000fe20007f1e0ff */
[----:B------:R-:W-:Y:S01]  /*17060*/  FMUL R9, R8, UR4 ;  /* 0x0000000408097c20 */ /* 0x000fe20008400000 */
[----:B------:R-:W-:Y:S01]  /*17070*/  MOV R7, R19 ;  /* 0x0000001300077202 */ /* 0x000fe20000000f00 */
[----:B------:R-:W1:Y:S01]  /*17080*/  LDC.64 R20, c[0x0][0x640] ;  /* 0x00019000ff147b82 */ /* 0x000e620000000a00 */
[----:B------:R-:W-:Y:S01]  /*17090*/  IADD3.X R3, RZ, ~R3, RZ, P0, !PT ;  /* 0x80000003ff037210 */ /* 0x000fe200007fe4ff */
[----:B------:R-:W-:-:S02]  /*170a0*/  ULDC UR4, c[0x0][0x154] ;  /* 0x0000550000047ab9 */ /* 0x000fc40000000800 */
[----:B------:R-:W2:Y:S01]  /*170b0*/  F2I.U32.TRUNC.NTZ R9, R9 ;  /* 0x0000000900097305 */ /* 0x000ea2000020f000 */
[----:B------:R-:W-:-:S03]  /*170c0*/  IMAD.WIDE.U32 R6, R5, R16, R6 ;  /* 0x0000001005067225 */ /* 0x000fc600078e0006 */
[----:B------:R-:W3:Y:S01]  /*170d0*/  LDC R11, c[0x0][0x144] ;  /* 0x00005100ff0b7b82 */ /* 0x000ee20000000800 */
[----:B------:R-:W-:-:S04]  /*170e0*/  IMAD R8, R3, R16, RZ ;  /* 0x0000001003087224 */ /* 0x000fc800078e02ff */
[----:B------:R-:W-:Y:S01]  /*170f0*/  IMAD R3, R5, R17, R8 ;  /* 0x0000001105037224 */ /* 0x000fe200078e0208 */
[----:B------:R-:W-:Y:S02]  /*17100*/  MOV R8, 0x1 ;  /* 0x0000000100087802 */ /* 0x000fe40000000f00 */
[----:B------:R-:W4:Y:S01]  /*17110*/  LDC R14, c[0x0][0x608] ;  /* 0x00018200ff0e7b82 */ /* 0x000f220000000800 */
[----:B------:R-:W-:Y:S01]  /*17120*/  IMAD.IADD R3, R7, 0x1, R3 ;  /* 0x0000000107037824 */ /* 0x000fe200078e0203 */
[----:B--2---:R-:W-:-:S04]  /*17130*/  IADD3 R5, -R9, RZ, RZ ;  /* 0x000000ff09057210 */ /* 0x004fc80007ffe1ff */
[--C-:B0-----:R-:W-:Y:S02]  /*17140*/  SHF.R.U64 R10, R6, R12, R3.reuse ;  /* 0x0000000c060a7219 */ /* 0x101fe40000001203 */
[----:B------:R-:W0:Y:S01]  /*17150*/  LDC R19, c[0x0][0x658] ;  /* 0x00019600ff137b82 */ /* 0x000e220000000800 */
[----:B------:R-:W-:Y:S02]  /*17160*/  I2FP.F32.U32 R6, R4 ;  /* 0x0000000400067245 */ /* 0x000fe40000201000 */
[----:B-1----:R-:W-:Y:S02]  /*17170*/  ISETP.NE.U32.AND P0, PT, R20, RZ, PT ;  /* 0x000000ff1400720c */ /* 0x002fe40003f05070 */
[----:B------:R-:W-:Y:S01]  /*17180*/  SHF.R.U32.HI R3, RZ, R12, R3 ;  /* 0x0000000cff037219 */ /* 0x000fe20000011603 */
[----:B------:R-:W-:Y:S01]  /*17190*/  FMUL R6, R6, UR4 ;  /* 0x0000000406067c20 */ /* 0x000fe20008400000 */
[----:B------:R-:W-:Y:S01]  /*171a0*/  ISETP.NE.AND.EX P0, PT, R21, RZ, PT, P0 ;  /* 0x000000ff1500720c */ /* 0x000fe20003f05300 */
[----:B------:R-:W1:Y:S01]  /*171b0*/  LDC R17, c[0x0][0x148] ;  /* 0x00005200ff117b82 */ /* 0x000e620000000800 */
[----:B---3--:R-:W-:-:S02]  /*171c0*/  IMAD R18, R11, R5, R2 ;  /* 0x000000050b127224 */ /* 0x008fc400078e0202 */
[----:B------:R-:W-:-:S05]  /*171d0*/  IMAD.MOV.U32 R12, RZ, RZ, -0x1 ;  /* 0xffffffffff0c7424 */ /* 0x000fca00078e00ff */
[----:B------:R-:W2:Y:S01]  /*171e0*/  LDC R16, c[0x0][0x600] ;  /* 0x00018000ff107b82 */ /* 0x000ea20000000800 */
[-CC-:B----4-:R-:W-:Y:S02]  /*171f0*/  SHF.R.U64 R15, R10, R14.reuse, R3.reuse ;  /* 0x0000000e0a0f7219 */ /* 0x190fe40000001203 */
[----:B------:R-:W-:Y:S02]  /*17200*/  SHF.R.U32.HI R2, RZ, R14, R3 ;  /* 0x0000000eff027219 */ /* 0x000fe40000011603 */
[----:B------:R3:W4:Y:S03]  /*17210*/  F2I.U32.TRUNC.NTZ R14, R6 ;  /* 0x00000006000e7305 */ /* 0x000726000020f000 */
[----:B------:R-:W1:Y:S01]  /*17220*/  LDC R22, c[0x0][0x648] ;  /* 0x00019200ff167b82 */ /* 0x000e620000000800 */
[-C--:B0-----:R-:W-:Y:S02]  /*17230*/  SHF.L.U32 R5, R12, R19.reuse, RZ ;  /* 0x000000130c057219 */ /* 0x081fe400000006ff */
[----:B------:R-:W-:-:S02]  /*17240*/  SHF.R.U64 R12, R15, R19, R2 ;  /* 0x000000130f0c7219 */ /* 0x000fc40000001202 */
[-C--:B------:R-:W-:Y:S02]  /*17250*/  SHF.R.U32.HI R3, RZ, R19.reuse, R2 ;  /* 0x00000013ff037219 */ /* 0x080fe40000011602 */
[----:B------:R-:W-:Y:S01]  /*17260*/  SHF.L.U32 R19, R8, R19, RZ ;  /* 0x0000001308137219 */ /* 0x000fe200000006ff */
[----:B------:R-:W0:Y:S01]  /*17270*/  LDC R23, c[0x0][0x638] ;  /* 0x00018e00ff177b82 */ /* 0x000e220000000800 */
[----:B------:R-:W-:Y:S01]  /*17280*/  LOP3.LUT R24, RZ, R5, RZ, 0x33, !PT ;  /* 0x00000005ff187212 */ /* 0x000fe200078e33ff */
[----:B------:R-:W-:-:S06]  /*17290*/  IMAD.MOV.U32 R2, RZ, RZ, R12 ;  /* 0x000000ffff027224 */ /* 0x000fcc00078e000c */
[----:B------:R-:W0:Y:S01]  /*172a0*/  LDC R25, c[0x0][0x610] ;  /* 0x00018400ff197b82 */ /* 0x000e220000000800 */
[----:B---34-:R-:W-:Y:S05]  /*172b0*/  @!P0 BRA `(.L_x_485) ;  /* 0x0000000000288947 */ /* 0x018fea0003800000 */
[----:B------:R-:W3:Y:S02]  /*172c0*/  LDC R5, c[0x0][0x64c] ;  /* 0x00019300ff057b82 */ /* 0x000ee40000000800 */
[----:B---3--:R-:W-:-:S04]  /*172d0*/  IADD3 R5, P0, R12, R5, RZ ;  /* 0x000000050c057210 */ /* 0x008fc80007f1e0ff */
        /* <DEDUP_REMOVED lines=8> */
.L_x_485:
[----:B------:R-:W3:Y:S01]  /*17360*/  LDC R5, c[0x0][0x65c] ;  /* 0x00019700ff057b82 */ /* 0x000ee20000000800 */
[----:B-1----:R-:W-:Y:S01]  /*17370*/  SHF.R.U64 R3, R2, R22, R3 ;  /* 0x0000001602037219 */ /* 0x002fe20000001203 */
[----:B------:R-:W-:Y:S01]  /*17380*/  IMAD.MOV R14, RZ, RZ, -R14 ;  /* 0x000000ffff0e7224 */ /* 0x000fe200078e0a0e */
[----:B------:R-:W-:Y:S01]  /*17390*/  LOP3.LUT R2, R15, R24, RZ, 0xc0, !PT ;  /* 0x000000180f027212 */ /* 0x000fe200078ec0ff */
[----:B------:R-:W-:Y:S01]  /*173a0*/  IMAD.MOV.U32 R6, RZ, RZ, R13 ;  /* 0x000000ffff067224 */ /* 0x000fe200078e000d */
[----:B--2---:R-:W-:-:S03]  /*173b0*/  IADD3 R9, R16, -0x1, RZ ;  /* 0xffffffff10097810 */ /* 0x004fc60007ffe0ff */
[----:B------:R-:W-:Y:S01]  /*173c0*/  IMAD R7, R19, R3, R2 ;  /* 0x0000000313077224 */ /* 0x000fe200078e0202 */
[----:B---3--:R-:W-:Y:S01]  /*173d0*/  ISETP.NE.AND P0, PT, R5, 0x1, PT ;  /* 0x000000010500780c */ /* 0x008fe20003f05270 */
[----:B------:R-:W-:Y:S01]  /*173e0*/  IMAD.MOV R5, RZ, RZ, -R3 ;  /* 0x000000ffff057224 */ /* 0x000fe200078e0a03 */
[----:B------:R-:W-:-:S03]  /*173f0*/  LOP3.LUT R3, R10, R9, RZ, 0xc0, !PT ;  /* 0x000000090a037212 */ /* 0x000fc600078ec0ff */
[----:B0-----:R-:W-:Y:S01]  /*17400*/  IMAD R2, R5, R23, R12 ;  /* 0x0000001705027224 */ /* 0x001fe200078e020c */
[----:B------:R-:W-:-:S03]  /*17410*/  MOV R5, 0x1 ;  /* 0x0000000100057802 */ /* 0x000fc60000000f00 */
[----:B------:R-:W-:-:S04]  /*17420*/  IMAD R2, R2, R16, R3 ;  /* 0x0000001002027224 */ /* 0x000fc800078e0203 */
[----:B------:R-:W-:-:S04]  /*17430*/  @P0 IMAD R18, R17, R14, R4 ;  /* 0x0000000e11120224 */ /* 0x000fc800078e0204 */
[----:B------:R-:W-:-:S05]  /*17440*/  IMAD R7, R7, R25, R18 ;  /* 0x0000001907077224 */ /* 0x000fca00078e0212 */
[----:B------:R-:W-:Y:S02]  /*17450*/  SEL R12, R2, R7, !P0 ;  /* 0x00000007020c7207 */ /* 0x000fe40004000000 */
[----:B------:R-:W-:-:S07]  /*17460*/  SEL R7, R7, R2, !P0 ;  /* 0x0000000207077207 */ /* 0x000fce0004000000 */
.L_x_483:
[----:B------:R-:W-:-:S08]  /*17470*/  NOP ;  /* 0x0000000000007918 */ /* 0x000fd00000000000 */
[----:B------:R-:W0:-:S00]  /*17480*/  USETMAXREG.DEALLOC.CTAPOOL 0x28 ;  /* 0x00000028000079c8 */ /* 0x000e0000080e0500 */
[----:B0-----:R-:W-:-:S13]  /*17490*/  ISETP.NE.AND P0, PT, R0, RZ, PT ;  /* 0x000000ff0000720c */ /* 0x001fda0003f05270 */
[----:B------:R-:W-:Y:S05]  /*174a0*/  @P0 EXIT ;  /* 0x000000000000094d */ /* 0x000fea0003800000 */
[----:B------:R-:W-:Y:S01]  /*174b0*/  LOP3.LUT P0, RZ, R5, 0xff, RZ, 0xc0, !PT ;  /* 0x000000ff05ff7812 */ /* 0x000fe2000780c0ff */
[----:B------:R-:W-:Y:S01]  /*174c0*/  IMAD.MOV.U32 R0, RZ, RZ, RZ ;  /* 0x000000ffff007224 */ /* 0x000fe200078e00ff */
[----:B------:R-:W-:-:S11]  /*174d0*/  MOV R8, 0x1 ;  /* 0x0000000100087802 */ /* 0x000fd60000000f00 */
[----:B------:R-:W-:Y:S05]  /*174e0*/  @!P0 BRA `(.L_x_486) ;  /* 0x0000000c00888947 */ /* 0x000fea0003800000 */
[----:B------:R-:W2:Y:S01]  /*174f0*/  LDL R2, [R1+0x80] ;  /* 0x0000800001027983 */ /* 0x000ea20000100800 */
[----:B------:R-:W0:Y:S01]  /*17500*/  LDC R0, c[0x0][0x28c] ;  /* 0x0000a300ff007b82 */ /* 0x000e220000000800 */
[----:B------:R-:W-:Y:S01]  /*17510*/  ULDC UR5, c[0x0][0x658] ;  /* 0x0001960000057ab9 */ /* 0x000fe20000000800 */
[----:B------:R-:W-:Y:S01]  /*17520*/  UMOV UR7, 0xffffffff ;  /* 0xffffffff00077882 */ /* 0x000fe20000000000 */
[----:B------:R-:W1:Y:S01]  /*17530*/  S2R R4, SR_TID.X ;  /* 0x0000000000047919 */ /* 0x000e620000002100 */
[----:B------:R-:W-:Y:S01]  /*17540*/  ULDC UR6, c[0x0][0xc] ;  /* 0x0000030000067ab9 */ /* 0x000fe20000000800 */
[----:B------:R-:W-:Y:S01]  /*17550*/  USHF.L.U32 UR9, UR7, UR5, URZ ;  /* 0x0000000507097299 */ /* 0x000fe2000800063f */
[----:B------:R-:W-:Y:S01]  /*17560*/  BSSY B0, `(.L_x_486) ;  /* 0x00000da000007945 */ /* 0x000fe20003800000 */
[----:B------:R-:W-:Y:S01]  /*17570*/  UMOV UR8, 0x1 ;  /* 0x0000000100087882 */ /* 0x000fe20000000000 */
[----:B------:R-:W-:Y:S01]  /*17580*/  ULDC UR7, c[0x0][0x10] ;  /* 0x0000040000077ab9 */ /* 0x000fe20000000800 */
[----:B------:R-:W-:Y:S01]  /*17590*/  USHF.L.U32 UR5, UR8, UR5, URZ ;  /* 0x0000000508057299 */ /* 0x000fe2000800063f */
[----:B------:R-:W-:Y:S01]  /*175a0*/  IMAD.MOV.U32 R10, RZ, RZ, 0x1 ;  /* 0x00000001ff0a7424 */ /* 0x000fe200078e00ff */
[----:B------:R-:W-:Y:S01]  /*175b0*/  UIMAD.WIDE.U32 UR6, UR6, UR7, URZ ;  /* 0x00000007060672a5 */ /* 0x000fe2000f8e003f */
[----:B------:R-:W-:Y:S01]  /*175c0*/  MOV R8, 0x1 ;  /* 0x0000000100087802 */ /* 0x000fe20000000f00 */
[----:B------:R-:W-:Y:S01]  /*175d0*/  ULDC UR8, c[0x0][0x14] ;  /* 0x0000050000087ab9 */ /* 0x000fe20000000800 */
[----:B------:R-:W-:Y:S01]  /*175e0*/  ULDC UR4, c[0x0][0x600] ;  /* 0x0001800000047ab9 */ /* 0x000fe20000000800 */
[----:B------:R-:W-:-:S02]  /*175f0*/  UIMAD.WIDE.U32 UR30, UR6, UR8, URZ ;  /* 0x00000008061e72a5 */ /* 0x000fc4000f8e003f */
[----:B------:R-:W-:Y:S02]  /*17600*/  UIMAD UR7, UR7, UR8, URZ ;  /* 0x00000008070772a4 */ /* 0x000fe4000f8e023f */
[----:B------:R-:W-:Y:S02]  /*17610*/  UIADD3 UR4, UR4, -0x1, URZ ;  /* 0xffffffff04047890 */ /* 0x000fe4000fffe03f */
[----:B------:R-:W-:Y:S02]  /*17620*/  ULOP3.LUT UR6, URZ, UR9, URZ, 0x33, !UPT ;  /* 0x000000093f067292 */ /* 0x000fe4000f8e333f */
[----:B------:R-:W-:Y:S01]  /*17630*/  UIADD3 UR7, UR31, UR7, URZ ;  /* 0x000000071f077290 */ /* 0x000fe2000fffe03f */
[----:B0-----:R-:W-:Y:S01]  /*17640*/  IADD3 R0, R0, 0xff, RZ ;  /* 0x000000ff00007810 */ /* 0x001fe20007ffe0ff */
[----:B------:R-:W-:-:S03]  /*17650*/  ULDC.64 UR38, c[0x0][0x198] ;  /* 0x0000660000267ab9 */ /* 0x000fc60000000a00 */
[----:B------:R-:W-:-:S04]  /*17660*/  SHF.R.S32.HI R3, RZ, 0x1f, R0 ;  /* 0x0000001fff037819 */ /* 0x000fc80000011400 */
[----:B------:R-:W-:Y:S01]  /*17670*/  LEA.HI R3, R3, R0, RZ, 0x8 ;  /* 0x0000000003037211 */ /* 0x000fe200078f40ff */
[----:B------:R-:W-:Y:S01]  /*17680*/  IMAD.MOV.U32 R0, RZ, RZ, RZ ;  /* 0x000000ffff007224 */ /* 0x000fe200078e00ff */
[C---:B-1----:R-:W-:Y:S02]  /*17690*/  LOP3.LUT P2, RZ, R4.reuse, 0x7f, RZ, 0xc0, !PT ;  /* 0x0000007f04ff7812 */ /* 0x042fe4000784c0ff */
[----:B------:R-:W-:Y:S02]  /*176a0*/  LOP3.LUT P0, RZ, R4, 0x1f, RZ, 0xc0, !PT ;  /* 0x0000001f04ff7812 */ /* 0x000fe4000780c0ff */
[----:B------:R-:W-:Y:S02]  /*176b0*/  SHF.R.S32.HI R11, RZ, 0x8, R3 ;  /* 0x00000008ff0b7819 */ /* 0x000fe40000011403 */
[----:B------:R-:W-:Y:S02]  /*176c0*/  PLOP3.LUT P0, PT, P0, P2, PT, 0x8a, 0x0 ;  /* 0x000000000000781c */ /* 0x000fe40000705172 */
[----:B------:R-:W-:-:S02]  /*176d0*/  IADD3 R9, R11, 0x1, RZ ;  /* 0x000000010b097810 */ /* 0x000fc40007ffe0ff */
[----:B--2---:R-:W-:-:S09]  /*176e0*/  LOP3.LUT R13, R2, 0x2, RZ, 0xfc, !PT ;  /* 0x00000002020d7812 */ /* 0x004fd200078efcff */
.L_x_498:
[----:B------:R-:W-:-:S03]  /*176f0*/  UMOV UR8, 0xffffffff ;  /* 0xffffffff00087882 */ /* 0x000fc60000000000 */
[----:B------:R-:W-:Y:S05]  /*17700*/  BRA.DIV UR8, `(.L_x_487) ;  /* 0x0000000e08a47947 */ /* 0x000fea000b800000 */
[----:B------:R-:W-:-:S13]  /*17710*/  ELECT P6, URZ, PT ;  /* 0x00000000003f782f */ /* 0x000fda00038c0000 */
.L_x_507:
[----:B------:R-:W0:Y:S01]  /*17720*/  LDC R2, c[0x0][0x28c] ;  /* 0x0000a300ff027b82 */ /* 0x000e220000000800 */
[----:B------:R-:W-:Y:S01]  /*17730*/  BSSY B1, `(.L_x_488) ;  /* 0x0000043000017945 */ /* 0x000fe20003800000 */
[----:B0-----:R-:W-:-:S13]  /*17740*/  ISETP.LT.OR P6, PT, R2, 0x1, !P6 ;  /* 0x000000010200780c */ /* 0x001fda00077c1670 */
[----:B------:R-:W-:Y:S05]  /*17750*/  @P6 BRA `(.L_x_489) ;  /* 0x0000000400006947 */ /* 0x000fea0003800000 */
[----:B------:R-:W-:Y:S01]  /*17760*/  IMAD R14, R7, 0xc0, RZ ;  /* 0x000000c0070e7824 */ /* 0x000fe200078e02ff */
[----:B------:R-:W-:Y:S01]  /*17770*/  MOV R2, R9 ;  /* 0x0000000900027202 */ /* 0x000fe20000000f00 */
[----:B------:R-:W-:Y:S01]  /*17780*/  IMAD R15, R12, 0xe0, RZ ;  /* 0x000000e00c0f7824 */ /* 0x000fe200078e02ff */
[----:B------:R-:W-:Y:S01]  /*17790*/  MOV R4, R0 ;  /* 0x0000000000047202 */ /* 0x000fe20000000f00 */
[----:B------:R-:W-:Y:S02]  /*177a0*/  IMAD.MOV.U32 R16, RZ, RZ, RZ ;  /* 0x000000ffff107224 */ /* 0x000fe400078e00ff */
[----:B------:R-:W-:-:S07]  /*177b0*/  IMAD.MOV.U32 R3, RZ, RZ, R8 ;  /* 0x000000ffff037224 */ /* 0x000fce00078e0008 */
.L_x_493:
[----:B------:R-:W0:Y:S01]  /*177c0*/  S2R R12, SR_CgaCtaId ;  /* 0x00000000000c7919 */ /* 0x000e220000008800 */
[----:B------:R-:W-:Y:S01]  /*177d0*/  MOV R5, 0x400 ;  /* 0x0000040000057802 */ /* 0x000fe20000000f00 */
[----:B------:R-:W1:Y:S03]  /*177e0*/  @!P2 LDC R7, c[0x0][0x500] ;  /* 0x00014000ff07ab82 */ /* 0x000e660000000800 */
[----:B0-----:R-:W-:Y:S02]  /*177f0*/  LEA R17, R12, R5, 0x18 ;  /* 0x000000050c117211 */ /* 0x001fe400078ec0ff */
[----:B------:R-:W-:-:S03]  /*17800*/  SHF.L.U32 R5, R3, 0x1f, RZ ;  /* 0x0000001f03057819 */ /* 0x000fc600000006ff */
[----:B------:R-:W-:-:S04]  /*17810*/  IMAD R12, R4, 0x8, R17 ;  /* 0x00000008040c7824 */ /* 0x000fc800078e0211 */
[----:B------:R-:W0:Y:S02]  /*17820*/  SYNCS.PHASECHK.TRANS64.TRYWAIT P1, [R12+URZ+0x10], R5 ;  /* 0x000010050c0075a7 */ /* 0x000e24000802017f */
[----:B01----:R-:W-:Y:S05]  /*17830*/  @!P1 BRA `(.L_x_490) ;  /* 0x0000000c00789947 */ /* 0x003fea0003800000 */
.L_x_508:
[----:B0-----:R-:W-:Y:S01]  /*17840*/  PRMT R5, R13, 0x9910, RZ ;  /* 0x000099100d057816 */ /* 0x001fe200000000ff */
[----:B------:R0:W-:Y:S03]  /*17850*/  @!P2 SYNCS.ARRIVE.TRANS64 RZ, [R12+URZ], R7 ;  /* 0x000000070cffa9a7 */ /* 0x0001e6000800003f */
[----:B------:R-:W-:-:S13]  /*17860*/  ISETP.NE.AND P1, PT, R5, 0x2, PT ;  /* 0x000000020500780c */ /* 0x000fda0003f25270 */
[----:B0-----:R-:W-:Y:S05]  /*17870*/  @P1 BRA `(.L_x_491) ;  /* 0x0000000000041947 */ /* 0x001fea0003800000 */
[----:B------:R-:W-:Y:S01]  /*17880*/  BPT.TRAP 0x1 ;  /* 0x000000040000795c */ /* 0x000fe20000300000 */
.L_x_491:
[----:B------:R-:W-:Y:S05]  /*17890*/  @P0 BRA `(.L_x_492) ;  /* 0x0000000000040947 */ /* 0x000fea0003800000 */
[----:B------:R-:W-:Y:S01]  /*178a0*/  BPT.TRAP 0x1 ;  /* 0x000000040000795c */ /* 0x000fe20000300000 */
.L_x_492:
[--C-:B------:R-:W-:Y:S01]  /*178b0*/  IMAD R5, R4, 0xc000, R17.reuse ;  /* 0x0000c00004057824 */ /* 0x100fe200078e0211 */
[----:B------:R-:W-:Y:S01]  /*178c0*/  R2UR UR34, R16 ;  /* 0x00000000102272ca */ /* 0x000fe200000e0000 */
[----:B------:R-:W-:Y:S01]  /*178d0*/  IMAD R17, R4, 0xe000, R17 ;  /* 0x0000e00004117824 */ /* 0x000fe200078e0211 */
[----:B------:R-:W-:Y:S01]  /*178e0*/  R2UR UR33, R12 ;  /* 0x000000000c2172ca */ /* 0x000fe200000e0000 */
[----:B------:R-:W-:Y:S01]  /*178f0*/  VIADD R2, R2, 0xffffffff ;  /* 0xffffffff02027836 */ /* 0x000fe20000000000 */
[----:B------:R-:W-:Y:S01]  /*17900*/  R2UR UR24, R5 ;  /* 0x00000000051872ca */ /* 0x000fe200000e0000 */
[----:B------:R-:W-:Y:S01]  /*17910*/  UIADD3 UR14, UP0, UR38, 0xf0, URZ ;  /* 0x000000f0260e7890 */ /* 0x000fe2000ff1e03f */
[----:B------:R-:W-:Y:S01]  /*17920*/  R2UR UR8, R17 ;  /* 0x00000000110872ca */ /* 0x000fe200000e0000 */
[----:B------:R-:W-:Y:S01]  /*17930*/  UIADD3 UR40, UP1, UR38, 0x1f0, URZ ;  /* 0x000001f026287890 */ /* 0x000fe2000ff3e03f */
[----:B------:R-:W-:Y:S01]  /*17940*/  R2UR UR36, R6 ;  /* 0x00000000062472ca */ /* 0x000fe200000e0000 */
[----:B------:R-:W-:Y:S01]  /*17950*/  UIADD3.X UR15, URZ, UR39, URZ, UP0, !UPT ;  /* 0x000000273f0f7290 */ /* 0x000fe200087fe43f */
[----:B------:R-:W-:Y:S01]  /*17960*/  R2UR UR35, R14 ;  /* 0x000000000e2372ca */ /* 0x000fe200000e0000 */
[----:B------:R-:W-:Y:S01]  /*17970*/  UIADD3.X UR41, URZ, UR39, URZ, UP1, !UPT ;  /* 0x000000273f297290 */ /* 0x000fe20008ffe43f */
[----:B------:R-:W-:Y:S01]  /*17980*/  R2UR UR19, R15 ;  /* 0x000000000f1372ca */ /* 0x000fe200000e0000 */
[----:B------:R-:W-:Y:S01]  /*17990*/  UIADD3 UR26, UR34, 0x80, URZ ;  /* 0x00000080221a7890 */ /* 0x000fe2000fffe03f */
[----:B------:R-:W-:Y:S01]  /*179a0*/  ISETP.GT.AND P3, PT, R2, 0x1, PT ;  /* 0x000000010200780c */ /* 0x000fe20003f64270 */
[----:B------:R-:W-:Y:S01]  /*179b0*/  UMOV UR22, 0x0 ;  /* 0x0000000000167882 */ /* 0x000fe20000000000 */
[----:B------:R-:W-:Y:S01]  /*179c0*/  IADD3 R4, R4, 0x1, RZ ;  /* 0x0000000104047810 */ /* 0x000fe20007ffe0ff */
[----:B------:R-:W-:Y:S01]  /*179d0*/  UIADD3 UR32, UR24, 0x100, URZ ;  /* 0x0000010018207890 */ /* 0x000fe2000fffe03f */
[----:B------:R-:W-:Y:S01]  /*179e0*/  IADD3 R16, R16, 0x100, RZ ;  /* 0x0000010010107810 */ /* 0x000fe20007ffe0ff */
[----:B------:R-:W-:Y:S01]  /*179f0*/  UIADD3 UR24, UR24, 0x6100, URZ ;  /* 0x0000610018187890 */ /* 0x000fe2000fffe03f */
[----:B------:R-:W-:Y:S01]  /*17a00*/  ISETP.NE.AND P1, PT, R4, 0x2, PT ;  /* 0x000000020400780c */ /* 0x000fe20003f25270 */
[----:B------:R-:W-:-:S02]  /*17a10*/  UIADD3 UR16, UR8, 0x18100, URZ ;  /* 0x0001810008107890 */ /* 0x000fc4000fffe03f */
[----:B------:R-:W-:Y:S01]  /*17a20*/  UIADD3 UR8, UR8, 0x1f100, URZ ;  /* 0x0001f10008087890 */ /* 0x000fe2000fffe03f */
[----:B------:R-:W-:Y:S01]  /*17a30*/  SEL R12, RZ, 0x1, P1 ;  /* 0x00000001ff0c7807 */ /* 0x000fe20000800000 */
[----:B------:R-:W-:Y:S01]  /*17a40*/  UMOV UR23, 0x10000000 ;  /* 0x1000000000177882 */ /* 0x000fe20000000000 */
[----:B------:R-:W-:Y:S01]  /*17a50*/  UMOV UR25, UR33 ;  /* 0x0000002100197c82 */ /* 0x000fe20008000000 */
[----:B------:R-:W-:Y:S01]  /*17a60*/  UMOV UR28, UR36 ;  /* 0x00000024001c7c82 */ /* 0x000fe20008000000 */
[----:B------:R-:W-:Y:S01]  /*17a70*/  UMOV UR27, UR35 ;  /* 0x00000023001b7c82 */ /* 0x000fe20008000000 */
[----:B------:R-:W-:Y:S01]  /*17a80*/  UMOV UR17, UR33 ;  /* 0x0000002100117c82 */ /* 0x000fe20008000000 */
[----:B------:R-:W-:Y:S01]  /*17a90*/  UMOV UR18, UR34 ;  /* 0x0000002200127c82 */ /* 0x000fe20008000000 */
[----:B------:R-:W-:Y:S01]  /*17aa0*/  UMOV UR20, UR36 ;  /* 0x0000002400147c82 */ /* 0x000fe20008000000 */
[----:B------:R0:W-:Y:S01]  /*17ab0*/  UTMALDG.3D [UR32], [UR14], desc[UR22] ;  /* 0x000016200e0075b4 */ /* 0x0001e20008011000 */
[----:B------:R-:W-:Y:S01]  /*17ac0*/  UMOV UR9, UR33 ;  /* 0x0000002100097c82 */ /* 0x000fe20008000000 */
[----:B------:R-:W-:Y:S01]  /*17ad0*/  UMOV UR11, UR19 ;  /* 0x00000013000b7c82 */ /* 0x000fe20008000000 */
[----:B------:R-:W-:Y:S01]  /*17ae0*/  UMOV UR12, UR36 ;  /* 0x00000024000c7c82 */ /* 0x000fe20008000000 */
[----:B------:R-:W-:Y:S01]  /*17af0*/  UMOV UR10, UR26 ;  /* 0x0000001a000a7c82 */ /* 0x000fe20008000000 */
[----:B------:R-:W-:-:S02]  /*17b00*/  LOP3.LUT R3, R3, R12, RZ, 0x3c, !PT ;  /* 0x0000000c03037212 */ /* 0x000fc400078e3cff */
[----:B------:R-:W-:Y:S01]  /*17b10*/  SEL R4, R4, RZ, P1 ;  /* 0x000000ff04047207 */ /* 0x000fe20000800000 */
[----:B------:R0:W-:Y:S01]  /*17b20*/  UTMALDG.3D [UR24], [UR14], desc[UR22] ;  /* 0x000016180e0075b4 */ /* 0x0001e20008011000 */
[----:B------:R0:W-:Y:S01]  /*17b30*/  UTMALDG.3D [UR16], [UR40], desc[UR22] ;  /* 0x00001610280075b4 */ /* 0x0001e20008011000 */
[----:B------:R0:W-:Y:S02]  /*17b40*/  UTMALDG.3D [UR8], [UR40], desc[UR22] ;  /* 0x00001608280075b4 */ /* 0x0001e40008011000 */
[----:B0-----:R-:W-:Y:S05]  /*17b50*/  @P3 BRA `(.L_x_493) ;  /* 0xfffffffc00183947 */ /* 0x001fea000383ffff */
.L_x_489:
[----:B------:R-:W-:Y:S05]  /*17b60*/  BSYNC B1 ;  /* 0x0000000000017941 */ /* 0x000fea0003800000 */
.L_x_488:
[----:B------:R-:W2:Y:S01]  /*17b70*/  LDL.LU R18, [R1+0x84] ;  /* 0x0000840001127983 */ /* 0x000ea20000300800 */
[----:B------:R-:W-:Y:S01]  /*17b80*/  LOP3.LUT P3, RZ, R10, 0xff, RZ, 0xc0, !PT ;  /* 0x000000ff0aff7812 */ /* 0x000fe2000786c0ff */
[----:B------:R-:W-:Y:S01]  /*17b90*/  IMAD.IADD R0, R11, 0x1, R0 ;  /* 0x000000010b007824 */ /* 0x000fe200078e0200 */
[----:B------:R-:W-:Y:S01]  /*17ba0*/  ULDC.64 UR8, c[0x0][0x650] ;  /* 0x0001940000087ab9 */ /* 0x000fe20000000a00 */
[----:B------:R-:W3:Y:S01]  /*17bb0*/  LDL.LU R17, [R1+0x88] ;  /* 0x0000880001117983 */ /* 0x000ee20000300800 */
[----:B------:R-:W-:Y:S01]  /*17bc0*/  BSSY B1, `(.L_x_494) ;  /* 0x0000071000017945 */ /* 0x000fe20003800000 */
[----:B------:R-:W-:Y:S01]  /*17bd0*/  MOV R7, 0xffffffff ;  /* 0xffffffff00077802 */ /* 0x000fe20000000f00 */
[----:B------:R-:W-:Y:S01]  /*17be0*/  IMAD.MOV.U32 R12, RZ, RZ, -0x1 ;  /* 0xffffffffff0c7424 */ /* 0x000fe200078e00ff */
[----:B------:R-:W-:Y:S02]  /*17bf0*/  ISETP.GT.U32.AND P1, PT, R0, 0x1, PT ;  /* 0x000000010000780c */ /* 0x000fe40003f24070 */
[----:B------:R-:W-:-:S02]  /*17c00*/  SHF.R.U32.HI R2, RZ, 0x1, R0 ;  /* 0x00000001ff027819 */ /* 0x000fc40000011600 */
[----:B------:R-:W-:Y:S02]  /*17c10*/  ISETP.LT.U32.AND P1, PT, R11, 0x2, P1 ;  /* 0x000000020b00780c */ /* 0x000fe40000f21070 */
[----:B------:R-:W0:Y:S01]  /*17c20*/  @P3 S2R R4, SR_CgaCtaId ;  /* 0x0000000000043919 */ /* 0x000e220000008800 */
[----:B------:R-:W-:Y:S02]  /*17c30*/  @P3 MOV R3, 0x400 ;  /* 0x0000040000033802 */ /* 0x000fe40000000f00 */
[----:B------:R-:W-:Y:S02]  /*17c40*/  LOP3.LUT R2, R2, 0x1, RZ, 0xc0, !PT ;  /* 0x0000000102027812 */ /* 0x000fe400078ec0ff */
[----:B------:R-:W-:Y:S02]  /*17c50*/  MOV R6, 0xffffffff ;  /* 0xffffffff00067802 */ /* 0x000fe40000000f00 */
[----:B------:R-:W-:Y:S02]  /*17c60*/  LOP3.LUT R0, R0, 0x1, RZ, 0xc0, !PT ;  /* 0x0000000100007812 */ /* 0x000fe400078ec0ff */
[----:B------:R-:W-:-:S02]  /*17c70*/  PRMT R10, RZ, 0x7610, R10 ;  /* 0x00007610ff0a7816 */ /* 0x000fc4000000000a */
[----:B0-----:R-:W-:-:S04]  /*17c80*/  @P3 LEA R3, R4, R3, 0x18 ;  /* 0x0000000304033211 */ /* 0x001fc800078ec0ff */
[----:B------:R0:W-:Y:S01]  /*17c90*/  @P3 SYNCS.ARRIVE.TRANS64.A1T0 RZ, [R3+URZ+0x38], RZ ;  /* 0x000038ff03ff39a7 */ /* 0x0001e2000810003f */
[----:B------:R-:W-:-:S04]  /*17ca0*/  ISETP.NE.U32.AND P3, PT, R2, 0x1, PT ;  /* 0x000000010200780c */ /* 0x000fc80003f65070 */
[----:B------:R-:W-:Y:S02]  /*17cb0*/  ISETP.GT.U32.AND P3, PT, R11, 0x1, !P3 ;  /* 0x000000010b00780c */ /* 0x000fe40005f64070 */
[----:B0-----:R-:W-:Y:S02]  /*17cc0*/  SEL R3, RZ, 0x1, !P1 ;  /* 0x00000001ff037807 */ /* 0x001fe40004800000 */
[----:B------:R-:W-:-:S04]  /*17cd0*/  SEL R2, RZ, 0x1, !P3 ;  /* 0x00000001ff027807 */ /* 0x000fc80005800000 */
[----:B------:R-:W-:Y:S02]  /*17ce0*/  LOP3.LUT R8, R2, R8, R3, 0x96, !PT ;  /* 0x0000000802087212 */ /* 0x000fe400078e9603 */
[----:B------:R-:W-:Y:S02]  /*17cf0*/  PRMT R2, RZ, 0x7610, R2 ;  /* 0x00007610ff027816 */ /* 0x000fe40000000002 */
[----:B---3--:R-:W-:-:S04]  /*17d00*/  IADD3 R17, P4, R17, UR30, RZ ;  /* 0x0000001e11117c10 */ /* 0x008fc8000ff9e0ff */
[----:B--2---:R-:W-:Y:S01]  /*17d10*/  IADD3.X R18, R18, UR7, RZ, P4, !PT ;  /* 0x0000000712127c10 */ /* 0x004fe2000a7fe4ff */
[----:B------:R0:W-:Y:S01]  /*17d20*/  STL [R1+0x88], R17 ;  /* 0x0000881101007387 */ /* 0x0001e20000100800 */
[----:B------:R-:W-:-:S03]  /*17d30*/  ISETP.GE.U32.AND P4, PT, R17, UR8, PT ;  /* 0x0000000811007c0c */ /* 0x000fc6000bf86070 */
[----:B------:R0:W-:Y:S01]  /*17d40*/  STL [R1+0x84], R18 ;  /* 0x0000841201007387 */ /* 0x0001e20000100800 */
[----:B------:R-:W-:-:S13]  /*17d50*/  ISETP.GE.U32.AND.EX P1, PT, R18, UR9, PT, P4 ;  /* 0x0000000912007c0c */ /* 0x000fda000bf26140 */
[----:B0-----:R-:W-:Y:S05]  /*17d60*/  @P1 BRA `(.L_x_495) ;  /* 0x0000000400581947 */ /* 0x001fea0003800000 */
[----:B------:R-:W-:Y:S01]  /*17d70*/  ULDC.64 UR8, c[0x0][0x628] ;  /* 0x00018a0000087ab9 */ /* 0x000fe20000000a00 */
[----:B------:R-:W0:Y:S01]  /*17d80*/  S2R R14, SR_CTAID.X ;  /* 0x00000000000e7919 */ /* 0x000e220000002500 */
[----:B------:R-:W-:Y:S01]  /*17d90*/  ISETP.NE.U32.AND P1, PT, RZ, UR8, PT ;  /* 0x00000008ff007c0c */ /* 0x000fe2000bf25070 */
[----:B------:R-:W-:Y:S01]  /*17da0*/  ULDC UR11, c[0x0][0x630] ;  /* 0x00018c00000b7ab9 */ /* 0x000fe20000000800 */
[----:B------:R-:W-:Y:S01]  /*17db0*/  IMAD.MOV.U32 R2, RZ, RZ, R17 ;  /* 0x000000ffff027224 */ /* 0x000fe200078e0011 */
[----:B------:R-:W1:Y:S01]  /*17dc0*/  S2R R12, SR_CTAID.Y ;  /* 0x00000000000c7919 */ /* 0x000e620000002600 */
[----:B------:R-:W-:Y:S02]  /*17dd0*/  ISETP.NE.AND.EX P1, PT, RZ, UR9, PT, P1 ;  /* 0x00000009ff007c0c */ /* 0x000fe4000bf25310 */
[----:B------:R-:W-:-:S11]  /*17de0*/  MOV R3, R18 ;  /* 0x0000001200037202 */ /* 0x000fd60000000f00 */
[----:B------:R-:W-:Y:S05]  /*17df0*/  @!P1 BRA `(.L_x_496) ;  /* 0x0000000000289947 */ /* 0x000fea0003800000 */
[----:B------:R-:W-:Y:S02]  /*17e00*/  ULDC UR10, c[0x0][0x634] ;  /* 0x00018d00000a7ab9 */ /* 0x000fe40000000800 */
[----:B------:R-:W-:-:S05]  /*17e10*/  IADD3 R7, P1, R17, UR10, RZ ;  /* 0x0000000a11077c10 */ /* 0x000fca000ff3e0ff */
[----:B------:R-:W-:-:S04]  /*17e20*/  IMAD.X R15, RZ, RZ, R18, P1 ;  /* 0x000000ffff0f7224 */ /* 0x000fc800008e0612 */
[----:B------:R-:W-:-:S04]  /*17e30*/  IMAD.WIDE.U32 R4, R15, UR8, RZ ;  /* 0x000000080f047c25 */ /* 0x000fc8000f8e00ff */
[----:B------:R-:W-:-:S04]  /*17e40*/  IMAD.WIDE.U32 R4, P1, R7, UR9, R4 ;  /* 0x0000000907047c25 */ /* 0x000fc8000f820004 */
[----:B------:R-:W-:Y:S01]  /*17e50*/  IMAD.WIDE.U32 R6, R7, UR8, RZ ;  /* 0x0000000807067c25 */ /* 0x000fe2000f8e00ff */
[----:B------:R-:W-:-:S03]  /*17e60*/  IADD3.X R3, RZ, RZ, RZ, P1, !PT ;  /* 0x000000ffff037210 */ /* 0x000fc60000ffe4ff */
[----:B------:R-:W-:Y:S01]  /*17e70*/  IMAD.MOV.U32 R2, RZ, RZ, R5 ;  /* 0x000000ffff027224 */ /* 0x000fe200078e0005 */
[----:B------:R-:W-:-:S05]  /*17e80*/  IADD3 RZ, P1, R7, R4, RZ ;  /* 0x0000000407ff7210 */ /* 0x000fca0007f3e0ff */
[----:B------:R-:W-:-:S08]  /*17e90*/  IMAD.WIDE.U32.X R2, R15, UR9, R2, P1 ;  /* 0x000000090f027c25 */ /* 0x000fd000088e0402 */
.L_x_496:
[--C-:B------:R-:W-:Y:S01]  /*17ea0*/  SHF.R.U64 R6, R2, UR11, R3.reuse ;  /* 0x0000000b02067c19 */ /* 0x100fe20008001203 */
[----:B------:R-:W-:Y:S01]  /*17eb0*/  ULDC.64 UR8, c[0x0][0x620] ;  /* 0x0001880000087ab9 */ /* 0x000fe20000000a00 */
[----:B------:R-:W-:Y:S01]  /*17ec0*/  SHF.R.U32.HI R2, RZ, UR11, R3 ;  /* 0x0000000bff027c19 */ /* 0x000fe20008011603 */
[----:B------:R-:W2:Y:S01]  /*17ed0*/  LDC R21, c[0x0][0x144] ;  /* 0x00005100ff157b82 */ /* 0x000ea20000000800 */
[----:B------:R-:W-:Y:S01]  /*17ee0*/  IADD3 R5, P1, RZ, -R6, RZ ;  /* 0x80000006ff057210 */ /* 0x000fe20007f3e0ff */
[----:B------:R-:W-:Y:S01]  /*17ef0*/  ULDC.64 UR12, c[0x0][0x640] ;  /* 0x00019000000c7ab9 */ /* 0x000fe20000000a00 */
[----:B------:R-:W-:Y:S01]  /*17f00*/  MOV R3, R18 ;  /* 0x0000001200037202 */ /* 0x000fe20000000f00 */
[----:B------:R-:W-:Y:S01]  /*17f10*/  ULDC UR10, c[0x0][0x608] ;  /* 0x00018200000a7ab9 */ /* 0x000fe20000000800 */
[----:B------:R-:W-:Y:S02]  /*17f20*/  IADD3.X R2, RZ, ~R2, RZ, P1, !PT ;  /* 0x80000002ff027210 */ /* 0x000fe40000ffe4ff */
[----:B0-----:R-:W-:-:S02]  /*17f30*/  I2FP.F32.U32 R7, R14 ;  /* 0x0000000e00077245 */ /* 0x001fc40000201000 */
[----:B------:R-:W-:Y:S01]  /*17f40*/  ISETP.NE.U32.AND P1, PT, RZ, UR12, PT ;  /* 0x0000000cff007c0c */ /* 0x000fe2000bf25070 */
[----:B------:R-:W-:Y:S02]  /*17f50*/  IMAD R4, R2, UR8, RZ ;  /* 0x0000000802047c24 */ /* 0x000fe4000f8e02ff */
[----:B------:R-:W-:Y:S01]  /*17f60*/  IMAD.MOV.U32 R2, RZ, RZ, R17 ;  /* 0x000000ffff027224 */ /* 0x000fe200078e0011 */
[----:B------:R-:W-:Y:S01]  /*17f70*/  ISETP.NE.AND.EX P1, PT, RZ, UR13, PT, P1 ;  /* 0x0000000dff007c0c */ /* 0x000fe2000bf25310 */
[----:B------:R-:W0:Y:S02]  /*17f80*/  LDC R17, c[0x0][0x148] ;  /* 0x00005200ff117b82 */ /* 0x000e240000000800 */
[----:B------:R-:W-:Y:S01]  /*17f90*/  IMAD.WIDE.U32 R2, R5, UR8, R2 ;  /* 0x0000000805027c25 */ /* 0x000fe2000f8e0002 */
[----:B------:R-:W-:-:S03]  /*17fa0*/  ULDC UR8, c[0x0][0x150] ;  /* 0x0000540000087ab9 */ /* 0x000fc60000000800 */
[----:B------:R-:W-:Y:S02]  /*17fb0*/  IMAD R5, R5, UR9, R4 ;  /* 0x0000000905057c24 */ /* 0x000fe4000f8e0204 */
[----:B------:R-:W-:Y:S01]  /*17fc0*/  FMUL R4, R7, UR8 ;  /* 0x0000000807047c20 */ /* 0x000fe20008400000 */
[----:B------:R-:W-:Y:S01]  /*17fd0*/  ULDC UR8, c[0x0][0x618] ;  /* 0x0001860000087ab9 */ /* 0x000fe20000000800 */
[----:B------:R-:W-:Y:S01]  /*17fe0*/  ULDC UR9, c[0x0][0x154] ;  /* 0x0000550000097ab9 */ /* 0x000fe20000000800 */
[----:B------:R-:W-:-:S03]  /*17ff0*/  IMAD.IADD R3, R3, 0x1, R5 ;  /* 0x0000000103037824 */ /* 0x000fc600078e0205 */
[----:B------:R-:W3:Y:S02]  /*18000*/  F2I.U32.TRUNC.NTZ R4, R4 ;  /* 0x0000000400047305 */ /* 0x000ee4000020f000 */
[----:B------:R-:W-:Y:S02]  /*18010*/  SHF.R.U64 R7, R2, UR8, R3 ;  /* 0x0000000802077c19 */ /* 0x000fe40008001203 */
[----:B-1----:R-:W-:-:S05]  /*18020*/  I2FP.F32.U32 R2, R12 ;  /* 0x0000000c00027245 */ /* 0x002fca0000201000 */
[----:B------:R-:W-:Y:S01]  /*18030*/  FMUL R18, R2, UR9 ;  /* 0x0000000902127c20 */ /* 0x000fe20008400000 */
[----:B------:R-:W-:Y:S01]  /*18040*/  SHF.R.U32.HI R2, RZ, UR8, R3 ;  /* 0x00000008ff027c19 */ /* 0x000fe20008011603 */
[----:B------:R-:W-:-:S03]  /*18050*/  ULDC UR8, c[0x0][0x658] ;  /* 0x0001960000087ab9 */ /* 0x000fc60000000800 */
[--C-:B------:R-:W-:Y:S01]  /*18060*/  SHF.R.U64 R16, R7, UR10, R2.reuse ;  /* 0x0000000a07107c19 */ /* 0x100fe20008001202 */
[----:B------:R-:W1:Y:S01]  /*18070*/  F2I.U32.TRUNC.NTZ R18, R18 ;  /* 0x0000001200127305 */ /* 0x000e62000020f000 */
[----:B------:R-:W-:Y:S02]  /*18080*/  SHF.R.U32.HI R3, RZ, UR10, R2 ;  /* 0x0000000aff037c19 */ /* 0x000fe40008011602 */
[----:B---3--:R-:W-:Y:S02]  /*18090*/  IADD3 R4, -R4, RZ, RZ ;  /* 0x000000ff04047210 */ /* 0x008fe40007ffe1ff */
[--C-:B------:R-:W-:Y:S02]  /*180a0*/  SHF.R.U64 R15, R16, UR8, R3.reuse ;  /* 0x00000008100f7c19 */ /* 0x100fe40008001203 */
[----:B------:R-:W-:Y:S01]  /*180b0*/  SHF.R.U32.HI R19, RZ, UR8, R3 ;  /* 0x00000008ff137c19 */ /* 0x000fe20008011603 */
[----:B--2---:R-:W-:Y:S02]  /*180c0*/  IMAD R14, R21, R4, R14 ;  /* 0x00000004150e7224 */ /* 0x004fe400078e020e */
[----:B------:R-:W-:Y:S01]  /*180d0*/  IMAD.MOV.U32 R2, RZ, RZ, R15 ;  /* 0x000000ffff027224 */ /* 0x000fe200078e000f */
[----:B------:R-:W-:Y:S01]  /*180e0*/  MOV R3, R19 ;  /* 0x0000001300037202 */ /* 0x000fe20000000f00 */
[----:B------:R-:W-:Y:S06]  /*180f0*/  @!P1 BRA `(.L_x_497) ;  /* 0x0000000000289947 */ /* 0x000fec0003800000 */
[----:B------:R-:W-:Y:S02]  /*18100*/  ULDC UR8, c[0x0][0x64c] ;  /* 0x0001930000087ab9 */ /* 0x000fe40000000800 */
[----:B------:R-:W-:-:S05]  /*18110*/  IADD3 R3, P1, R15, UR8, RZ ;  /* 0x000000080f037c10 */ /* 0x000fca000ff3e0ff */
[----:B------:R-:W-:-:S04]  /*18120*/  IMAD.X R19, RZ, RZ, R19, P1 ;  /* 0x000000ffff137224 */ /* 0x000fc800008e0613 */
[----:B------:R-:W-:-:S04]  /*18130*/  IMAD.WIDE.U32 R4, R19, UR12, RZ ;  /* 0x0000000c13047c25 */ /* 0x000fc8000f8e00ff */
[----:B------:R-:W-:-:S04]  /*18140*/  IMAD.WIDE.U32 R4, P1, R3, UR13, R4 ;  /* 0x0000000d03047c25 */ /* 0x000fc8000f820004 */
[----:B------:R-:W-:-:S04]  /*18150*/  IMAD.WIDE.U32 R2, R3, UR12, RZ ;  /* 0x0000000c03027c25 */ /* 0x000fc8000f8e00ff */
[----:B------:R-:W-:Y:S01]  /*18160*/  IMAD.MOV.U32 R2, RZ, RZ, R5 ;  /* 0x000000ffff027224 */ /* 0x000fe200078e0005 */
[----:B------:R-:W-:Y:S02]  /*18170*/  IADD3 RZ, P3, R3, R4, RZ ;  /* 0x0000000403ff7210 */ /* 0x000fe40007f7e0ff */
[----:B------:R-:W-:-:S03]  /*18180*/  IADD3.X R3, RZ, RZ, RZ, P1, !PT ;  /* 0x000000ffff037210 */ /* 0x000fc60000ffe4ff */
[----:B------:R-:W-:-:S08]  /*18190*/  IMAD.WIDE.U32.X R2, R19, UR13, R2, P3 ;  /* 0x0000000d13027c25 */ /* 0x000fd000098e0402 */
.L_x_497:
[----:B------:R-:W2:Y:S01]  /*181a0*/  LDC R4, c[0x0][0x65c] ;  /* 0x00019700ff047b82 */ /* 0x000ea20000000800 */
[----:B------:R-:W-:Y:S01]  /*181b0*/  ULDC UR8, c[0x0][0x648] ;  /* 0x0001920000087ab9 */ /* 0x000fe20000000800 */
[----:B-1----:R-:W-:Y:S01]  /*181c0*/  IADD3 R18, -R18, RZ, RZ ;  /* 0x000000ff12127210 */ /* 0x002fe20007ffe1ff */
[----:B------:R-:W-:Y:S01]  /*181d0*/  ULDC UR9, c[0x0][0x610] ;  /* 0x0001840000097ab9 */ /* 0x000fe20000000800 */
[----:B------:R-:W-:Y:S01]  /*181e0*/  SHF.R.U64 R3, R2, UR8, R3 ;  /* 0x0000000802037c19 */ /* 0x000fe20008001203 */
[----:B------:R-:W-:Y:S01]  /*181f0*/  ULDC UR8, c[0x0][0x638] ;  /* 0x00018e0000087ab9 */ /* 0x000fe20000000800 */
[----:B------:R-:W-:-:S03]  /*18200*/  LOP3.LUT R16, R16, UR6, RZ, 0xc0, !PT ;  /* 0x0000000610107c12 */ /* 0x000fc6000f8ec0ff */
[----:B------:R-:W-:Y:S02]  /*18210*/  IMAD.MOV R2, RZ, RZ, -R3 ;  /* 0x000000ffff027224 */ /* 0x000fe400078e0a03 */
[----:B------:R-:W-:Y:S02]  /*18220*/  IMAD R3, R3, UR5, R16 ;  /* 0x0000000503037c24 */ /* 0x000fe4000f8e0210 */
[----:B------:R-:W-:Y:S01]  /*18230*/  IMAD R15, R2, UR8, R15 ;  /* 0x00000008020f7c24 */ /* 0x000fe2000f8e020f */
[----:B------:R-:W-:Y:S01]  /*18240*/  ULDC UR8, c[0x0][0x600] ;  /* 0x0001800000087ab9 */ /* 0x000fe20000000800 */
[----:B------:R-:W-:Y:S02]  /*18250*/  MOV R2, 0x1 ;  /* 0x0000000100027802 */ /* 0x000fe40000000f00 */
[----:B--2---:R-:W-:Y:S02]  /*18260*/  ISETP.NE.AND P1, PT, R4, 0x1, PT ;  /* 0x000000010400780c */ /* 0x004fe40003f25270 */
[----:B------:R-:W-:-:S05]  /*18270*/  LOP3.LUT R4, R7, UR4, RZ, 0xc0, !PT ;  /* 0x0000000407047c12 */ /* 0x000fca000f8ec0ff */
[----:B------:R-:W-:-:S06]  /*18280*/  IMAD R15, R15, UR8, R4 ;  /* 0x000000080f0f7c24 */ /* 0x000fcc000f8e0204 */
[----:B0-----:R-:W-:-:S04]  /*18290*/  @P1 IMAD R14, R17, R18, R12 ;  /* 0x00000012110e1224 */ /* 0x001fc800078e020c */
[----:B------:R-:W-:-:S05]  /*182a0*/  IMAD R14, R3, UR9, R14 ;  /* 0x00000009030e7c24 */ /* 0x000fca000f8e020e */
[----:B------:R-:W-:Y:S02]  /*182b0*/  SEL R12, R15, R14, !P1 ;  /* 0x0000000e0f0c7207 */ /* 0x000fe40004800000 */
[----:B------:R-:W-:-:S07]  /*182c0*/  SEL R7, R14, R15, !P1 ;  /* 0x0000000f0e077207 */ /* 0x000fce0004800000 */
.L_x_495:
[----:B------:R-:W-:Y:S05]  /*182d0*/  BSYNC B1 ;  /* 0x0000000000017941 */ /* 0x000fea0003800000 */
.L_x_494:
[----:B------:R-:W-:-:S13]  /*182e0*/  LOP3.LUT P1, RZ, R2, 0xff, RZ, 0xc0, !PT ;  /* 0x000000ff02ff7812 */ /* 0x000fda000782c0ff */
[----:B------:R-:W-:Y:S05]  /*182f0*/  @P1 BRA `(.L_x_498) ;  /* 0xfffffff000fc1947 */ /* 0x000fea000383ffff */
[----:B------:R-:W-:Y:S05]  /*18300*/  BSYNC B0 ;  /* 0x0000000000007941 */ /* 0x000fea0003800000 */
.L_x_486:
[----:B------:R-:W-:-:S03]  /*18310*/  UMOV UR8, 0xffffffff ;  /* 0xffffffff00087882 */ /* 0x000fc60000000000 */
[----:B------:R-:W-:Y:S05]  /*18320*/  BRA.DIV UR8, `(.L_x_499) ;  /* 0x0000000208d07947 */ /* 0x000fea000b800000 */
[----:B------:R-:W-:-:S13]  /*18330*/  ELECT P6, URZ, PT ;  /* 0x00000000003f782f */ /* 0x000fda00038c0000 */
.L_x_511:
[----:B------:R-:W-:Y:S04]  /*18340*/  BSSY B0, `(.L_x_500) ;  /* 0x000001a000007945 */ /* 0x000fe80003800000 */
[----:B------:R-:W-:Y:S05]  /*18350*/  @!P6 BRA `(.L_x_501) ;  /* 0x000000000060e947 */ /* 0x000fea0003800000 */
[----:B------:R-:W2:Y:S02]  /*18360*/  LDL.LU R2, [R1+0x80] ;  /* 0x0000800001027983 */ /* 0x000ea40000300800 */
[----:B--2---:R-:W-:-:S04]  /*18370*/  LOP3.LUT R2, R2, 0x2, RZ, 0xfc, !PT ;  /* 0x0000000202027812 */ /* 0x004fc800078efcff */
[----:B------:R-:W-:-:S13]  /*18380*/  ISETP.NE.AND P0, PT, R2, 0x3, PT ;  /* 0x000000030200780c */ /* 0x000fda0003f05270 */
[----:B------:R-:W-:Y:S05]  /*18390*/  @!P0 BRA `(.L_x_502) ;  /* 0x0000000000048947 */ /* 0x000fea0003800000 */
[----:B------:R-:W-:Y:S01]  /*183a0*/  BPT.TRAP 0x1 ;  /* 0x000000040000795c */ /* 0x000fe20000300000 */
.L_x_502:
[----:B------:R-:W0:Y:S01]  /*183b0*/  S2R R3, SR_CgaCtaId ;  /* 0x0000000000037919 */ /* 0x000e220000008800 */
[----:B------:R-:W-:-:S04]  /*183c0*/  MOV R2, 0x400 ;  /* 0x0000040000027802 */ /* 0x000fc80000000f00 */
[----:B0-----:R-:W-:Y:S02]  /*183d0*/  LEA R3, R3, R2, 0x18 ;  /* 0x0000000203037211 */ /* 0x001fe400078ec0ff */
[----:B------:R-:W-:-:S03]  /*183e0*/  SHF.L.U32 R2, R8, 0x1f, RZ ;  /* 0x0000001f08027819 */ /* 0x000fc600000006ff */
[----:B------:R-:W-:-:S05]  /*183f0*/  VIADD R3, R3, 0x10 ;  /* 0x0000001003037836 */ /* 0x000fca0000000000 */
[C---:B------:R-:W-:Y:S01]  /*18400*/  LEA R7, R0.reuse, R3, 0x3 ;  /* 0x0000000300077211 */ /* 0x040fe200078e18ff */
[----:B------:R-:W-:-:S03]  /*18410*/  VIADD R0, R0, 0x1 ;  /* 0x0000000100007836 */ /* 0x000fc60000000000 */
[----:B------:R-:W0:Y:S02]  /*18420*/  SYNCS.PHASECHK.TRANS64.TRYWAIT P0, [R7+URZ], R2 ;  /* 0x00000002070075a7 */ /* 0x000e24000800017f */
[----:B------:R-:W-:-:S04]  /*18430*/  ISETP.NE.AND P1, PT, R0, 0x2, PT ;  /* 0x000000020000780c */ /* 0x000fc80003f25270 */
[----:B------:R-:W-:Y:S02]  /*18440*/  SEL R5, RZ, 0x1, P1 ;  /* 0x00000001ff057807 */ /* 0x000fe40000800000 */
[----:B------:R-:W-:Y:S02]  /*18450*/  SEL R0, R0, RZ, P1 ;  /* 0x000000ff00007207 */ /* 0x000fe40000800000 */
[----:B------:R-:W-:Y:S01]  /*18460*/  LOP3.LUT R5, R8, R5, RZ, 0x3c, !PT ;  /* 0x0000000508057212 */ /* 0x000fe200078e3cff */
[----:B0-----:R-:W-:Y:S06]  /*18470*/  @!P0 BRA `(.L_x_503) ;  /* 0x00000000009c8947 */ /* 0x001fec0003800000 */
.L_x_512:
[----:B------:R-:W-:Y:S02]  /*18480*/  LEA R3, R0, R3, 0x3 ;  /* 0x0000000300037211 */ /* 0x000fe400078e18ff */
[----:B------:R-:W-:-:S07]  /*18490*/  SHF.L.U32 R0, R5, 0x1f, RZ ;  /* 0x0000001f05007819 */ /* 0x000fce00000006ff */
.L_x_504:
[----:B-1----:R1:W2:Y:S02]  /*184a0*/  SYNCS.PHASECHK.TRANS64.TRYWAIT P0, [R3+URZ], R0 ;  /* 0x00000000030075a7 */ /* 0x0022a4000800017f */
[----:B--2---:R-:W-:Y:S05]  /*184b0*/  @!P0 NANOSLEEP.SYNCS 0x989680 ;  /* 0x009896800000895d */ /* 0x004fea0003900000 */
[----:B------:R-:W2:Y:S02]  /*184c0*/  @!P0 SYNCS.PHASECHK.TRANS64 P0, [R3+URZ], R0 ;  /* 0x00000000030085a7 */ /* 0x000ea4000800007f */
[----:B--2---:R-:W-:Y:S05]  /*184d0*/  @!P0 BRA `(.L_x_504) ;  /* 0xfffffffc00f08947 */ /* 0x004fea000383ffff */
.L_x_501:
[----:B------:R-:W-:Y:S05]  /*184e0*/  BSYNC B0 ;  /* 0x0000000000007941 */ /* 0x000fea0003800000 */
.L_x_500:
[----:B------:R-:W-:Y:S05]  /*184f0*/  EXIT ;  /* 0x000000000000794d */ /* 0x000fea0003800000 */
.L_x_17:
[----:B-1----:R1:W2:Y:S02]  /*18500*/  SYNCS.PHASECHK.TRANS64.TRYWAIT P1, [R5+URZ], R0 ;  /* 0x00000000050075a7 */ /* 0x0022a4000802017f */
[----:B--2---:R-:W-:Y:S05]  /*18510*/  @!P1 NANOSLEEP.SYNCS 0x989680 ;  /* 0x009896800000995d */ /* 0x004fea0003900000 */
[----:B------:R-:W2:Y:S02]  /*18520*/  @!P1 SYNCS.PHASECHK.TRANS64 P1, [R5+URZ], R0 ;  /* 0x00000000050095a7 */ /* 0x000ea4000802007f */
[----:B--2---:R-:W-:Y:S05]  /*18530*/  @!P1 BRA `(.L_x_17) ;  /* 0xfffffffc00f09947 */ /* 0x004fea000383ffff */
[----:B------:R-:W-:Y:S05]  /*18540*/  BRA `(.L_x_16) ;  /* 0xfffffe8c00607947 */ /* 0x000fea000383ffff */
.L_x_22:
[----:B--2---:R2:W3:Y:S02]  /*18550*/  SYNCS.PHASECHK.TRANS64.TRYWAIT P1, [R6+URZ], R7 ;  /* 0x00000007060075a7 */ /* 0x0044e4000802017f */
[----:B---3--:R-:W-:Y:S05]  /*18560*/  @!P1 NANOSLEEP.SYNCS 0x989680 ;  /* 0x009896800000995d */ /* 0x008fea0003900000 */
[----:B------:R-:W3:Y:S02]  /*18570*/  @!P1 SYNCS.PHASECHK.TRANS64 P1, [R6+URZ], R7 ;  /* 0x00000007060095a7 */ /* 0x000ee4000802007f */
[----:B---3--:R-:W-:Y:S05]  /*18580*/  @!P1 BRA `(.L_x_22) ;  /* 0xfffffffc00f09947 */ /* 0x008fea000383ffff */
[----:B------:R-:W-:Y:S05]  /*18590*/  BRA `(.L_x_21) ;  /* 0xfffffed8008c7947 */ /* 0x000fea000383ffff */
.L_x_487:
[----:B------:R-:W-:Y:S01]  /*185a0*/  BSSY B1, `(.L_x_505) ;  /* 0x0000006000017945 */ /* 0x000fe20003800000 */
[----:B------:R-:W-:-:S07]  /*185b0*/  IMAD.MOV.U32 R15, RZ, RZ, -0x1 ;  /* 0xffffffffff0f7424 */ /* 0x000fce00078e00ff */
[----:B------:R-:W-:Y:S05]  /*185c0*/  WARPSYNC.COLLECTIVE R15, `(.L_x_506) ;  /* 0x000000000f0c7348 */ /* 0x000fea0003c00000 */
[----:B------:R-:W-:Y:S02]  /*185d0*/  ELECT P6, UR62, PT ;  /* 0x00000000003e782f */ /* 0x000fe400038c0000 */
[----:B------:R-:W-:Y:S01]  /*185e0*/  MOV R14, UR62 ;  /* 0x0000003e000e7c02 */ /* 0x000fe20008000f00 */
[----:B------:R-:W-:Y:S10]  /*185f0*/  ENDCOLLECTIVE ;  /* 0x000000000000791b */ /* 0x000ff40003800000 */
.L_x_506:
[----:B------:R-:W-:Y:S05]  /*18600*/  BSYNC B1 ;  /* 0x0000000000017941 */ /* 0x000fea0003800000 */
.L_x_505:
[----:B------:R-:W-:Y:S05]  /*18610*/  BRA `(.L_x_507) ;  /* 0xfffffff000407947 */ /* 0x000fea000383ffff */
.L_x_490:
[----:B0-----:R0:W1:Y:S02]  /*18620*/  SYNCS.PHASECHK.TRANS64.TRYWAIT P1, [R12+URZ+0x10], R5 ;  /* 0x000010050c0075a7 */ /* 0x001064000802017f */
[----:B-1----:R-:W-:Y:S05]  /*18630*/  @!P1 NANOSLEEP.SYNCS 0x989680 ;  /* 0x009896800000995d */ /* 0x002fea0003900000 */
[----:B------:R-:W1:Y:S02]  /*18640*/  @!P1 SYNCS.PHASECHK.TRANS64 P1, [R12+URZ+0x10], R5 ;  /* 0x000010050c0095a7 */ /* 0x000e64000802007f */
[----:B-1----:R-:W-:Y:S05]  /*18650*/  @!P1 BRA `(.L_x_490) ;  /* 0xfffffffc00f09947 */ /* 0x002fea000383ffff */
[----:B------:R-:W-:Y:S05]  /*18660*/  BRA `(.L_x_508) ;  /* 0xfffffff000747947 */ /* 0x000fea000383ffff */
.L_x_499:
[----:B------:R-:W-:Y:S01]  /*18670*/  BSSY B0, `(.L_x_509) ;  /* 0x0000006000007945 */ /* 0x000fe20003800000 */
[----:B------:R-:W-:-:S07]  /*18680*/  MOV R15, 0xffffffff ;  /* 0xffffffff000f7802 */ /* 0x000fce0000000f00 */
[----:B------:R-:W-:Y:S05]  /*18690*/  WARPSYNC.COLLECTIVE R15, `(.L_x_510) ;  /* 0x000000000f0c7348 */ /* 0x000fea0003c00000 */
[----:B------:R-:W-:Y:S02]  /*186a0*/  ELECT P6, UR62, PT ;  /* 0x00000000003e782f */ /* 0x000fe400038c0000 */
[----:B------:R-:W-:Y:S01]  /*186b0*/  MOV R14, UR62 ;  /* 0x0000003e000e7c02 */ /* 0x000fe20008000f00 */
[----:B------:R-:W-:Y:S10]  /*186c0*/  ENDCOLLECTIVE ;  /* 0x000000000000791b */ /* 0x000ff40003800000 */
.L_x_510:
[----:B------:R-:W-:Y:S05]  /*186d0*/  BSYNC B0 ;  /* 0x0000000000007941 */ /* 0x000fea0003800000 */
.L_x_509:
[----:B------:R-:W-:Y:S05]  /*186e0*/  BRA `(.L_x_511) ;  /* 0xfffffffc00147947 */ /* 0x000fea000383ffff */
.L_x_503:
[----:B0-----:R0:W1:Y:S02]  /*186f0*/  SYNCS.PHASECHK.TRANS64.TRYWAIT P0, [R7+URZ], R2 ;  /* 0x00000002070075a7 */ /* 0x001064000800017f */
[----:B-1----:R-:W-:Y:S05]  /*18700*/  @!P0 NANOSLEEP.SYNCS 0x989680 ;  /* 0x009896800000895d */ /* 0x002fea0003900000 */
[----:B------:R-:W1:Y:S02]  /*18710*/  @!P0 SYNCS.PHASECHK.TRANS64 P0, [R7+URZ], R2 ;  /* 0x00000002070085a7 */ /* 0x000e64000800007f */
[----:B-1----:R-:W-:Y:S05]  /*18720*/  @!P0 BRA `(.L_x_503) ;  /* 0xfffffffc00f08947 */ /* 0x002fea000383ffff */
[----:B------:R-:W-:Y:S05]  /*18730*/  BRA `(.L_x_512) ;  /* 0xfffffffc00507947 */ /* 0x000fea000383ffff */
.L_x_513:
[----:B------:R-:W-:-:S00]  /*18740*/  BRA `(.L_x_513) ;  /* 0xfffffffc00fc7947 */ /* 0x000fc0000383ffff */
[----:B------:R-:W-:-:S00]  /*18750*/  NOP ;  /* 0x0000000000007918 */ /* 0x000fc00000000000 */
        /* <DEDUP_REMOVED lines=10> */
.L_x_514:


//--------------------- .nv.global.init           --------------------------
	.section	.nv.global.init,"aw",@progbits
.nv.global.init:
	.type		$str$22,@object
	.size		$str$22,($str$23 - $str$22)
$str$22:
        /*0000*/ 	.byte	0x6b, 0x5f, 0x74, 0x69, 0x6c, 0x65, 0x5f, 0x63, 0x6f, 0x75, 0x6e, 0x74, 0x20, 0x3e, 0x3d, 0x20
        /*0010*/ 	.byte	0x31, 0x00
	.type		$str$23,@object
	.size		$str$23,(__unnamed_1 - $str$23)
$str$23:
        /*0012*/ 	.byte	0x2f, 0x74, 0x6d, 0x70, 0x2f, 0x63, 0x75, 0x74, 0x6c, 0x61, 0x73, 0x73, 0x5f, 0x73, 0x77, 0x65
        /*0022*/ 	.byte	0x65, 0x70, 0x5f, 0x73, 0x72, 0x63, 0x2f, 0x69, 0x6e, 0x63, 0x6c, 0x75, 0x64, 0x65, 0x2f, 0x63
        /*0032*/ 	.byte	0x75, 0x74, 0x6c, 0x61, 0x73, 0x73, 0x2f, 0x67, 0x65, 0x6d, 0x6d, 0x2f, 0x63, 0x6f, 0x6c, 0x6c
        /*0042*/ 	.byte	0x65, 0x63, 0x74, 0x69, 0x76, 0x65, 0x2f, 0x73, 0x6d, 0x39, 0x30, 0x5f, 0x6d, 0x6d, 0x61, 0x5f
        /*0052*/ 	.byte	0x74, 0x6d, 0x61, 0x5f, 0x67, 0x6d, 0x6d, 0x61, 0x5f, 0x73, 0x73, 0x5f, 0x77, 0x61, 0x72, 0x70
        /*0062*/ 	.byte	0x73, 0x70, 0x65, 0x63, 0x69, 0x61, 0x6c, 0x69, 0x7a, 0x65, 0x64, 0x2e, 0x68, 0x70, 0x70, 0x00
	.type		__unnamed_1,@object
	.size		__unnamed_1,(.L_0 - __unnamed_1)
__unnamed_1:
        /* <DEDUP_REMOVED lines=173> */
        /*0b42*/ 	.byte	0x69, 0x74, 0x79, 0x5d, 0x00
.L_0:


//--------------------- .nv.shared._ZN7cutlass13device_kernelINS_4gemm6kernel13GemmUniversalIN4cute5tupleIJiiiiEEENS1_10collective13CollectiveMmaINS1_34MainloopSm90TmaGmmaWarpSpecializedILi2ENS5_IJNS4_1CILi1EEESB_SB_EEENS1_35KernelTmaWarpSpecializedCooperativeEEENS5_IJNSA_ILi192EEENSA_ILi224EEENSA_ILi256EEEEEEaNS5_IJlSB_lEEEaSJ_NS4_8TiledMMAINS4_8MMA_AtomIJNS4_4SM904GMMA26MMA_64x32x32_S32S8S8_SS_TNEEEENS4_6LayoutINS5_IJNSA_ILi2EEESB_SB_EEENS5_IJSB_NSA_ILi0EEEST_EEEEENS5_IJNS4_10UnderscoreESW_SW_EEEEENS4_13SM90_TMA_LOADENS4_14ComposedLayoutINS4_7SwizzleILi3ELi4ELi3EEENS4_18smem_ptr_flag_bitsILi8EEENSQ_INS5_IJNSA_ILi8EEENSA_ILi128EEEEEENS5_IJS16_SB_EEEEEEEvNS4_8identityESZ_S1A_vS1B_EENS_8epilogue10collective6detail29Sm90TmaWarpSpecializedAdapterINS1E_15DefaultEpilogueIaSJ_SJ_NS1D_6thread17LinearCombinationIaLi1EiiLNS1I_9ScaleType4KindE0ELNS_15FloatRoundStyleE2EaEENS1_15EpilogueDefaultEEEEEvvEEEEvNT_6ParamsE --------------------------
	.section	.nv.shared._ZN7cutlass13device_kernelINS_4gemm6kernel13GemmUniversalIN4cute5tupleIJiiiiEEENS1_10collective13CollectiveMmaINS1_34MainloopSm90TmaGmmaWarpSpecializedILi2ENS5_IJNS4_1CILi1EEESB_SB_EEENS1_35KernelTmaWarpSpecializedCooperativeEEENS5_IJNSA_ILi192EEENSA_ILi224EEENSA_ILi256EEEEEEaNS5_IJlSB_lEEEaSJ_NS4_8TiledMMAINS4_8MMA_AtomIJNS4_4SM904GMMA26MMA_64x32x32_S32S8S8_SS_TNEEEENS4_6LayoutINS5_IJNSA_ILi2EEESB_SB_EEENS5_IJSB_NSA_ILi0EEEST_EEEEENS5_IJNS4_10UnderscoreESW_SW_EEEEENS4_13SM90_TMA_LOADENS4_14ComposedLayoutINS4_7SwizzleILi3ELi4ELi3EEENS4_18smem_ptr_flag_bitsILi8EEENSQ_INS5_IJNSA_ILi8EEENSA_ILi128EEEEEENS5_IJS16_SB_EEEEEEEvNS4_8identityESZ_S1A_vS1B_EENS_8epilogue10collective6detail29Sm90TmaWarpSpecializedAdapterINS1E_15DefaultEpilogueIaSJ_SJ_NS1D_6thread17LinearCombinationIaLi1EiiLNS1I_9ScaleType4KindE0ELNS_15FloatRoundStyleE2EaEENS1_15EpilogueDefaultEEEEEvvEEEEvNT_6ParamsE,"aw",@nobits
	.sectionflags	@""
	.align	16
	.zero		1024


//--------------------- .nv.shared.reserved.0     --------------------------
	.section	.nv.shared.reserved.0,"aw",@nobits
	.weak		__nv_reservedSMEM_offset_0_alias
	.size		__nv_reservedSMEM_offset_0_alias, 0, 0
	.other		__nv_reservedSMEM_offset_0_alias,@"STO_CUDA_RESERVED_SHARED STV_DEFAULT"
__nv_reservedSMEM_offset_0_alias:
	.zero		0


//--------------------- .nv.global                --------------------------
	.section	.nv.global,"aw",@nobits
.nv.global:
	.type		_ZN39_INTERNAL_a7b6a3c6_4_k_cu_1d2594e9_73804cute1_E,@object
	.size		_ZN39_INTERNAL_a7b6a3c6_4_k_cu_1d2594e9_73804cute1_E,(_ZN39_INTERNAL_a7b6a3c6_4_k_cu_1d2594e9_73804cuda3std3__45__cpo6cbeginE - _ZN39_INTERNAL_a7b6a3c6_4_k_cu_1d2594e9_73804cute1_E)
_ZN39_INTERNAL_a7b6a3c6_4_k_cu_1d2594e9_73804cute1_E:
	.zero		1
	.type		_ZN39_INTERNAL_a7b6a3c6_4_k_cu_1d2594e9_73804cuda3std3__45__cpo6cbeginE,@object
	.size		_ZN39_INTERNAL_a7b6a3c6_4_k_cu_1d2594e9_73804cuda3std3__45__cpo6cbeginE,(_ZN39_INTERNAL_a7b6a3c6_4_k_cu_1d2594e9_73804cuda3std3__48in_placeE - _ZN39_INTERNAL_a7b6a3c6_4_k_cu_1d2594e9_73804cuda3std3__45__cpo6cbeginE)
_ZN39_INTERNAL_a7b6a3c6_4_k_cu_1d2594e9_73804cuda3std3__45__cpo6cbeginE:
	.zero		1
	.type		_ZN39_INTERNAL_a7b6a3c6_4_k_cu_1d2594e9_73804cuda3std3__48in_placeE,@object
	.size		_ZN39_INTERNAL_a7b6a3c6_4_k_cu_1d2594e9_73804cuda3std3__48in_placeE,(_ZN39_INTERNAL_a7b6a3c6_4_k_cu_1d2594e9_73804cuda3std6ranges3__45__cpo9iter_moveE - _ZN39_INTERNAL_a7b6a3c6_4_k_cu_1d2594e9_73804cuda3std3__48in_placeE)
_ZN39_INTERNAL_a7b6a3c6_4_k_cu_1d2594e9_73804cuda3std3__48in_placeE:
	.zero		1
	.type		_ZN39_INTERNAL_a7b6a3c6_4_k_cu_1d2594e9_73804cuda3std6ranges3__45__cpo9iter_moveE,@object
	.size		_ZN39_INTERNAL_a7b6a3c6_4_k_cu_1d2594e9_73804cuda3std6ranges3__45__cpo9iter_moveE,(_ZN39_INTERNAL_a7b6a3c6_4_k_cu_1d2594e9_73804cuda3std3__45__cpo5beginE - _ZN39_INTERNAL_a7b6a3c6_4_k_cu_1d2594e9_73804cuda3std6ranges3__45__cpo9iter_moveE)
_ZN39_INTERNAL_a7b6a3c6_4_k_cu_1d2594e9_73804cuda3std6ranges3__45__cpo9iter_moveE:
	.zero		1
	.type		_ZN39_INTERNAL_a7b6a3c6_4_k_cu_1d2594e9_73804cuda3std3__45__cpo5beginE,@object
	.size		_ZN39_INTERNAL_a7b6a3c6_4_k_cu_1d2594e9_73804cuda3std3__45__cpo5beginE,(_ZN39_INTERNAL_a7b6a3c6_4_k_cu_1d2594e9_73804cuda3std3__441_GLOBAL__N__a7b6a3c6_4_k_cu_1d2594e9_73806ignoreE - _ZN39_INTERNAL_a7b6a3c6_4_k_cu_1d2594e9_73804cuda3std3__45__cpo5beginE)
_ZN39_INTERNAL_a7b6a3c6_4_k_cu_1d2594e9_73804cuda3std3__45__cpo5beginE:
	.zero		1
	.type		_ZN39_INTERNAL_a7b6a3c6_4_k_cu_1d2594e9_73804cuda3std3__441_GLOBAL__N__a7b6a3c6_4_k_cu_1d2594e9_73806ignoreE,@object
	.size		_ZN39_INTERNAL_a7b6a3c6_4_k_cu_1d2594e9_73804cuda3std3__441_GLOBAL__N__a7b6a3c6_4_k_cu_1d2594e9_73806ignoreE,(_ZN39_INTERNAL_a7b6a3c6_4_k_cu_1d2594e9_73804cute7productE - _ZN39_INTERNAL_a7b6a3c6_4_k_cu_1d2594e9_73804cuda3std3__441_GLOBAL__N__a7b6a3c6_4_k_cu_1d2594e9_73806ignoreE)
_ZN39_INTERNAL_a7b6a3c6_4_k_cu_1d2594e9_73804cuda3std3__441_GLOBAL__N__a7b6a3c6_4_k_cu_1d2594e9_73806ignoreE:
	.zero		1
	.type		_ZN39_INTERNAL_a7b6a3c6_4_k_cu_1d2594e9_73804cute7productE,@object
	.size		_ZN39_INTERNAL_a7b6a3c6_4_k_cu_1d2594e9_73804cute7productE,(_ZN39_INTERNAL_a7b6a3c6_4_k_cu_1d2594e9_73804cuda3std3__45__cpo3endE - _ZN39_INTERNAL_a7b6a3c6_4_k_cu_1d2594e9_73804cute7productE)
_ZN39_INTERNAL_a7b6a3c6_4_k_cu_1d2594e9_73804cute7productE:
	.zero		1
	.type		_ZN39_INTERNAL_a7b6a3c6_4_k_cu_1d2594e9_73804cuda3std3__45__cpo3endE,@object
	.size		_ZN39_INTERNAL_a7b6a3c6_4_k_cu_1d2594e9_73804cuda3std3__45__cpo3endE,(_ZN39_INTERNAL_a7b6a3c6_4_k_cu_1d2594e9_73804cuda3std3__419piecewise_constructE - _ZN39_INTERNAL_a7b6a3c6_4_k_cu_1d2594e9_73804cuda3std3__45__cpo3endE)
_ZN39_INTERNAL_a7b6a3c6_4_k_cu_1d2594e9_73804cuda3std3__45__cpo3endE:
	.zero		1
	.type		_ZN39_INTERNAL_a7b6a3c6_4_k_cu_1d2594e9_73804cuda3std3__419piecewise_constructE,@object
	.size		_ZN39_INTERNAL_a7b6a3c6_4_k_cu_1d2594e9_73804cuda3std3__419piecewise_constructE,(_ZN39_INTERNAL_a7b6a3c6_4_k_cu_1d2594e9_73804cuda3std3__45__cpo4cendE - _ZN39_INTERNAL_a7b6a3c6_4_k_cu_1d2594e9_73804cuda3std3__419piecewise_constructE)
_ZN39_INTERNAL_a7b6a3c6_4_k_cu_1d2594e9_73804cuda3std3__419piecewise_constructE:
	.zero		1
	.type		_ZN39_INTERNAL_a7b6a3c6_4_k_cu_1d2594e9_73804cuda3std3__45__cpo4cendE,@object
	.size		_ZN39_INTERNAL_a7b6a3c6_4_k_cu_1d2594e9_73804cuda3std3__45__cpo4cendE,(_ZN39_INTERNAL_a7b6a3c6_4_k_cu_1d2594e9_73804cuda3std6ranges3__45__cpo4swapE - _ZN39_INTERNAL_a7b6a3c6_4_k_cu_1d2594e9_73804cuda3std3__45__cpo4cendE)
_ZN39_INTERNAL_a7b6a3c6_4_k_cu_1d2594e9_73804cuda3std3__45__cpo4cendE:
	.zero		1
	.type		_ZN39_INTERNAL_a7b6a3c6_4_k_cu_1d2594e9_73804cuda3std6ranges3__45__cpo4swapE,@object
	.size		_ZN39_INTERNAL_a7b6a3c6_4_k_cu_1d2594e9_73804cuda3std6ranges3__45__cpo4swapE,(.L_8 - _ZN39_INTERNAL_a7b6a3c6_4_k_cu_1d2594e9_73804cuda3std6ranges3__45__cpo4swapE)
_ZN39_INTERNAL_a7b6a3c6_4_k_cu_1d2594e9_73804cuda3std6ranges3__45__cpo4swapE:
	.zero		1
.L_8:


//--------------------- .nv.constant0._ZN7cutlass13device_kernelINS_4gemm6kernel13GemmUniversalIN4cute5tupleIJiiiiEEENS1_10collective13CollectiveMmaINS1_34MainloopSm90TmaGmmaWarpSpecializedILi2ENS5_IJNS4_1CILi1EEESB_SB_EEENS1_35KernelTmaWarpSpecializedCooperativeEEENS5_IJNSA_ILi192EEENSA_ILi224EEENSA_ILi256EEEEEEaNS5_IJlSB_lEEEaSJ_NS4_8TiledMMAINS4_8MMA_AtomIJNS4_4SM904GMMA26MMA_64x32x32_S32S8S8_SS_TNEEEENS4_6LayoutINS5_IJNSA_ILi2EEESB_SB_EEENS5_IJSB_NSA_ILi0EEEST_EEEEENS5_IJNS4_10UnderscoreESW_SW_EEEEENS4_13SM90_TMA_LOADENS4_14ComposedLayoutINS4_7SwizzleILi3ELi4ELi3EEENS4_18smem_ptr_flag_bitsILi8EEENSQ_INS5_IJNSA_ILi8EEENSA_ILi128EEEEEENS5_IJS16_SB_EEEEEEEvNS4_8identityESZ_S1A_vS1B_EENS_8epilogue10collective6detail29Sm90TmaWarpSpecializedAdapterINS1E_15DefaultEpilogueIaSJ_SJ_NS1D_6thread17LinearCombinationIaLi1EiiLNS1I_9ScaleType4KindE0ELNS_15FloatRoundStyleE2EaEENS1_15EpilogueDefaultEEEEEvvEEEEvNT_6ParamsE --------------------------
	.section	.nv.constant0._ZN7cutlass13device_kernelINS_4gemm6kernel13GemmUniversalIN4cute5tupleIJiiiiEEENS1_10collective13CollectiveMmaINS1_34MainloopSm90TmaGmmaWarpSpecializedILi2ENS5_IJNS4_1CILi1EEESB_SB_EEENS1_35KernelTmaWarpSpecializedCooperativeEEENS5_IJNSA_ILi192EEENSA_ILi224EEENSA_ILi256EEEEEEaNS5_IJlSB_lEEEaSJ_NS4_8TiledMMAINS4_8MMA_AtomIJNS4_4SM904GMMA26MMA_64x32x32_S32S8S8_SS_TNEEEENS4_6LayoutINS5_IJNSA_ILi2EEESB_SB_EEENS5_IJSB_NSA_ILi0EEEST_EEEEENS5_IJNS4_10UnderscoreESW_SW_EEEEENS4_13SM90_TMA_LOADENS4_14ComposedLayoutINS4_7SwizzleILi3ELi4ELi3EEENS4_18smem_ptr_flag_bitsILi8EEENSQ_INS5_IJNSA_ILi8EEENSA_ILi128EEEEEENS5_IJS16_SB_EEEEEEEvNS4_8identityESZ_S1A_vS1B_EENS_8epilogue10collective6detail29Sm90TmaWarpSpecializedAdapterINS1E_15DefaultEpilogueIaSJ_SJ_NS1D_6thread17LinearCombinationIaLi1EiiLNS1I_9ScaleType4KindE0ELNS_15FloatRoundStyleE2EaEENS1_15EpilogueDefaultEEEEEvvEEEEvNT_6ParamsE,"a",@progbits
	.sectionflags	@""
	.align	4
.nv.constant0._ZN7cutlass13device_kernelINS_4gemm6kernel13GemmUniversalIN4cute5tupleIJiiiiEEENS1_10collective13CollectiveMmaINS1_34MainloopSm90TmaGmmaWarpSpecializedILi2ENS5_IJNS4_1CILi1EEESB_SB_EEENS1_35KernelTmaWarpSpecializedCooperativeEEENS5_IJNSA_ILi192EEENSA_ILi224EEENSA_ILi256EEEEEEaNS5_IJlSB_lEEEaSJ_NS4_8TiledMMAINS4_8MMA_AtomIJNS4_4SM904GMMA26MMA_64x32x32_S32S8S8_SS_TNEEEENS4_6LayoutINS5_IJNSA_ILi2EEESB_SB_EEENS5_IJSB_NSA_ILi0EEEST_EEEEENS5_IJNS4_10UnderscoreESW_SW_EEEEENS4_13SM90_TMA_LOADENS4_14ComposedLayoutINS4_7SwizzleILi3ELi4ELi3EEENS4_18smem_ptr_flag_bitsILi8EEENSQ_INS5_IJNSA_ILi8EEENSA_ILi128EEEEEENS5_IJS16_SB_EEEEEEEvNS4_8identityESZ_S1A_vS1B_EENS_8epilogue10collective6detail29Sm90TmaWarpSpecializedAdapterINS1E_15DefaultEpilogueIaSJ_SJ_NS1D_6thread17LinearCombinationIaLi1EiiLNS1I_9ScaleType4KindE0ELNS_15FloatRoundStyleE2EaEENS1_15EpilogueDefaultEEEEEvvEEEEvNT_6ParamsE:
	.zero		1664


//--------------------- SYMBOLS --------------------------

	.type		.nv.reservedSmem.offset0,@object
	.size		.nv.reservedSmem.offset0,0x4
	.type		__assertfail,@function
